//
// Generated by NVIDIA NVVM Compiler
//
// Compiler Build ID: CL-36424714
// Cuda compilation tools, release 13.0, V13.0.88
// Based on NVVM 20.0.0
//

.version 9.0
.target sm_100
.address_size 64

	// .globl	_Z19init_curand_state_kP17curandStateXORWOW
.global .align 4 .b8 precalc_xorwow_matrix[102400];
.global .align 4 .b8 precalc_xorwow_offset_matrix[102400];
.global .align 4 .b8 mrg32k3aM1[2304];
.global .align 4 .b8 mrg32k3aM2[2304];
.global .align 4 .b8 mrg32k3aM1SubSeq[2016];
.global .align 4 .b8 mrg32k3aM2SubSeq[2016];
.global .align 4 .b8 mrg32k3aM1Seq[2304];
.global .align 4 .b8 mrg32k3aM2Seq[2304];
.const .align 8 .b8 __cr_lgamma_table[72];
.extern .shared .align 16 .b8 sdata[];

.visible .entry _Z19init_curand_state_kP17curandStateXORWOW(
	.param .u64 .ptr .align 1 _Z19init_curand_state_kP17curandStateXORWOW_param_0
)
{
	.reg .pred 	%p<24>;
	.reg .b32 	%r<406>;
	.reg .b64 	%rd<18>;

	ld.param.u64 	%rd8, [_Z19init_curand_state_kP17curandStateXORWOW_param_0];
	cvta.to.global.u64 	%rd9, %rd8;
	mov.u32 	%r182, %tid.x;
	mov.u32 	%r183, %ctaid.x;
	mov.u32 	%r184, %ntid.x;
	mad.lo.s32 	%r185, %r183, %r184, %r182;
	cvt.s64.s32 	%rd17, %r185;
	mul.wide.s32 	%rd10, %r185, 48;
	add.s64 	%rd2, %rd9, %rd10;
	mov.b32 	%r186, 1478573778;
	mov.b32 	%r187, 716983765;
	st.global.v2.u32 	[%rd2], {%r187, %r186};
	mov.b32 	%r188, -123459836;
	mov.b32 	%r189, 1163863128;
	st.global.v2.u32 	[%rd2+8], {%r189, %r188};
	mov.b32 	%r190, 1360900310;
	mov.b32 	%r191, -589760388;
	st.global.v2.u32 	[%rd2+16], {%r191, %r190};
	setp.eq.s32 	%p1, %r185, 0;
	@%p1 bra 	$L__BB0_42;
	mov.b32 	%r312, 0;
	mov.u64 	%rd12, precalc_xorwow_matrix;
$L__BB0_2:
	and.b64  	%rd4, %rd17, 3;
	setp.eq.s64 	%p2, %rd4, 0;
	@%p2 bra 	$L__BB0_41;
	mul.wide.u32 	%rd11, %r312, 3200;
	add.s64 	%rd5, %rd12, %rd11;
	cvt.u32.u64 	%r2, %rd4;
	mov.b32 	%r313, 0;
$L__BB0_4:
	mov.b32 	%r326, 0;
	mov.u32 	%r327, %r326;
	mov.u32 	%r328, %r326;
	mov.u32 	%r329, %r326;
	mov.u32 	%r330, %r326;
	mov.u32 	%r319, %r326;
$L__BB0_5:
	mul.wide.u32 	%rd13, %r319, 4;
	add.s64 	%rd14, %rd2, %rd13;
	ld.global.u32 	%r10, [%rd14+4];
	shl.b32 	%r11, %r319, 5;
	mov.b32 	%r325, 0;
$L__BB0_6:
	.pragma "nounroll";
	shr.u32 	%r196, %r10, %r325;
	and.b32  	%r197, %r196, 1;
	setp.eq.b32 	%p3, %r197, 1;
	not.pred 	%p4, %p3;
	add.s32 	%r198, %r11, %r325;
	mul.lo.s32 	%r199, %r198, 5;
	mul.wide.u32 	%rd15, %r199, 4;
	add.s64 	%rd6, %rd5, %rd15;
	@%p4 bra 	$L__BB0_8;
	ld.global.u32 	%r200, [%rd6];
	xor.b32  	%r330, %r330, %r200;
	ld.global.u32 	%r201, [%rd6+4];
	xor.b32  	%r329, %r329, %r201;
	ld.global.u32 	%r202, [%rd6+8];
	xor.b32  	%r328, %r328, %r202;
	ld.global.u32 	%r203, [%rd6+12];
	xor.b32  	%r327, %r327, %r203;
	ld.global.u32 	%r204, [%rd6+16];
	xor.b32  	%r326, %r326, %r204;
$L__BB0_8:
	and.b32  	%r206, %r196, 2;
	setp.eq.s32 	%p5, %r206, 0;
	@%p5 bra 	$L__BB0_10;
	ld.global.u32 	%r207, [%rd6+20];
	xor.b32  	%r330, %r330, %r207;
	ld.global.u32 	%r208, [%rd6+24];
	xor.b32  	%r329, %r329, %r208;
	ld.global.u32 	%r209, [%rd6+28];
	xor.b32  	%r328, %r328, %r209;
	ld.global.u32 	%r210, [%rd6+32];
	xor.b32  	%r327, %r327, %r210;
	ld.global.u32 	%r211, [%rd6+36];
	xor.b32  	%r326, %r326, %r211;
$L__BB0_10:
	and.b32  	%r213, %r196, 4;
	setp.eq.s32 	%p6, %r213, 0;
	@%p6 bra 	$L__BB0_12;
	ld.global.u32 	%r214, [%rd6+40];
	xor.b32  	%r330, %r330, %r214;
	ld.global.u32 	%r215, [%rd6+44];
	xor.b32  	%r329, %r329, %r215;
	ld.global.u32 	%r216, [%rd6+48];
	xor.b32  	%r328, %r328, %r216;
	ld.global.u32 	%r217, [%rd6+52];
	xor.b32  	%r327, %r327, %r217;
	ld.global.u32 	%r218, [%rd6+56];
	xor.b32  	%r326, %r326, %r218;
$L__BB0_12:
	and.b32  	%r220, %r196, 8;
	setp.eq.s32 	%p7, %r220, 0;
	@%p7 bra 	$L__BB0_14;
	ld.global.u32 	%r221, [%rd6+60];
	xor.b32  	%r330, %r330, %r221;
	ld.global.u32 	%r222, [%rd6+64];
	xor.b32  	%r329, %r329, %r222;
	ld.global.u32 	%r223, [%rd6+68];
	xor.b32  	%r328, %r328, %r223;
	ld.global.u32 	%r224, [%rd6+72];
	xor.b32  	%r327, %r327, %r224;
	ld.global.u32 	%r225, [%rd6+76];
	xor.b32  	%r326, %r326, %r225;
$L__BB0_14:
	and.b32  	%r227, %r196, 16;
	setp.eq.s32 	%p8, %r227, 0;
	@%p8 bra 	$L__BB0_16;
	ld.global.u32 	%r228, [%rd6+80];
	xor.b32  	%r330, %r330, %r228;
	ld.global.u32 	%r229, [%rd6+84];
	xor.b32  	%r329, %r329, %r229;
	ld.global.u32 	%r230, [%rd6+88];
	xor.b32  	%r328, %r328, %r230;
	ld.global.u32 	%r231, [%rd6+92];
	xor.b32  	%r327, %r327, %r231;
	ld.global.u32 	%r232, [%rd6+96];
	xor.b32  	%r326, %r326, %r232;
$L__BB0_16:
	and.b32  	%r234, %r196, 32;
	setp.eq.s32 	%p9, %r234, 0;
	@%p9 bra 	$L__BB0_18;
	ld.global.u32 	%r235, [%rd6+100];
	xor.b32  	%r330, %r330, %r235;
	ld.global.u32 	%r236, [%rd6+104];
	xor.b32  	%r329, %r329, %r236;
	ld.global.u32 	%r237, [%rd6+108];
	xor.b32  	%r328, %r328, %r237;
	ld.global.u32 	%r238, [%rd6+112];
	xor.b32  	%r327, %r327, %r238;
	ld.global.u32 	%r239, [%rd6+116];
	xor.b32  	%r326, %r326, %r239;
$L__BB0_18:
	and.b32  	%r241, %r196, 64;
	setp.eq.s32 	%p10, %r241, 0;
	@%p10 bra 	$L__BB0_20;
	ld.global.u32 	%r242, [%rd6+120];
	xor.b32  	%r330, %r330, %r242;
	ld.global.u32 	%r243, [%rd6+124];
	xor.b32  	%r329, %r329, %r243;
	ld.global.u32 	%r244, [%rd6+128];
	xor.b32  	%r328, %r328, %r244;
	ld.global.u32 	%r245, [%rd6+132];
	xor.b32  	%r327, %r327, %r245;
	ld.global.u32 	%r246, [%rd6+136];
	xor.b32  	%r326, %r326, %r246;
$L__BB0_20:
	and.b32  	%r248, %r196, 128;
	setp.eq.s32 	%p11, %r248, 0;
	@%p11 bra 	$L__BB0_22;
	ld.global.u32 	%r249, [%rd6+140];
	xor.b32  	%r330, %r330, %r249;
	ld.global.u32 	%r250, [%rd6+144];
	xor.b32  	%r329, %r329, %r250;
	ld.global.u32 	%r251, [%rd6+148];
	xor.b32  	%r328, %r328, %r251;
	ld.global.u32 	%r252, [%rd6+152];
	xor.b32  	%r327, %r327, %r252;
	ld.global.u32 	%r253, [%rd6+156];
	xor.b32  	%r326, %r326, %r253;
$L__BB0_22:
	and.b32  	%r255, %r196, 256;
	setp.eq.s32 	%p12, %r255, 0;
	@%p12 bra 	$L__BB0_24;
	ld.global.u32 	%r256, [%rd6+160];
	xor.b32  	%r330, %r330, %r256;
	ld.global.u32 	%r257, [%rd6+164];
	xor.b32  	%r329, %r329, %r257;
	ld.global.u32 	%r258, [%rd6+168];
	xor.b32  	%r328, %r328, %r258;
	ld.global.u32 	%r259, [%rd6+172];
	xor.b32  	%r327, %r327, %r259;
	ld.global.u32 	%r260, [%rd6+176];
	xor.b32  	%r326, %r326, %r260;
$L__BB0_24:
	and.b32  	%r262, %r196, 512;
	setp.eq.s32 	%p13, %r262, 0;
	@%p13 bra 	$L__BB0_26;
	ld.global.u32 	%r263, [%rd6+180];
	xor.b32  	%r330, %r330, %r263;
	ld.global.u32 	%r264, [%rd6+184];
	xor.b32  	%r329, %r329, %r264;
	ld.global.u32 	%r265, [%rd6+188];
	xor.b32  	%r328, %r328, %r265;
	ld.global.u32 	%r266, [%rd6+192];
	xor.b32  	%r327, %r327, %r266;
	ld.global.u32 	%r267, [%rd6+196];
	xor.b32  	%r326, %r326, %r267;
$L__BB0_26:
	and.b32  	%r269, %r196, 1024;
	setp.eq.s32 	%p14, %r269, 0;
	@%p14 bra 	$L__BB0_28;
	ld.global.u32 	%r270, [%rd6+200];
	xor.b32  	%r330, %r330, %r270;
	ld.global.u32 	%r271, [%rd6+204];
	xor.b32  	%r329, %r329, %r271;
	ld.global.u32 	%r272, [%rd6+208];
	xor.b32  	%r328, %r328, %r272;
	ld.global.u32 	%r273, [%rd6+212];
	xor.b32  	%r327, %r327, %r273;
	ld.global.u32 	%r274, [%rd6+216];
	xor.b32  	%r326, %r326, %r274;
$L__BB0_28:
	and.b32  	%r276, %r196, 2048;
	setp.eq.s32 	%p15, %r276, 0;
	@%p15 bra 	$L__BB0_30;
	ld.global.u32 	%r277, [%rd6+220];
	xor.b32  	%r330, %r330, %r277;
	ld.global.u32 	%r278, [%rd6+224];
	xor.b32  	%r329, %r329, %r278;
	ld.global.u32 	%r279, [%rd6+228];
	xor.b32  	%r328, %r328, %r279;
	ld.global.u32 	%r280, [%rd6+232];
	xor.b32  	%r327, %r327, %r280;
	ld.global.u32 	%r281, [%rd6+236];
	xor.b32  	%r326, %r326, %r281;
$L__BB0_30:
	and.b32  	%r283, %r196, 4096;
	setp.eq.s32 	%p16, %r283, 0;
	@%p16 bra 	$L__BB0_32;
	ld.global.u32 	%r284, [%rd6+240];
	xor.b32  	%r330, %r330, %r284;
	ld.global.u32 	%r285, [%rd6+244];
	xor.b32  	%r329, %r329, %r285;
	ld.global.u32 	%r286, [%rd6+248];
	xor.b32  	%r328, %r328, %r286;
	ld.global.u32 	%r287, [%rd6+252];
	xor.b32  	%r327, %r327, %r287;
	ld.global.u32 	%r288, [%rd6+256];
	xor.b32  	%r326, %r326, %r288;
$L__BB0_32:
	and.b32  	%r290, %r196, 8192;
	setp.eq.s32 	%p17, %r290, 0;
	@%p17 bra 	$L__BB0_34;
	ld.global.u32 	%r291, [%rd6+260];
	xor.b32  	%r330, %r330, %r291;
	ld.global.u32 	%r292, [%rd6+264];
	xor.b32  	%r329, %r329, %r292;
	ld.global.u32 	%r293, [%rd6+268];
	xor.b32  	%r328, %r328, %r293;
	ld.global.u32 	%r294, [%rd6+272];
	xor.b32  	%r327, %r327, %r294;
	ld.global.u32 	%r295, [%rd6+276];
	xor.b32  	%r326, %r326, %r295;
$L__BB0_34:
	and.b32  	%r297, %r196, 16384;
	setp.eq.s32 	%p18, %r297, 0;
	@%p18 bra 	$L__BB0_36;
	ld.global.u32 	%r298, [%rd6+280];
	xor.b32  	%r330, %r330, %r298;
	ld.global.u32 	%r299, [%rd6+284];
	xor.b32  	%r329, %r329, %r299;
	ld.global.u32 	%r300, [%rd6+288];
	xor.b32  	%r328, %r328, %r300;
	ld.global.u32 	%r301, [%rd6+292];
	xor.b32  	%r327, %r327, %r301;
	ld.global.u32 	%r302, [%rd6+296];
	xor.b32  	%r326, %r326, %r302;
$L__BB0_36:
	and.b32  	%r304, %r196, 32768;
	setp.eq.s32 	%p19, %r304, 0;
	@%p19 bra 	$L__BB0_38;
	ld.global.u32 	%r305, [%rd6+300];
	xor.b32  	%r330, %r330, %r305;
	ld.global.u32 	%r306, [%rd6+304];
	xor.b32  	%r329, %r329, %r306;
	ld.global.u32 	%r307, [%rd6+308];
	xor.b32  	%r328, %r328, %r307;
	ld.global.u32 	%r308, [%rd6+312];
	xor.b32  	%r327, %r327, %r308;
	ld.global.u32 	%r309, [%rd6+316];
	xor.b32  	%r326, %r326, %r309;
$L__BB0_38:
	add.s32 	%r325, %r325, 16;
	setp.ne.s32 	%p20, %r325, 32;
	@%p20 bra 	$L__BB0_6;
	mad.lo.s32 	%r310, %r319, -31, %r11;
	add.s32 	%r319, %r310, 1;
	setp.ne.s32 	%p21, %r319, 5;
	@%p21 bra 	$L__BB0_5;
	st.global.u32 	[%rd2+4], %r330;
	st.global.u32 	[%rd2+8], %r329;
	st.global.u32 	[%rd2+12], %r328;
	st.global.u32 	[%rd2+16], %r327;
	st.global.u32 	[%rd2+20], %r326;
	add.s32 	%r313, %r313, 1;
	setp.lt.u32 	%p22, %r313, %r2;
	@%p22 bra 	$L__BB0_4;
$L__BB0_41:
	shr.u64 	%rd7, %rd17, 2;
	add.s32 	%r312, %r312, 1;
	setp.gt.u64 	%p23, %rd17, 3;
	mov.u64 	%rd17, %rd7;
	@%p23 bra 	$L__BB0_2;
$L__BB0_42:
	mov.b32 	%r311, 0;
	st.global.v2.u32 	[%rd2+24], {%r311, %r311};
	st.global.u32 	[%rd2+32], %r311;
	mov.b64 	%rd16, 0;
	st.global.u64 	[%rd2+40], %rd16;
	ret;

}
	// .globl	_Z12Bond_Price_kffffffP17curandStateXORWOWPfS1_
.visible .entry _Z12Bond_Price_kffffffP17curandStateXORWOWPfS1_(
	.param .f32 _Z12Bond_Price_kffffffP17curandStateXORWOWPfS1__param_0,
	.param .f32 _Z12Bond_Price_kffffffP17curandStateXORWOWPfS1__param_1,
	.param .f32 _Z12Bond_Price_kffffffP17curandStateXORWOWPfS1__param_2,
	.param .f32 _Z12Bond_Price_kffffffP17curandStateXORWOWPfS1__param_3,
	.param .f32 _Z12Bond_Price_kffffffP17curandStateXORWOWPfS1__param_4,
	.param .f32 _Z12Bond_Price_kffffffP17curandStateXORWOWPfS1__param_5,
	.param .u64 .ptr .align 1 _Z12Bond_Price_kffffffP17curandStateXORWOWPfS1__param_6,
	.param .u64 .ptr .align 1 _Z12Bond_Price_kffffffP17curandStateXORWOWPfS1__param_7,
	.param .u64 .ptr .align 1 _Z12Bond_Price_kffffffP17curandStateXORWOWPfS1__param_8
)
{
	.reg .pred 	%p<65>;
	.reg .b32 	%r<360>;
	.reg .b32 	%f<618>;
	.reg .b64 	%rd<10>;
	.reg .b64 	%fd<10>;

	ld.param.f32 	%f39, [_Z12Bond_Price_kffffffP17curandStateXORWOWPfS1__param_0];
	ld.param.f32 	%f40, [_Z12Bond_Price_kffffffP17curandStateXORWOWPfS1__param_1];
	ld.param.f32 	%f41, [_Z12Bond_Price_kffffffP17curandStateXORWOWPfS1__param_2];
	ld.param.f32 	%f612, [_Z12Bond_Price_kffffffP17curandStateXORWOWPfS1__param_3];
	ld.param.f32 	%f43, [_Z12Bond_Price_kffffffP17curandStateXORWOWPfS1__param_4];
	ld.param.f32 	%f44, [_Z12Bond_Price_kffffffP17curandStateXORWOWPfS1__param_5];
	ld.param.u64 	%rd4, [_Z12Bond_Price_kffffffP17curandStateXORWOWPfS1__param_6];
	ld.param.u64 	%rd3, [_Z12Bond_Price_kffffffP17curandStateXORWOWPfS1__param_8];
	cvta.to.global.u64 	%rd5, %rd4;
	mov.u32 	%r1, %tid.x;
	mul.f32 	%f1, %f40, 0f3F000000;
	mul.f32 	%f617, %f1, %f612;
	mov.u32 	%r94, %ctaid.x;
	mov.u32 	%r359, %ntid.x;
	mad.lo.s32 	%r95, %r94, %r359, %r1;
	mul.wide.u32 	%rd6, %r95, 48;
	add.s64 	%rd1, %rd5, %rd6;
	sub.f32 	%f45, %f44, %f43;
	div.rn.f32 	%f46, %f45, %f40;
	cvt.rzi.s32.f32 	%r3, %f46;
	setp.lt.s32 	%p1, %r3, 1;
	mov.f32 	%f605, %f617;
	@%p1 bra 	$L__BB1_7;
	ld.global.v2.u32 	{%r331, %r329}, [%rd1];
	ld.global.u32 	%r325, [%rd1+8];
	ld.global.u32 	%r328, [%rd1+20];
	mul.f32 	%f48, %f41, %f41;
	rcp.rn.f32 	%f3, %f48;
	neg.f32 	%f49, %f41;
	mul.f32 	%f50, %f40, %f49;
	fma.rn.f32 	%f51, %f50, 0f3BBB989D, 0f3F000000;
	cvt.sat.f32.f32 	%f52, %f51;
	mov.f32 	%f53, 0f4B400001;
	mov.f32 	%f54, 0f437C0000;
	fma.rm.f32 	%f55, %f52, %f54, %f53;
	add.f32 	%f56, %f55, 0fCB40007F;
	neg.f32 	%f57, %f56;
	fma.rn.f32 	%f58, %f50, 0f3FB8AA3B, %f57;
	fma.rn.f32 	%f59, %f50, 0f32A57060, %f58;
	mov.b32 	%r97, %f55;
	shl.b32 	%r98, %r97, 23;
	mov.b32 	%f60, %r98;
	ex2.approx.ftz.f32 	%f61, %f59;
	mul.f32 	%f4, %f61, %f60;
	mul.f32 	%f62, %f39, %f39;
	mul.f32 	%f63, %f41, 0fC0000000;
	mul.f32 	%f64, %f40, %f63;
	fma.rn.f32 	%f65, %f64, 0f3BBB989D, 0f3F000000;
	cvt.sat.f32.f32 	%f66, %f65;
	fma.rm.f32 	%f67, %f66, %f54, %f53;
	add.f32 	%f68, %f67, 0fCB40007F;
	neg.f32 	%f69, %f68;
	fma.rn.f32 	%f70, %f64, 0f3FB8AA3B, %f69;
	fma.rn.f32 	%f71, %f64, 0f32A57060, %f70;
	mov.b32 	%r99, %f67;
	shl.b32 	%r100, %r99, 23;
	mov.b32 	%f72, %r100;
	ex2.approx.ftz.f32 	%f73, %f71;
	mul.f32 	%f74, %f73, %f72;
	mov.f32 	%f75, 0f3F800000;
	sub.f32 	%f76, %f75, %f74;
	mul.f32 	%f77, %f62, %f76;
	add.f32 	%f78, %f41, %f41;
	div.rn.f32 	%f79, %f77, %f78;
	sqrt.rn.f32 	%f5, %f79;
	setp.eq.s32 	%p2, %r3, 1;
	mov.b32 	%r330, 1;
	mov.f32 	%f603, %f612;
	mov.f32 	%f605, %f617;
	@%p2 bra 	$L__BB1_5;
	ld.global.u32 	%r327, [%rd1+16];
	ld.global.u32 	%r326, [%rd1+12];
	and.b32  	%r10, %r3, 2147483646;
	add.s32 	%r323, %r331, 724874;
	mov.b32 	%r324, 0;
	mov.f32 	%f603, %f612;
	mov.f32 	%f605, %f617;
$L__BB1_3:
	mov.u32 	%r18, %r328;
	add.s32 	%r102, %r324, 1;
	shr.u32 	%r103, %r329, 2;
	xor.b32  	%r104, %r103, %r329;
	shl.b32 	%r105, %r18, 4;
	shl.b32 	%r106, %r104, 1;
	xor.b32  	%r107, %r105, %r106;
	xor.b32  	%r108, %r107, %r18;
	xor.b32  	%r19, %r108, %r104;
	add.s32 	%r109, %r323, %r19;
	add.s32 	%r110, %r109, -362437;
	shr.u32 	%r111, %r325, 2;
	xor.b32  	%r112, %r111, %r325;
	shl.b32 	%r113, %r19, 4;
	shl.b32 	%r114, %r112, 1;
	xor.b32  	%r115, %r114, %r113;
	xor.b32  	%r116, %r115, %r112;
	xor.b32  	%r20, %r116, %r19;
	add.s32 	%r117, %r323, %r20;
	cvt.rn.f32.u32 	%f80, %r110;
	fma.rn.f32 	%f81, %f80, 0f2F800000, 0f2F000000;
	cvt.rn.f32.u32 	%f82, %r117;
	fma.rn.f32 	%f83, %f82, 0f30C90FDB, 0f30490FDB;
	setp.lt.f32 	%p3, %f81, 0f00800000;
	mul.f32 	%f84, %f81, 0f4B000000;
	selp.f32 	%f85, %f84, %f81, %p3;
	selp.f32 	%f86, 0fC1B80000, 0f00000000, %p3;
	mov.b32 	%r118, %f85;
	add.s32 	%r119, %r118, -1059760811;
	and.b32  	%r120, %r119, -8388608;
	sub.s32 	%r121, %r118, %r120;
	mov.b32 	%f87, %r121;
	cvt.rn.f32.s32 	%f88, %r120;
	fma.rn.f32 	%f89, %f88, 0f34000000, %f86;
	add.f32 	%f90, %f87, 0fBF800000;
	fma.rn.f32 	%f91, %f90, 0fBE055027, 0f3E1039F6;
	fma.rn.f32 	%f92, %f91, %f90, 0fBDF8CDCC;
	fma.rn.f32 	%f93, %f92, %f90, 0f3E0F2955;
	fma.rn.f32 	%f94, %f93, %f90, 0fBE2AD8B9;
	fma.rn.f32 	%f95, %f94, %f90, 0f3E4CED0B;
	fma.rn.f32 	%f96, %f95, %f90, 0fBE7FFF22;
	fma.rn.f32 	%f97, %f96, %f90, 0f3EAAAA78;
	fma.rn.f32 	%f98, %f97, %f90, 0fBF000000;
	mul.f32 	%f99, %f90, %f98;
	fma.rn.f32 	%f100, %f99, %f90, %f90;
	fma.rn.f32 	%f101, %f89, 0f3F317218, %f100;
	setp.gt.u32 	%p4, %r118, 2139095039;
	fma.rn.f32 	%f102, %f85, 0f7F800000, 0f7F800000;
	selp.f32 	%f103, %f102, %f101, %p4;
	setp.eq.f32 	%p5, %f85, 0f00000000;
	mul.f32 	%f104, %f103, 0fC0000000;
	selp.f32 	%f105, 0f7F800000, %f104, %p5;
	sqrt.rn.f32 	%f106, %f105;
	sin.approx.f32 	%f107, %f83;
	mul.f32 	%f108, %f106, %f107;
	cvt.rn.f32.u32 	%f109, %r102;
	fma.rn.f32 	%f110, %f40, %f109, %f43;
	setp.lt.f32 	%p6, %f110, 0f40A00000;
	selp.f32 	%f111, 0f3C449BA6, 0f3C9BA5E3, %p6;
	selp.f32 	%f112, 0f3AB78034, 0f3A83126F, %p6;
	fma.rn.f32 	%f113, %f110, %f112, %f111;
	mul.f32 	%f114, %f41, %f113;
	sub.f32 	%f115, %f114, %f112;
	sub.f32 	%f116, %f110, %f40;
	fma.rn.f32 	%f117, %f116, %f112, %f111;
	sub.f32 	%f118, %f117, %f112;
	mul.f32 	%f119, %f41, %f118;
	mul.f32 	%f120, %f119, %f4;
	sub.f32 	%f121, %f115, %f120;
	mul.f32 	%f122, %f3, %f121;
	fma.rn.f32 	%f123, %f603, %f4, %f122;
	fma.rn.f32 	%f124, %f108, %f5, %f123;
	mul.f32 	%f125, %f1, %f124;
	setp.eq.s32 	%p7, %r102, %r3;
	selp.b32 	%r122, 1, 2, %p7;
	cvt.rn.f32.u32 	%f126, %r122;
	fma.rn.f32 	%f127, %f125, %f126, %f605;
	shr.u32 	%r123, %r326, 2;
	xor.b32  	%r124, %r123, %r326;
	shl.b32 	%r125, %r20, 4;
	shl.b32 	%r126, %r124, 1;
	xor.b32  	%r127, %r125, %r126;
	xor.b32  	%r128, %r127, %r20;
	xor.b32  	%r21, %r128, %r124;
	add.s32 	%r129, %r323, %r21;
	add.s32 	%r130, %r129, 362437;
	shr.u32 	%r131, %r327, 2;
	xor.b32  	%r132, %r131, %r327;
	shl.b32 	%r133, %r21, 4;
	shl.b32 	%r134, %r132, 1;
	xor.b32  	%r135, %r134, %r133;
	xor.b32  	%r136, %r135, %r132;
	xor.b32  	%r328, %r136, %r21;
	add.s32 	%r137, %r323, %r328;
	add.s32 	%r138, %r137, 724874;
	cvt.rn.f32.u32 	%f128, %r130;
	fma.rn.f32 	%f129, %f128, 0f2F800000, 0f2F000000;
	cvt.rn.f32.u32 	%f130, %r138;
	fma.rn.f32 	%f131, %f130, 0f30C90FDB, 0f30490FDB;
	setp.lt.f32 	%p8, %f129, 0f00800000;
	mul.f32 	%f132, %f129, 0f4B000000;
	selp.f32 	%f133, %f132, %f129, %p8;
	selp.f32 	%f134, 0fC1B80000, 0f00000000, %p8;
	mov.b32 	%r139, %f133;
	add.s32 	%r140, %r139, -1059760811;
	and.b32  	%r141, %r140, -8388608;
	sub.s32 	%r142, %r139, %r141;
	mov.b32 	%f135, %r142;
	cvt.rn.f32.s32 	%f136, %r141;
	fma.rn.f32 	%f137, %f136, 0f34000000, %f134;
	add.f32 	%f138, %f135, 0fBF800000;
	fma.rn.f32 	%f139, %f138, 0fBE055027, 0f3E1039F6;
	fma.rn.f32 	%f140, %f139, %f138, 0fBDF8CDCC;
	fma.rn.f32 	%f141, %f140, %f138, 0f3E0F2955;
	fma.rn.f32 	%f142, %f141, %f138, 0fBE2AD8B9;
	fma.rn.f32 	%f143, %f142, %f138, 0f3E4CED0B;
	fma.rn.f32 	%f144, %f143, %f138, 0fBE7FFF22;
	fma.rn.f32 	%f145, %f144, %f138, 0f3EAAAA78;
	fma.rn.f32 	%f146, %f145, %f138, 0fBF000000;
	mul.f32 	%f147, %f138, %f146;
	fma.rn.f32 	%f148, %f147, %f138, %f138;
	fma.rn.f32 	%f149, %f137, 0f3F317218, %f148;
	setp.gt.u32 	%p9, %r139, 2139095039;
	fma.rn.f32 	%f150, %f133, 0f7F800000, 0f7F800000;
	selp.f32 	%f151, %f150, %f149, %p9;
	setp.eq.f32 	%p10, %f133, 0f00000000;
	mul.f32 	%f152, %f151, 0fC0000000;
	selp.f32 	%f153, 0f7F800000, %f152, %p10;
	sqrt.rn.f32 	%f154, %f153;
	sin.approx.f32 	%f155, %f131;
	mul.f32 	%f156, %f154, %f155;
	add.s32 	%r324, %r324, 2;
	cvt.rn.f32.u32 	%f157, %r324;
	fma.rn.f32 	%f158, %f40, %f157, %f43;
	setp.lt.f32 	%p11, %f158, 0f40A00000;
	selp.f32 	%f159, 0f3C449BA6, 0f3C9BA5E3, %p11;
	selp.f32 	%f160, 0f3AB78034, 0f3A83126F, %p11;
	fma.rn.f32 	%f161, %f158, %f160, %f159;
	mul.f32 	%f162, %f41, %f161;
	sub.f32 	%f163, %f162, %f160;
	sub.f32 	%f164, %f158, %f40;
	fma.rn.f32 	%f165, %f164, %f160, %f159;
	sub.f32 	%f166, %f165, %f160;
	mul.f32 	%f167, %f41, %f166;
	mul.f32 	%f168, %f167, %f4;
	sub.f32 	%f169, %f163, %f168;
	mul.f32 	%f170, %f3, %f169;
	fma.rn.f32 	%f171, %f124, %f4, %f170;
	fma.rn.f32 	%f603, %f156, %f5, %f171;
	mul.f32 	%f172, %f1, %f603;
	setp.eq.s32 	%p12, %r324, %r3;
	selp.b32 	%r143, 1, 2, %p12;
	cvt.rn.f32.u32 	%f173, %r143;
	fma.rn.f32 	%f605, %f172, %f173, %f127;
	add.s32 	%r323, %r323, 1449748;
	setp.ne.s32 	%p13, %r324, %r10;
	mov.u32 	%r325, %r19;
	mov.u32 	%r326, %r20;
	mov.u32 	%r327, %r21;
	mov.u32 	%r329, %r18;
	@%p13 bra 	$L__BB1_3;
	add.s32 	%r330, %r324, 1;
	add.s32 	%r331, %r323, -724874;
	mov.u32 	%r329, %r18;
	mov.u32 	%r325, %r19;
$L__BB1_5:
	and.b32  	%r144, %r3, 1;
	setp.eq.b32 	%p14, %r144, 1;
	not.pred 	%p15, %p14;
	@%p15 bra 	$L__BB1_7;
	shr.u32 	%r145, %r329, 2;
	xor.b32  	%r146, %r145, %r329;
	shl.b32 	%r147, %r328, 4;
	shl.b32 	%r148, %r146, 1;
	xor.b32  	%r149, %r147, %r148;
	xor.b32  	%r150, %r149, %r328;
	xor.b32  	%r151, %r150, %r146;
	add.s32 	%r152, %r331, %r151;
	add.s32 	%r153, %r152, 362437;
	shr.u32 	%r154, %r325, 2;
	xor.b32  	%r155, %r154, %r325;
	shl.b32 	%r156, %r151, 4;
	shl.b32 	%r157, %r155, 1;
	xor.b32  	%r158, %r157, %r156;
	xor.b32  	%r159, %r158, %r155;
	xor.b32  	%r160, %r159, %r151;
	add.s32 	%r161, %r331, %r160;
	add.s32 	%r162, %r161, 724874;
	cvt.rn.f32.u32 	%f174, %r153;
	fma.rn.f32 	%f175, %f174, 0f2F800000, 0f2F000000;
	cvt.rn.f32.u32 	%f176, %r162;
	fma.rn.f32 	%f177, %f176, 0f30C90FDB, 0f30490FDB;
	setp.lt.f32 	%p16, %f175, 0f00800000;
	mul.f32 	%f178, %f175, 0f4B000000;
	selp.f32 	%f179, %f178, %f175, %p16;
	selp.f32 	%f180, 0fC1B80000, 0f00000000, %p16;
	mov.b32 	%r163, %f179;
	add.s32 	%r164, %r163, -1059760811;
	and.b32  	%r165, %r164, -8388608;
	sub.s32 	%r166, %r163, %r165;
	mov.b32 	%f181, %r166;
	cvt.rn.f32.s32 	%f182, %r165;
	fma.rn.f32 	%f183, %f182, 0f34000000, %f180;
	add.f32 	%f184, %f181, 0fBF800000;
	fma.rn.f32 	%f185, %f184, 0fBE055027, 0f3E1039F6;
	fma.rn.f32 	%f186, %f185, %f184, 0fBDF8CDCC;
	fma.rn.f32 	%f187, %f186, %f184, 0f3E0F2955;
	fma.rn.f32 	%f188, %f187, %f184, 0fBE2AD8B9;
	fma.rn.f32 	%f189, %f188, %f184, 0f3E4CED0B;
	fma.rn.f32 	%f190, %f189, %f184, 0fBE7FFF22;
	fma.rn.f32 	%f191, %f190, %f184, 0f3EAAAA78;
	fma.rn.f32 	%f192, %f191, %f184, 0fBF000000;
	mul.f32 	%f193, %f184, %f192;
	fma.rn.f32 	%f194, %f193, %f184, %f184;
	fma.rn.f32 	%f195, %f183, 0f3F317218, %f194;
	setp.gt.u32 	%p17, %r163, 2139095039;
	fma.rn.f32 	%f196, %f179, 0f7F800000, 0f7F800000;
	selp.f32 	%f197, %f196, %f195, %p17;
	setp.eq.f32 	%p18, %f179, 0f00000000;
	mul.f32 	%f198, %f197, 0fC0000000;
	selp.f32 	%f199, 0f7F800000, %f198, %p18;
	sqrt.rn.f32 	%f200, %f199;
	sin.approx.f32 	%f201, %f177;
	mul.f32 	%f202, %f200, %f201;
	cvt.rn.f32.u32 	%f203, %r330;
	fma.rn.f32 	%f204, %f40, %f203, %f43;
	setp.lt.f32 	%p19, %f204, 0f40A00000;
	selp.f32 	%f205, 0f3C449BA6, 0f3C9BA5E3, %p19;
	selp.f32 	%f206, 0f3AB78034, 0f3A83126F, %p19;
	fma.rn.f32 	%f207, %f204, %f206, %f205;
	mul.f32 	%f208, %f41, %f207;
	sub.f32 	%f209, %f208, %f206;
	sub.f32 	%f210, %f204, %f40;
	fma.rn.f32 	%f211, %f210, %f206, %f205;
	sub.f32 	%f212, %f211, %f206;
	mul.f32 	%f213, %f41, %f212;
	mul.f32 	%f214, %f213, %f4;
	sub.f32 	%f215, %f209, %f214;
	mul.f32 	%f216, %f3, %f215;
	fma.rn.f32 	%f217, %f603, %f4, %f216;
	fma.rn.f32 	%f218, %f202, %f5, %f217;
	mul.f32 	%f219, %f1, %f218;
	setp.eq.s32 	%p20, %r330, %r3;
	selp.b32 	%r167, 1, 2, %p20;
	cvt.rn.f32.u32 	%f220, %r167;
	fma.rn.f32 	%f605, %f219, %f220, %f605;
$L__BB1_7:
	fma.rn.f32 	%f221, %f605, 0fBBBB989D, 0f3F000000;
	cvt.sat.f32.f32 	%f222, %f221;
	mov.f32 	%f223, 0f4B400001;
	mov.f32 	%f224, 0f437C0000;
	fma.rm.f32 	%f225, %f222, %f224, %f223;
	add.f32 	%f226, %f225, 0fCB40007F;
	neg.f32 	%f227, %f226;
	fma.rn.f32 	%f228, %f605, 0fBFB8AA3B, %f227;
	fma.rn.f32 	%f229, %f605, 0fB2A57060, %f228;
	mov.b32 	%r168, %f225;
	shl.b32 	%r169, %r168, 23;
	mov.b32 	%f230, %r169;
	ex2.approx.ftz.f32 	%f231, %f229;
	mul.f32 	%f232, %f231, %f230;
	shl.b32 	%r170, %r1, 2;
	mov.u32 	%r171, sdata;
	add.s32 	%r32, %r171, %r170;
	st.shared.f32 	[%r32], %f232;
	cvt.f64.f32 	%fd1, %f44;
	cvt.f64.f32 	%fd3, %f40;
	mul.f64 	%fd2, %fd3, 0d3FE0000000000000;
	add.f64 	%fd4, %fd2, %fd1;
	cvt.rn.f32.f64 	%f233, %fd4;
	sub.f32 	%f234, %f233, %f43;
	div.rn.f32 	%f235, %f234, %f40;
	cvt.rzi.s32.f32 	%r33, %f235;
	setp.lt.s32 	%p21, %r33, 1;
	mov.f32 	%f611, %f617;
	@%p21 bra 	$L__BB1_14;
	ld.global.v2.u32 	{%r346, %r341}, [%rd1];
	ld.global.u32 	%r340, [%rd1+8];
	ld.global.u32 	%r337, [%rd1+20];
	mul.f32 	%f237, %f41, %f41;
	rcp.rn.f32 	%f15, %f237;
	neg.f32 	%f238, %f41;
	mul.f32 	%f239, %f40, %f238;
	fma.rn.f32 	%f240, %f239, 0f3BBB989D, 0f3F000000;
	cvt.sat.f32.f32 	%f241, %f240;
	mov.f32 	%f242, 0f4B400001;
	mov.f32 	%f243, 0f437C0000;
	fma.rm.f32 	%f244, %f241, %f243, %f242;
	add.f32 	%f245, %f244, 0fCB40007F;
	neg.f32 	%f246, %f245;
	fma.rn.f32 	%f247, %f239, 0f3FB8AA3B, %f246;
	fma.rn.f32 	%f248, %f239, 0f32A57060, %f247;
	mov.b32 	%r173, %f244;
	shl.b32 	%r174, %r173, 23;
	mov.b32 	%f249, %r174;
	ex2.approx.ftz.f32 	%f250, %f248;
	mul.f32 	%f16, %f250, %f249;
	mul.f32 	%f251, %f39, %f39;
	mul.f32 	%f252, %f41, 0fC0000000;
	mul.f32 	%f253, %f40, %f252;
	fma.rn.f32 	%f254, %f253, 0f3BBB989D, 0f3F000000;
	cvt.sat.f32.f32 	%f255, %f254;
	fma.rm.f32 	%f256, %f255, %f243, %f242;
	add.f32 	%f257, %f256, 0fCB40007F;
	neg.f32 	%f258, %f257;
	fma.rn.f32 	%f259, %f253, 0f3FB8AA3B, %f258;
	fma.rn.f32 	%f260, %f253, 0f32A57060, %f259;
	mov.b32 	%r175, %f256;
	shl.b32 	%r176, %r175, 23;
	mov.b32 	%f261, %r176;
	ex2.approx.ftz.f32 	%f262, %f260;
	mul.f32 	%f263, %f262, %f261;
	mov.f32 	%f264, 0f3F800000;
	sub.f32 	%f265, %f264, %f263;
	mul.f32 	%f266, %f251, %f265;
	add.f32 	%f267, %f41, %f41;
	div.rn.f32 	%f268, %f266, %f267;
	sqrt.rn.f32 	%f17, %f268;
	setp.eq.s32 	%p22, %r33, 1;
	mov.b32 	%r342, 1;
	mov.f32 	%f609, %f612;
	mov.f32 	%f611, %f617;
	@%p22 bra 	$L__BB1_12;
	ld.global.u32 	%r338, [%rd1+16];
	ld.global.u32 	%r339, [%rd1+12];
	add.s32 	%r335, %r346, 724874;
	mov.b32 	%r336, 0;
	mov.f32 	%f609, %f612;
	mov.f32 	%f611, %f617;
$L__BB1_10:
	mov.u32 	%r43, %r337;
	add.s32 	%r178, %r336, 1;
	shr.u32 	%r179, %r341, 2;
	xor.b32  	%r180, %r179, %r341;
	shl.b32 	%r181, %r43, 4;
	shl.b32 	%r182, %r180, 1;
	xor.b32  	%r183, %r182, %r181;
	xor.b32  	%r184, %r183, %r180;
	xor.b32  	%r48, %r184, %r43;
	add.s32 	%r185, %r335, %r48;
	add.s32 	%r186, %r185, -362437;
	shr.u32 	%r187, %r340, 2;
	xor.b32  	%r188, %r187, %r340;
	shl.b32 	%r189, %r48, 4;
	shl.b32 	%r190, %r188, 1;
	xor.b32  	%r191, %r190, %r189;
	xor.b32  	%r192, %r191, %r188;
	xor.b32  	%r49, %r192, %r48;
	add.s32 	%r193, %r335, %r49;
	cvt.rn.f32.u32 	%f269, %r186;
	fma.rn.f32 	%f270, %f269, 0f2F800000, 0f2F000000;
	cvt.rn.f32.u32 	%f271, %r193;
	fma.rn.f32 	%f272, %f271, 0f30C90FDB, 0f30490FDB;
	setp.lt.f32 	%p23, %f270, 0f00800000;
	mul.f32 	%f273, %f270, 0f4B000000;
	selp.f32 	%f274, %f273, %f270, %p23;
	selp.f32 	%f275, 0fC1B80000, 0f00000000, %p23;
	mov.b32 	%r194, %f274;
	add.s32 	%r195, %r194, -1059760811;
	and.b32  	%r196, %r195, -8388608;
	sub.s32 	%r197, %r194, %r196;
	mov.b32 	%f276, %r197;
	cvt.rn.f32.s32 	%f277, %r196;
	fma.rn.f32 	%f278, %f277, 0f34000000, %f275;
	add.f32 	%f279, %f276, 0fBF800000;
	fma.rn.f32 	%f280, %f279, 0fBE055027, 0f3E1039F6;
	fma.rn.f32 	%f281, %f280, %f279, 0fBDF8CDCC;
	fma.rn.f32 	%f282, %f281, %f279, 0f3E0F2955;
	fma.rn.f32 	%f283, %f282, %f279, 0fBE2AD8B9;
	fma.rn.f32 	%f284, %f283, %f279, 0f3E4CED0B;
	fma.rn.f32 	%f285, %f284, %f279, 0fBE7FFF22;
	fma.rn.f32 	%f286, %f285, %f279, 0f3EAAAA78;
	fma.rn.f32 	%f287, %f286, %f279, 0fBF000000;
	mul.f32 	%f288, %f279, %f287;
	fma.rn.f32 	%f289, %f288, %f279, %f279;
	fma.rn.f32 	%f290, %f278, 0f3F317218, %f289;
	setp.gt.u32 	%p24, %r194, 2139095039;
	fma.rn.f32 	%f291, %f274, 0f7F800000, 0f7F800000;
	selp.f32 	%f292, %f291, %f290, %p24;
	setp.eq.f32 	%p25, %f274, 0f00000000;
	mul.f32 	%f293, %f292, 0fC0000000;
	selp.f32 	%f294, 0f7F800000, %f293, %p25;
	sqrt.rn.f32 	%f295, %f294;
	sin.approx.f32 	%f296, %f272;
	mul.f32 	%f297, %f295, %f296;
	cvt.rn.f32.u32 	%f298, %r178;
	fma.rn.f32 	%f299, %f40, %f298, %f43;
	setp.lt.f32 	%p26, %f299, 0f40A00000;
	selp.f32 	%f300, 0f3C449BA6, 0f3C9BA5E3, %p26;
	selp.f32 	%f301, 0f3AB78034, 0f3A83126F, %p26;
	fma.rn.f32 	%f302, %f299, %f301, %f300;
	mul.f32 	%f303, %f41, %f302;
	sub.f32 	%f304, %f303, %f301;
	sub.f32 	%f305, %f299, %f40;
	fma.rn.f32 	%f306, %f305, %f301, %f300;
	sub.f32 	%f307, %f306, %f301;
	mul.f32 	%f308, %f41, %f307;
	mul.f32 	%f309, %f308, %f16;
	sub.f32 	%f310, %f304, %f309;
	mul.f32 	%f311, %f15, %f310;
	fma.rn.f32 	%f312, %f609, %f16, %f311;
	fma.rn.f32 	%f313, %f297, %f17, %f312;
	mul.f32 	%f314, %f1, %f313;
	setp.eq.s32 	%p27, %r178, %r33;
	selp.b32 	%r198, 1, 2, %p27;
	cvt.rn.f32.u32 	%f315, %r198;
	fma.rn.f32 	%f316, %f314, %f315, %f611;
	shr.u32 	%r199, %r339, 2;
	xor.b32  	%r200, %r199, %r339;
	shl.b32 	%r201, %r49, 4;
	shl.b32 	%r202, %r200, 1;
	xor.b32  	%r203, %r202, %r201;
	xor.b32  	%r204, %r203, %r200;
	xor.b32  	%r50, %r204, %r49;
	add.s32 	%r205, %r335, %r50;
	add.s32 	%r206, %r205, 362437;
	shr.u32 	%r207, %r338, 2;
	xor.b32  	%r208, %r207, %r338;
	shl.b32 	%r209, %r50, 4;
	shl.b32 	%r210, %r208, 1;
	xor.b32  	%r211, %r210, %r209;
	xor.b32  	%r212, %r211, %r208;
	xor.b32  	%r337, %r212, %r50;
	add.s32 	%r213, %r335, %r337;
	add.s32 	%r214, %r213, 724874;
	cvt.rn.f32.u32 	%f317, %r206;
	fma.rn.f32 	%f318, %f317, 0f2F800000, 0f2F000000;
	cvt.rn.f32.u32 	%f319, %r214;
	fma.rn.f32 	%f320, %f319, 0f30C90FDB, 0f30490FDB;
	setp.lt.f32 	%p28, %f318, 0f00800000;
	mul.f32 	%f321, %f318, 0f4B000000;
	selp.f32 	%f322, %f321, %f318, %p28;
	selp.f32 	%f323, 0fC1B80000, 0f00000000, %p28;
	mov.b32 	%r215, %f322;
	add.s32 	%r216, %r215, -1059760811;
	and.b32  	%r217, %r216, -8388608;
	sub.s32 	%r218, %r215, %r217;
	mov.b32 	%f324, %r218;
	cvt.rn.f32.s32 	%f325, %r217;
	fma.rn.f32 	%f326, %f325, 0f34000000, %f323;
	add.f32 	%f327, %f324, 0fBF800000;
	fma.rn.f32 	%f328, %f327, 0fBE055027, 0f3E1039F6;
	fma.rn.f32 	%f329, %f328, %f327, 0fBDF8CDCC;
	fma.rn.f32 	%f330, %f329, %f327, 0f3E0F2955;
	fma.rn.f32 	%f331, %f330, %f327, 0fBE2AD8B9;
	fma.rn.f32 	%f332, %f331, %f327, 0f3E4CED0B;
	fma.rn.f32 	%f333, %f332, %f327, 0fBE7FFF22;
	fma.rn.f32 	%f334, %f333, %f327, 0f3EAAAA78;
	fma.rn.f32 	%f335, %f334, %f327, 0fBF000000;
	mul.f32 	%f336, %f327, %f335;
	fma.rn.f32 	%f337, %f336, %f327, %f327;
	fma.rn.f32 	%f338, %f326, 0f3F317218, %f337;
	setp.gt.u32 	%p29, %r215, 2139095039;
	fma.rn.f32 	%f339, %f322, 0f7F800000, 0f7F800000;
	selp.f32 	%f340, %f339, %f338, %p29;
	setp.eq.f32 	%p30, %f322, 0f00000000;
	mul.f32 	%f341, %f340, 0fC0000000;
	selp.f32 	%f342, 0f7F800000, %f341, %p30;
	sqrt.rn.f32 	%f343, %f342;
	sin.approx.f32 	%f344, %f320;
	mul.f32 	%f345, %f343, %f344;
	add.s32 	%r336, %r336, 2;
	cvt.rn.f32.u32 	%f346, %r336;
	fma.rn.f32 	%f347, %f40, %f346, %f43;
	setp.lt.f32 	%p31, %f347, 0f40A00000;
	selp.f32 	%f348, 0f3C449BA6, 0f3C9BA5E3, %p31;
	selp.f32 	%f349, 0f3AB78034, 0f3A83126F, %p31;
	fma.rn.f32 	%f350, %f347, %f349, %f348;
	mul.f32 	%f351, %f41, %f350;
	sub.f32 	%f352, %f351, %f349;
	sub.f32 	%f353, %f347, %f40;
	fma.rn.f32 	%f354, %f353, %f349, %f348;
	sub.f32 	%f355, %f354, %f349;
	mul.f32 	%f356, %f41, %f355;
	mul.f32 	%f357, %f356, %f16;
	sub.f32 	%f358, %f352, %f357;
	mul.f32 	%f359, %f15, %f358;
	fma.rn.f32 	%f360, %f313, %f16, %f359;
	fma.rn.f32 	%f609, %f345, %f17, %f360;
	mul.f32 	%f361, %f1, %f609;
	setp.eq.s32 	%p32, %r336, %r33;
	selp.b32 	%r219, 1, 2, %p32;
	cvt.rn.f32.u32 	%f362, %r219;
	fma.rn.f32 	%f611, %f361, %f362, %f316;
	add.s32 	%r335, %r335, 1449748;
	and.b32  	%r220, %r33, 2147483646;
	setp.ne.s32 	%p33, %r336, %r220;
	mov.u32 	%r338, %r50;
	mov.u32 	%r339, %r49;
	mov.u32 	%r340, %r48;
	mov.u32 	%r341, %r43;
	@%p33 bra 	$L__BB1_10;
	add.s32 	%r342, %r336, 1;
	add.s32 	%r346, %r335, -724874;
	mov.u32 	%r340, %r48;
	mov.u32 	%r341, %r43;
$L__BB1_12:
	and.b32  	%r221, %r33, 1;
	setp.eq.b32 	%p34, %r221, 1;
	not.pred 	%p35, %p34;
	@%p35 bra 	$L__BB1_14;
	shr.u32 	%r222, %r341, 2;
	xor.b32  	%r223, %r222, %r341;
	shl.b32 	%r224, %r337, 4;
	shl.b32 	%r225, %r223, 1;
	xor.b32  	%r226, %r225, %r224;
	xor.b32  	%r227, %r226, %r223;
	xor.b32  	%r228, %r227, %r337;
	add.s32 	%r229, %r346, %r228;
	add.s32 	%r230, %r229, 362437;
	shr.u32 	%r231, %r340, 2;
	xor.b32  	%r232, %r231, %r340;
	shl.b32 	%r233, %r228, 4;
	shl.b32 	%r234, %r232, 1;
	xor.b32  	%r235, %r234, %r233;
	xor.b32  	%r236, %r235, %r232;
	xor.b32  	%r237, %r236, %r228;
	add.s32 	%r238, %r346, %r237;
	add.s32 	%r239, %r238, 724874;
	cvt.rn.f32.u32 	%f363, %r230;
	fma.rn.f32 	%f364, %f363, 0f2F800000, 0f2F000000;
	cvt.rn.f32.u32 	%f365, %r239;
	fma.rn.f32 	%f366, %f365, 0f30C90FDB, 0f30490FDB;
	setp.lt.f32 	%p36, %f364, 0f00800000;
	mul.f32 	%f367, %f364, 0f4B000000;
	selp.f32 	%f368, %f367, %f364, %p36;
	selp.f32 	%f369, 0fC1B80000, 0f00000000, %p36;
	mov.b32 	%r240, %f368;
	add.s32 	%r241, %r240, -1059760811;
	and.b32  	%r242, %r241, -8388608;
	sub.s32 	%r243, %r240, %r242;
	mov.b32 	%f370, %r243;
	cvt.rn.f32.s32 	%f371, %r242;
	fma.rn.f32 	%f372, %f371, 0f34000000, %f369;
	add.f32 	%f373, %f370, 0fBF800000;
	fma.rn.f32 	%f374, %f373, 0fBE055027, 0f3E1039F6;
	fma.rn.f32 	%f375, %f374, %f373, 0fBDF8CDCC;
	fma.rn.f32 	%f376, %f375, %f373, 0f3E0F2955;
	fma.rn.f32 	%f377, %f376, %f373, 0fBE2AD8B9;
	fma.rn.f32 	%f378, %f377, %f373, 0f3E4CED0B;
	fma.rn.f32 	%f379, %f378, %f373, 0fBE7FFF22;
	fma.rn.f32 	%f380, %f379, %f373, 0f3EAAAA78;
	fma.rn.f32 	%f381, %f380, %f373, 0fBF000000;
	mul.f32 	%f382, %f373, %f381;
	fma.rn.f32 	%f383, %f382, %f373, %f373;
	fma.rn.f32 	%f384, %f372, 0f3F317218, %f383;
	setp.gt.u32 	%p37, %r240, 2139095039;
	fma.rn.f32 	%f385, %f368, 0f7F800000, 0f7F800000;
	selp.f32 	%f386, %f385, %f384, %p37;
	setp.eq.f32 	%p38, %f368, 0f00000000;
	mul.f32 	%f387, %f386, 0fC0000000;
	selp.f32 	%f388, 0f7F800000, %f387, %p38;
	sqrt.rn.f32 	%f389, %f388;
	sin.approx.f32 	%f390, %f366;
	mul.f32 	%f391, %f389, %f390;
	cvt.rn.f32.u32 	%f392, %r342;
	fma.rn.f32 	%f393, %f40, %f392, %f43;
	setp.lt.f32 	%p39, %f393, 0f40A00000;
	selp.f32 	%f394, 0f3C449BA6, 0f3C9BA5E3, %p39;
	selp.f32 	%f395, 0f3AB78034, 0f3A83126F, %p39;
	fma.rn.f32 	%f396, %f393, %f395, %f394;
	mul.f32 	%f397, %f41, %f396;
	sub.f32 	%f398, %f397, %f395;
	sub.f32 	%f399, %f393, %f40;
	fma.rn.f32 	%f400, %f399, %f395, %f394;
	sub.f32 	%f401, %f400, %f395;
	mul.f32 	%f402, %f41, %f401;
	mul.f32 	%f403, %f402, %f16;
	sub.f32 	%f404, %f398, %f403;
	mul.f32 	%f405, %f15, %f404;
	fma.rn.f32 	%f406, %f609, %f16, %f405;
	fma.rn.f32 	%f407, %f391, %f17, %f406;
	mul.f32 	%f408, %f1, %f407;
	setp.eq.s32 	%p40, %r342, %r33;
	selp.b32 	%r244, 1, 2, %p40;
	cvt.rn.f32.u32 	%f409, %r244;
	fma.rn.f32 	%f611, %f408, %f409, %f611;
$L__BB1_14:
	sub.f64 	%fd5, %fd1, %fd2;
	cvt.rn.f32.f64 	%f410, %fd5;
	sub.f32 	%f411, %f410, %f43;
	div.rn.f32 	%f412, %f411, %f40;
	cvt.rzi.s32.f32 	%r61, %f412;
	setp.lt.s32 	%p41, %r61, 1;
	@%p41 bra 	$L__BB1_21;
	ld.global.v2.u32 	{%r358, %r353}, [%rd1];
	ld.global.u32 	%r352, [%rd1+8];
	ld.global.u32 	%r349, [%rd1+20];
	mul.f32 	%f414, %f41, %f41;
	rcp.rn.f32 	%f27, %f414;
	neg.f32 	%f415, %f41;
	mul.f32 	%f416, %f40, %f415;
	fma.rn.f32 	%f417, %f416, 0f3BBB989D, 0f3F000000;
	cvt.sat.f32.f32 	%f418, %f417;
	mov.f32 	%f419, 0f4B400001;
	mov.f32 	%f420, 0f437C0000;
	fma.rm.f32 	%f421, %f418, %f420, %f419;
	add.f32 	%f422, %f421, 0fCB40007F;
	neg.f32 	%f423, %f422;
	fma.rn.f32 	%f424, %f416, 0f3FB8AA3B, %f423;
	fma.rn.f32 	%f425, %f416, 0f32A57060, %f424;
	mov.b32 	%r246, %f421;
	shl.b32 	%r247, %r246, 23;
	mov.b32 	%f426, %r247;
	ex2.approx.ftz.f32 	%f427, %f425;
	mul.f32 	%f28, %f427, %f426;
	mul.f32 	%f428, %f39, %f39;
	mul.f32 	%f429, %f41, 0fC0000000;
	mul.f32 	%f430, %f40, %f429;
	fma.rn.f32 	%f431, %f430, 0f3BBB989D, 0f3F000000;
	cvt.sat.f32.f32 	%f432, %f431;
	fma.rm.f32 	%f433, %f432, %f420, %f419;
	add.f32 	%f434, %f433, 0fCB40007F;
	neg.f32 	%f435, %f434;
	fma.rn.f32 	%f436, %f430, 0f3FB8AA3B, %f435;
	fma.rn.f32 	%f437, %f430, 0f32A57060, %f436;
	mov.b32 	%r248, %f433;
	shl.b32 	%r249, %r248, 23;
	mov.b32 	%f438, %r249;
	ex2.approx.ftz.f32 	%f439, %f437;
	mul.f32 	%f440, %f439, %f438;
	mov.f32 	%f441, 0f3F800000;
	sub.f32 	%f442, %f441, %f440;
	mul.f32 	%f443, %f428, %f442;
	add.f32 	%f444, %f41, %f41;
	div.rn.f32 	%f445, %f443, %f444;
	sqrt.rn.f32 	%f29, %f445;
	setp.eq.s32 	%p42, %r61, 1;
	mov.b32 	%r354, 1;
	@%p42 bra 	$L__BB1_19;
	ld.global.u32 	%r350, [%rd1+16];
	ld.global.u32 	%r351, [%rd1+12];
	and.b32  	%r68, %r61, 2147483646;
	add.s32 	%r347, %r358, 724874;
	mov.b32 	%r348, 0;
$L__BB1_17:
	mov.u32 	%r72, %r349;
	add.s32 	%r251, %r348, 1;
	shr.u32 	%r252, %r353, 2;
	xor.b32  	%r253, %r252, %r353;
	shl.b32 	%r254, %r72, 4;
	shl.b32 	%r255, %r253, 1;
	xor.b32  	%r256, %r255, %r254;
	xor.b32  	%r257, %r256, %r253;
	xor.b32  	%r77, %r257, %r72;
	add.s32 	%r258, %r347, %r77;
	add.s32 	%r259, %r258, -362437;
	shr.u32 	%r260, %r352, 2;
	xor.b32  	%r261, %r260, %r352;
	shl.b32 	%r262, %r77, 4;
	shl.b32 	%r263, %r261, 1;
	xor.b32  	%r264, %r263, %r262;
	xor.b32  	%r265, %r264, %r261;
	xor.b32  	%r78, %r265, %r77;
	add.s32 	%r266, %r347, %r78;
	cvt.rn.f32.u32 	%f446, %r259;
	fma.rn.f32 	%f447, %f446, 0f2F800000, 0f2F000000;
	cvt.rn.f32.u32 	%f448, %r266;
	fma.rn.f32 	%f449, %f448, 0f30C90FDB, 0f30490FDB;
	setp.lt.f32 	%p43, %f447, 0f00800000;
	mul.f32 	%f450, %f447, 0f4B000000;
	selp.f32 	%f451, %f450, %f447, %p43;
	selp.f32 	%f452, 0fC1B80000, 0f00000000, %p43;
	mov.b32 	%r267, %f451;
	add.s32 	%r268, %r267, -1059760811;
	and.b32  	%r269, %r268, -8388608;
	sub.s32 	%r270, %r267, %r269;
	mov.b32 	%f453, %r270;
	cvt.rn.f32.s32 	%f454, %r269;
	fma.rn.f32 	%f455, %f454, 0f34000000, %f452;
	add.f32 	%f456, %f453, 0fBF800000;
	fma.rn.f32 	%f457, %f456, 0fBE055027, 0f3E1039F6;
	fma.rn.f32 	%f458, %f457, %f456, 0fBDF8CDCC;
	fma.rn.f32 	%f459, %f458, %f456, 0f3E0F2955;
	fma.rn.f32 	%f460, %f459, %f456, 0fBE2AD8B9;
	fma.rn.f32 	%f461, %f460, %f456, 0f3E4CED0B;
	fma.rn.f32 	%f462, %f461, %f456, 0fBE7FFF22;
	fma.rn.f32 	%f463, %f462, %f456, 0f3EAAAA78;
	fma.rn.f32 	%f464, %f463, %f456, 0fBF000000;
	mul.f32 	%f465, %f456, %f464;
	fma.rn.f32 	%f466, %f465, %f456, %f456;
	fma.rn.f32 	%f467, %f455, 0f3F317218, %f466;
	setp.gt.u32 	%p44, %r267, 2139095039;
	fma.rn.f32 	%f468, %f451, 0f7F800000, 0f7F800000;
	selp.f32 	%f469, %f468, %f467, %p44;
	setp.eq.f32 	%p45, %f451, 0f00000000;
	mul.f32 	%f470, %f469, 0fC0000000;
	selp.f32 	%f471, 0f7F800000, %f470, %p45;
	sqrt.rn.f32 	%f472, %f471;
	sin.approx.f32 	%f473, %f449;
	mul.f32 	%f474, %f472, %f473;
	cvt.rn.f32.u32 	%f475, %r251;
	fma.rn.f32 	%f476, %f40, %f475, %f43;
	setp.lt.f32 	%p46, %f476, 0f40A00000;
	selp.f32 	%f477, 0f3C449BA6, 0f3C9BA5E3, %p46;
	selp.f32 	%f478, 0f3AB78034, 0f3A83126F, %p46;
	fma.rn.f32 	%f479, %f476, %f478, %f477;
	mul.f32 	%f480, %f41, %f479;
	sub.f32 	%f481, %f480, %f478;
	sub.f32 	%f482, %f476, %f40;
	fma.rn.f32 	%f483, %f482, %f478, %f477;
	sub.f32 	%f484, %f483, %f478;
	mul.f32 	%f485, %f41, %f484;
	mul.f32 	%f486, %f485, %f28;
	sub.f32 	%f487, %f481, %f486;
	mul.f32 	%f488, %f27, %f487;
	fma.rn.f32 	%f489, %f612, %f28, %f488;
	fma.rn.f32 	%f490, %f474, %f29, %f489;
	mul.f32 	%f491, %f1, %f490;
	setp.eq.s32 	%p47, %r251, %r61;
	selp.b32 	%r271, 1, 2, %p47;
	cvt.rn.f32.u32 	%f492, %r271;
	fma.rn.f32 	%f493, %f491, %f492, %f617;
	shr.u32 	%r272, %r351, 2;
	xor.b32  	%r273, %r272, %r351;
	shl.b32 	%r274, %r78, 4;
	shl.b32 	%r275, %r273, 1;
	xor.b32  	%r276, %r275, %r274;
	xor.b32  	%r277, %r276, %r273;
	xor.b32  	%r79, %r277, %r78;
	add.s32 	%r278, %r347, %r79;
	add.s32 	%r279, %r278, 362437;
	shr.u32 	%r280, %r350, 2;
	xor.b32  	%r281, %r280, %r350;
	shl.b32 	%r282, %r79, 4;
	shl.b32 	%r283, %r281, 1;
	xor.b32  	%r284, %r283, %r282;
	xor.b32  	%r285, %r284, %r281;
	xor.b32  	%r349, %r285, %r79;
	add.s32 	%r286, %r347, %r349;
	add.s32 	%r287, %r286, 724874;
	cvt.rn.f32.u32 	%f494, %r279;
	fma.rn.f32 	%f495, %f494, 0f2F800000, 0f2F000000;
	cvt.rn.f32.u32 	%f496, %r287;
	fma.rn.f32 	%f497, %f496, 0f30C90FDB, 0f30490FDB;
	setp.lt.f32 	%p48, %f495, 0f00800000;
	mul.f32 	%f498, %f495, 0f4B000000;
	selp.f32 	%f499, %f498, %f495, %p48;
	selp.f32 	%f500, 0fC1B80000, 0f00000000, %p48;
	mov.b32 	%r288, %f499;
	add.s32 	%r289, %r288, -1059760811;
	and.b32  	%r290, %r289, -8388608;
	sub.s32 	%r291, %r288, %r290;
	mov.b32 	%f501, %r291;
	cvt.rn.f32.s32 	%f502, %r290;
	fma.rn.f32 	%f503, %f502, 0f34000000, %f500;
	add.f32 	%f504, %f501, 0fBF800000;
	fma.rn.f32 	%f505, %f504, 0fBE055027, 0f3E1039F6;
	fma.rn.f32 	%f506, %f505, %f504, 0fBDF8CDCC;
	fma.rn.f32 	%f507, %f506, %f504, 0f3E0F2955;
	fma.rn.f32 	%f508, %f507, %f504, 0fBE2AD8B9;
	fma.rn.f32 	%f509, %f508, %f504, 0f3E4CED0B;
	fma.rn.f32 	%f510, %f509, %f504, 0fBE7FFF22;
	fma.rn.f32 	%f511, %f510, %f504, 0f3EAAAA78;
	fma.rn.f32 	%f512, %f511, %f504, 0fBF000000;
	mul.f32 	%f513, %f504, %f512;
	fma.rn.f32 	%f514, %f513, %f504, %f504;
	fma.rn.f32 	%f515, %f503, 0f3F317218, %f514;
	setp.gt.u32 	%p49, %r288, 2139095039;
	fma.rn.f32 	%f516, %f499, 0f7F800000, 0f7F800000;
	selp.f32 	%f517, %f516, %f515, %p49;
	setp.eq.f32 	%p50, %f499, 0f00000000;
	mul.f32 	%f518, %f517, 0fC0000000;
	selp.f32 	%f519, 0f7F800000, %f518, %p50;
	sqrt.rn.f32 	%f520, %f519;
	sin.approx.f32 	%f521, %f497;
	mul.f32 	%f522, %f520, %f521;
	add.s32 	%r348, %r348, 2;
	cvt.rn.f32.u32 	%f523, %r348;
	fma.rn.f32 	%f524, %f40, %f523, %f43;
	setp.lt.f32 	%p51, %f524, 0f40A00000;
	selp.f32 	%f525, 0f3C449BA6, 0f3C9BA5E3, %p51;
	selp.f32 	%f526, 0f3AB78034, 0f3A83126F, %p51;
	fma.rn.f32 	%f527, %f524, %f526, %f525;
	mul.f32 	%f528, %f41, %f527;
	sub.f32 	%f529, %f528, %f526;
	sub.f32 	%f530, %f524, %f40;
	fma.rn.f32 	%f531, %f530, %f526, %f525;
	sub.f32 	%f532, %f531, %f526;
	mul.f32 	%f533, %f41, %f532;
	mul.f32 	%f534, %f533, %f28;
	sub.f32 	%f535, %f529, %f534;
	mul.f32 	%f536, %f27, %f535;
	fma.rn.f32 	%f537, %f490, %f28, %f536;
	fma.rn.f32 	%f612, %f522, %f29, %f537;
	mul.f32 	%f538, %f1, %f612;
	setp.eq.s32 	%p52, %r348, %r61;
	selp.b32 	%r292, 1, 2, %p52;
	cvt.rn.f32.u32 	%f539, %r292;
	fma.rn.f32 	%f617, %f538, %f539, %f493;
	add.s32 	%r347, %r347, 1449748;
	setp.ne.s32 	%p53, %r348, %r68;
	mov.u32 	%r350, %r79;
	mov.u32 	%r351, %r78;
	mov.u32 	%r352, %r77;
	mov.u32 	%r353, %r72;
	@%p53 bra 	$L__BB1_17;
	add.s32 	%r354, %r348, 1;
	add.s32 	%r358, %r347, -724874;
	mov.u32 	%r352, %r77;
	mov.u32 	%r353, %r72;
$L__BB1_19:
	and.b32  	%r293, %r61, 1;
	setp.eq.b32 	%p54, %r293, 1;
	not.pred 	%p55, %p54;
	@%p55 bra 	$L__BB1_21;
	shr.u32 	%r294, %r353, 2;
	xor.b32  	%r295, %r294, %r353;
	shl.b32 	%r296, %r349, 4;
	shl.b32 	%r297, %r295, 1;
	xor.b32  	%r298, %r297, %r296;
	xor.b32  	%r299, %r298, %r295;
	xor.b32  	%r300, %r299, %r349;
	add.s32 	%r301, %r358, %r300;
	add.s32 	%r302, %r301, 362437;
	shr.u32 	%r303, %r352, 2;
	xor.b32  	%r304, %r303, %r352;
	shl.b32 	%r305, %r300, 4;
	shl.b32 	%r306, %r304, 1;
	xor.b32  	%r307, %r306, %r305;
	xor.b32  	%r308, %r307, %r304;
	xor.b32  	%r309, %r308, %r300;
	add.s32 	%r310, %r358, %r309;
	add.s32 	%r311, %r310, 724874;
	cvt.rn.f32.u32 	%f540, %r302;
	fma.rn.f32 	%f541, %f540, 0f2F800000, 0f2F000000;
	cvt.rn.f32.u32 	%f542, %r311;
	fma.rn.f32 	%f543, %f542, 0f30C90FDB, 0f30490FDB;
	setp.lt.f32 	%p56, %f541, 0f00800000;
	mul.f32 	%f544, %f541, 0f4B000000;
	selp.f32 	%f545, %f544, %f541, %p56;
	selp.f32 	%f546, 0fC1B80000, 0f00000000, %p56;
	mov.b32 	%r312, %f545;
	add.s32 	%r313, %r312, -1059760811;
	and.b32  	%r314, %r313, -8388608;
	sub.s32 	%r315, %r312, %r314;
	mov.b32 	%f547, %r315;
	cvt.rn.f32.s32 	%f548, %r314;
	fma.rn.f32 	%f549, %f548, 0f34000000, %f546;
	add.f32 	%f550, %f547, 0fBF800000;
	fma.rn.f32 	%f551, %f550, 0fBE055027, 0f3E1039F6;
	fma.rn.f32 	%f552, %f551, %f550, 0fBDF8CDCC;
	fma.rn.f32 	%f553, %f552, %f550, 0f3E0F2955;
	fma.rn.f32 	%f554, %f553, %f550, 0fBE2AD8B9;
	fma.rn.f32 	%f555, %f554, %f550, 0f3E4CED0B;
	fma.rn.f32 	%f556, %f555, %f550, 0fBE7FFF22;
	fma.rn.f32 	%f557, %f556, %f550, 0f3EAAAA78;
	fma.rn.f32 	%f558, %f557, %f550, 0fBF000000;
	mul.f32 	%f559, %f550, %f558;
	fma.rn.f32 	%f560, %f559, %f550, %f550;
	fma.rn.f32 	%f561, %f549, 0f3F317218, %f560;
	setp.gt.u32 	%p57, %r312, 2139095039;
	fma.rn.f32 	%f562, %f545, 0f7F800000, 0f7F800000;
	selp.f32 	%f563, %f562, %f561, %p57;
	setp.eq.f32 	%p58, %f545, 0f00000000;
	mul.f32 	%f564, %f563, 0fC0000000;
	selp.f32 	%f565, 0f7F800000, %f564, %p58;
	sqrt.rn.f32 	%f566, %f565;
	sin.approx.f32 	%f567, %f543;
	mul.f32 	%f568, %f566, %f567;
	cvt.rn.f32.u32 	%f569, %r354;
	fma.rn.f32 	%f570, %f40, %f569, %f43;
	setp.lt.f32 	%p59, %f570, 0f40A00000;
	selp.f32 	%f571, 0f3C449BA6, 0f3C9BA5E3, %p59;
	selp.f32 	%f572, 0f3AB78034, 0f3A83126F, %p59;
	fma.rn.f32 	%f573, %f570, %f572, %f571;
	mul.f32 	%f574, %f41, %f573;
	sub.f32 	%f575, %f574, %f572;
	sub.f32 	%f576, %f570, %f40;
	fma.rn.f32 	%f577, %f576, %f572, %f571;
	sub.f32 	%f578, %f577, %f572;
	mul.f32 	%f579, %f41, %f578;
	mul.f32 	%f580, %f579, %f28;
	sub.f32 	%f581, %f575, %f580;
	mul.f32 	%f582, %f27, %f581;
	fma.rn.f32 	%f583, %f612, %f28, %f582;
	fma.rn.f32 	%f584, %f568, %f29, %f583;
	mul.f32 	%f585, %f1, %f584;
	setp.eq.s32 	%p60, %r354, %r61;
	selp.b32 	%r316, 1, 2, %p60;
	cvt.rn.f32.u32 	%f586, %r316;
	fma.rn.f32 	%f617, %f585, %f586, %f617;
$L__BB1_21:
	sub.f32 	%f587, %f611, %f617;
	cvt.f64.f32 	%fd6, %f587;
	add.f32 	%f588, %f40, %f40;
	cvt.f64.f32 	%fd7, %f588;
	mul.f64 	%fd8, %fd7, 0d3FE0000000000000;
	div.rn.f64 	%fd9, %fd6, %fd8;
	cvt.rn.f32.f64 	%f589, %fd9;
	shl.b32 	%r90, %r359, 2;
	add.s32 	%r91, %r32, %r90;
	st.shared.f32 	[%r91], %f589;
	bar.sync 	0;
	setp.lt.u32 	%p61, %r359, 2;
	@%p61 bra 	$L__BB1_25;
$L__BB1_22:
	shr.u32 	%r93, %r359, 1;
	setp.ge.u32 	%p62, %r1, %r93;
	@%p62 bra 	$L__BB1_24;
	shl.b32 	%r317, %r93, 2;
	add.s32 	%r318, %r32, %r317;
	ld.shared.f32 	%f590, [%r318];
	ld.shared.f32 	%f591, [%r32];
	add.f32 	%f592, %f590, %f591;
	st.shared.f32 	[%r32], %f592;
	add.s32 	%r319, %r318, %r90;
	ld.shared.f32 	%f593, [%r319];
	ld.shared.f32 	%f594, [%r91];
	add.f32 	%f595, %f593, %f594;
	st.shared.f32 	[%r91], %f595;
$L__BB1_24:
	bar.sync 	0;
	setp.gt.u32 	%p63, %r359, 3;
	mov.u32 	%r359, %r93;
	@%p63 bra 	$L__BB1_22;
$L__BB1_25:
	setp.ne.s32 	%p64, %r1, 0;
	@%p64 bra 	$L__BB1_27;
	ld.param.u64 	%rd9, [_Z12Bond_Price_kffffffP17curandStateXORWOWPfS1__param_7];
	mov.u32 	%r320, sdata;
	ld.shared.f32 	%f596, [sdata];
	cvta.to.global.u64 	%rd7, %rd9;
	atom.global.add.f32 	%f597, [%rd7], %f596;
	add.s32 	%r322, %r320, %r90;
	ld.shared.f32 	%f598, [%r322];
	cvta.to.global.u64 	%rd8, %rd3;
	atom.global.add.f32 	%f599, [%rd8], %f598;
$L__BB1_27:
	ret;

}
	// .globl	_Z7theta_kPffffiS_
.visible .entry _Z7theta_kPffffiS_(
	.param .u64 .ptr .align 1 _Z7theta_kPffffiS__param_0,
	.param .f32 _Z7theta_kPffffiS__param_1,
	.param .f32 _Z7theta_kPffffiS__param_2,
	.param .f32 _Z7theta_kPffffiS__param_3,
	.param .u32 _Z7theta_kPffffiS__param_4,
	.param .u64 .ptr .align 1 _Z7theta_kPffffiS__param_5
)
{
	.reg .pred 	%p<6>;
	.reg .b32 	%r<10>;
	.reg .b32 	%f<48>;
	.reg .b64 	%rd<13>;

	ld.param.u64 	%rd4, [_Z7theta_kPffffiS__param_0];
	ld.param.f32 	%f7, [_Z7theta_kPffffiS__param_1];
	ld.param.f32 	%f8, [_Z7theta_kPffffiS__param_2];
	ld.param.f32 	%f9, [_Z7theta_kPffffiS__param_3];
	ld.param.u32 	%r3, [_Z7theta_kPffffiS__param_4];
	ld.param.u64 	%rd3, [_Z7theta_kPffffiS__param_5];
	cvta.to.global.u64 	%rd1, %rd4;
	mov.u32 	%r4, %tid.x;
	mov.u32 	%r5, %ntid.x;
	mov.u32 	%r6, %ctaid.x;
	mad.lo.s32 	%r1, %r5, %r6, %r4;
	setp.gt.s32 	%p1, %r1, %r3;
	@%p1 bra 	$L__BB2_7;
	cvt.rn.f32.s32 	%f10, %r1;
	mul.f32 	%f11, %f9, %f10;
	div.rn.f32 	%f12, %f11, %f9;
	mov.f32 	%f13, 0f3F000000;
	copysign.f32 	%f14, %f12, %f13;
	add.rz.f32 	%f15, %f12, %f14;
	cvt.rzi.f32.f32 	%f16, %f15;
	cvt.rzi.s32.f32 	%r2, %f16;
	mul.wide.s32 	%rd5, %r2, 4;
	add.s64 	%rd2, %rd1, %rd5;
	ld.global.f32 	%f1, [%rd2];
	mul.f32 	%f17, %f7, %f7;
	mul.f32 	%f18, %f8, 0fC0000000;
	mul.f32 	%f19, %f18, %f11;
	fma.rn.f32 	%f20, %f19, 0f3BBB989D, 0f3F000000;
	cvt.sat.f32.f32 	%f21, %f20;
	mov.f32 	%f22, 0f4B400001;
	mov.f32 	%f23, 0f437C0000;
	fma.rm.f32 	%f24, %f21, %f23, %f22;
	add.f32 	%f25, %f24, 0fCB40007F;
	neg.f32 	%f26, %f25;
	fma.rn.f32 	%f27, %f19, 0f3FB8AA3B, %f26;
	fma.rn.f32 	%f28, %f19, 0f32A57060, %f27;
	mov.b32 	%r7, %f24;
	shl.b32 	%r8, %r7, 23;
	mov.b32 	%f29, %r8;
	ex2.approx.ftz.f32 	%f30, %f28;
	mul.f32 	%f31, %f30, %f29;
	mov.f32 	%f32, 0f3F800000;
	sub.f32 	%f33, %f32, %f31;
	mul.f32 	%f34, %f17, %f33;
	add.f32 	%f35, %f8, %f8;
	div.rn.f32 	%f36, %f34, %f35;
	fma.rn.f32 	%f2, %f8, %f1, %f36;
	setp.lt.s32 	%p2, %r2, 1;
	setp.ge.s32 	%p3, %r2, %r3;
	or.pred  	%p4, %p2, %p3;
	@%p4 bra 	$L__BB2_3;
	mul.wide.u32 	%rd6, %r2, 4;
	add.s64 	%rd7, %rd1, %rd6;
	add.s32 	%r9, %r2, -1;
	mul.wide.u32 	%rd8, %r9, 4;
	add.s64 	%rd9, %rd1, %rd8;
	add.f32 	%f42, %f9, %f9;
	ld.global.f32 	%f43, [%rd9];
	ld.global.f32 	%f44, [%rd7+4];
	sub.f32 	%f45, %f44, %f43;
	div.rn.f32 	%f47, %f45, %f42;
	bra.uni 	$L__BB2_6;
$L__BB2_3:
	setp.ne.s32 	%p5, %r2, 0;
	@%p5 bra 	$L__BB2_5;
	ld.global.f32 	%f39, [%rd1];
	ld.global.f32 	%f40, [%rd1+4];
	sub.f32 	%f41, %f40, %f39;
	div.rn.f32 	%f47, %f41, %f9;
	bra.uni 	$L__BB2_6;
$L__BB2_5:
	ld.global.f32 	%f37, [%rd2+-4];
	sub.f32 	%f38, %f1, %f37;
	div.rn.f32 	%f47, %f38, %f9;
$L__BB2_6:
	add.f32 	%f46, %f2, %f47;
	cvta.to.global.u64 	%rd10, %rd3;
	mul.wide.s32 	%rd11, %r1, 4;
	add.s64 	%rd12, %rd10, %rd11;
	st.global.f32 	[%rd12], %f46;
$L__BB2_7:
	ret;

}
	// .globl	_Z5ZBC_kfffPfS_S_ffffP17curandStateXORWOWS_
.visible .entry _Z5ZBC_kfffPfS_S_ffffP17curandStateXORWOWS_(
	.param .f32 _Z5ZBC_kfffPfS_S_ffffP17curandStateXORWOWS__param_0,
	.param .f32 _Z5ZBC_kfffPfS_S_ffffP17curandStateXORWOWS__param_1,
	.param .f32 _Z5ZBC_kfffPfS_S_ffffP17curandStateXORWOWS__param_2,
	.param .u64 .ptr .align 1 _Z5ZBC_kfffPfS_S_ffffP17curandStateXORWOWS__param_3,
	.param .u64 .ptr .align 1 _Z5ZBC_kfffPfS_S_ffffP17curandStateXORWOWS__param_4,
	.param .u64 .ptr .align 1 _Z5ZBC_kfffPfS_S_ffffP17curandStateXORWOWS__param_5,
	.param .f32 _Z5ZBC_kfffPfS_S_ffffP17curandStateXORWOWS__param_6,
	.param .f32 _Z5ZBC_kfffPfS_S_ffffP17curandStateXORWOWS__param_7,
	.param .f32 _Z5ZBC_kfffPfS_S_ffffP17curandStateXORWOWS__param_8,
	.param .f32 _Z5ZBC_kfffPfS_S_ffffP17curandStateXORWOWS__param_9,
	.param .u64 .ptr .align 1 _Z5ZBC_kfffPfS_S_ffffP17curandStateXORWOWS__param_10,
	.param .u64 .ptr .align 1 _Z5ZBC_kfffPfS_S_ffffP17curandStateXORWOWS__param_11
)
{
	.reg .pred 	%p<22>;
	.reg .b32 	%r<147>;
	.reg .b32 	%f<281>;
	.reg .b64 	%rd<29>;

	ld.param.f32 	%f30, [_Z5ZBC_kfffPfS_S_ffffP17curandStateXORWOWS__param_0];
	ld.param.f32 	%f31, [_Z5ZBC_kfffPfS_S_ffffP17curandStateXORWOWS__param_1];
	ld.param.u64 	%rd8, [_Z5ZBC_kfffPfS_S_ffffP17curandStateXORWOWS__param_3];
	ld.param.u64 	%rd9, [_Z5ZBC_kfffPfS_S_ffffP17curandStateXORWOWS__param_4];
	ld.param.u64 	%rd10, [_Z5ZBC_kfffPfS_S_ffffP17curandStateXORWOWS__param_5];
	ld.param.f32 	%f32, [_Z5ZBC_kfffPfS_S_ffffP17curandStateXORWOWS__param_6];
	ld.param.f32 	%f26, [_Z5ZBC_kfffPfS_S_ffffP17curandStateXORWOWS__param_7];
	ld.param.f32 	%f27, [_Z5ZBC_kfffPfS_S_ffffP17curandStateXORWOWS__param_8];
	ld.param.f32 	%f271, [_Z5ZBC_kfffPfS_S_ffffP17curandStateXORWOWS__param_9];
	ld.param.u64 	%rd11, [_Z5ZBC_kfffPfS_S_ffffP17curandStateXORWOWS__param_10];
	cvta.to.global.u64 	%rd1, %rd10;
	cvta.to.global.u64 	%rd12, %rd8;
	cvta.to.global.u64 	%rd13, %rd9;
	cvta.to.global.u64 	%rd2, %rd11;
	mov.u32 	%r1, %tid.x;
	mov.u32 	%r146, %ntid.x;
	div.rn.f32 	%f33, %f30, %f26;
	mov.f32 	%f34, 0f3F000000;
	copysign.f32 	%f35, %f33, %f34;
	add.rz.f32 	%f36, %f33, %f35;
	cvt.rzi.f32.f32 	%f37, %f36;
	add.f32 	%f38, %f37, 0fBF800000;
	cvt.rzi.s32.f32 	%r39, %f38;
	div.rn.f32 	%f39, %f31, %f26;
	copysign.f32 	%f40, %f39, %f34;
	add.rz.f32 	%f41, %f39, %f40;
	cvt.rzi.f32.f32 	%f42, %f41;
	add.f32 	%f43, %f42, 0fBF800000;
	cvt.rzi.s32.f32 	%r40, %f43;
	neg.f32 	%f1, %f27;
	sub.f32 	%f44, %f31, %f30;
	mul.f32 	%f45, %f44, %f1;
	fma.rn.f32 	%f46, %f45, 0f3BBB989D, 0f3F000000;
	cvt.sat.f32.f32 	%f47, %f46;
	mov.f32 	%f48, 0f4B400001;
	mov.f32 	%f49, 0f437C0000;
	fma.rm.f32 	%f50, %f47, %f49, %f48;
	add.f32 	%f51, %f50, 0fCB40007F;
	neg.f32 	%f52, %f51;
	fma.rn.f32 	%f53, %f45, 0f3FB8AA3B, %f52;
	fma.rn.f32 	%f54, %f45, 0f32A57060, %f53;
	mov.b32 	%r41, %f50;
	shl.b32 	%r42, %r41, 23;
	mov.b32 	%f55, %r42;
	ex2.approx.ftz.f32 	%f56, %f54;
	mul.f32 	%f57, %f56, %f55;
	mov.f32 	%f58, 0f3F800000;
	sub.f32 	%f59, %f58, %f57;
	div.rn.f32 	%f2, %f59, %f27;
	mul.wide.s32 	%rd14, %r40, 4;
	add.s64 	%rd15, %rd13, %rd14;
	ld.global.f32 	%f60, [%rd15];
	mul.wide.s32 	%rd16, %r39, 4;
	add.s64 	%rd17, %rd13, %rd16;
	ld.global.f32 	%f61, [%rd17];
	div.rn.f32 	%f62, %f60, %f61;
	add.s64 	%rd18, %rd12, %rd16;
	ld.global.f32 	%f63, [%rd18];
	mul.f32 	%f3, %f32, %f32;
	mul.f32 	%f4, %f27, 0fC0000000;
	mul.f32 	%f64, %f31, %f4;
	fma.rn.f32 	%f65, %f64, 0f3BBB989D, 0f3F000000;
	cvt.sat.f32.f32 	%f66, %f65;
	fma.rm.f32 	%f67, %f66, %f49, %f48;
	add.f32 	%f68, %f67, 0fCB40007F;
	neg.f32 	%f69, %f68;
	fma.rn.f32 	%f70, %f64, 0f3FB8AA3B, %f69;
	fma.rn.f32 	%f71, %f64, 0f32A57060, %f70;
	mov.b32 	%r43, %f67;
	shl.b32 	%r44, %r43, 23;
	mov.b32 	%f72, %r44;
	ex2.approx.ftz.f32 	%f73, %f71;
	mul.f32 	%f74, %f73, %f72;
	sub.f32 	%f75, %f58, %f74;
	mul.f32 	%f76, %f3, %f75;
	mul.f32 	%f77, %f27, 0fC0800000;
	div.rn.f32 	%f78, %f76, %f77;
	mul.f32 	%f79, %f2, %f78;
	mul.f32 	%f80, %f2, %f79;
	fma.rn.f32 	%f81, %f2, %f63, %f80;
	fma.rn.f32 	%f82, %f81, 0f3BBB989D, 0f3F000000;
	cvt.sat.f32.f32 	%f83, %f82;
	fma.rm.f32 	%f84, %f83, %f49, %f48;
	add.f32 	%f85, %f84, 0fCB40007F;
	neg.f32 	%f86, %f85;
	fma.rn.f32 	%f87, %f81, 0f3FB8AA3B, %f86;
	fma.rn.f32 	%f88, %f81, 0f32A57060, %f87;
	mov.b32 	%r45, %f84;
	shl.b32 	%r46, %r45, 23;
	mov.b32 	%f89, %r46;
	ex2.approx.ftz.f32 	%f90, %f88;
	mul.f32 	%f91, %f90, %f89;
	mul.f32 	%f5, %f62, %f91;
	mul.f32 	%f6, %f26, 0f3F000000;
	mul.f32 	%f280, %f6, %f271;
	cvt.rzi.s32.f32 	%r3, %f33;
	setp.lt.s32 	%p1, %r3, 1;
	@%p1 bra 	$L__BB3_7;
	mov.u32 	%r48, %ctaid.x;
	mad.lo.s32 	%r49, %r48, %r146, %r1;
	mul.wide.u32 	%rd19, %r49, 48;
	add.s64 	%rd3, %rd2, %rd19;
	ld.global.v2.u32 	{%r143, %r138}, [%rd3];
	ld.global.u32 	%r139, [%rd3+8];
	ld.global.u32 	%r136, [%rd3+20];
	mul.f32 	%f94, %f26, %f1;
	fma.rn.f32 	%f95, %f94, 0f3BBB989D, 0f3F000000;
	cvt.sat.f32.f32 	%f96, %f95;
	mov.f32 	%f97, 0f4B400001;
	mov.f32 	%f98, 0f437C0000;
	fma.rm.f32 	%f99, %f96, %f98, %f97;
	add.f32 	%f100, %f99, 0fCB40007F;
	neg.f32 	%f101, %f100;
	fma.rn.f32 	%f102, %f94, 0f3FB8AA3B, %f101;
	fma.rn.f32 	%f103, %f94, 0f32A57060, %f102;
	mov.b32 	%r50, %f99;
	shl.b32 	%r51, %r50, 23;
	mov.b32 	%f104, %r51;
	ex2.approx.ftz.f32 	%f105, %f103;
	mul.f32 	%f8, %f105, %f104;
	mul.f32 	%f106, %f26, %f4;
	fma.rn.f32 	%f107, %f106, 0f3BBB989D, 0f3F000000;
	cvt.sat.f32.f32 	%f108, %f107;
	fma.rm.f32 	%f109, %f108, %f98, %f97;
	add.f32 	%f110, %f109, 0fCB40007F;
	neg.f32 	%f111, %f110;
	fma.rn.f32 	%f112, %f106, 0f3FB8AA3B, %f111;
	fma.rn.f32 	%f113, %f106, 0f32A57060, %f112;
	mov.b32 	%r52, %f109;
	shl.b32 	%r53, %r52, 23;
	mov.b32 	%f114, %r53;
	ex2.approx.ftz.f32 	%f115, %f113;
	mul.f32 	%f116, %f115, %f114;
	mov.f32 	%f117, 0f3F800000;
	sub.f32 	%f118, %f117, %f116;
	mul.f32 	%f119, %f3, %f118;
	add.f32 	%f120, %f27, %f27;
	div.rn.f32 	%f121, %f119, %f120;
	sqrt.rn.f32 	%f9, %f121;
	setp.eq.s32 	%p2, %r3, 1;
	mov.b32 	%r141, 1;
	@%p2 bra 	$L__BB3_5;
	ld.global.u32 	%r137, [%rd3+16];
	ld.global.u32 	%r140, [%rd3+12];
	neg.s32 	%r133, %r3;
	add.s64 	%rd28, %rd1, 8;
	add.s32 	%r132, %r143, 724874;
	mov.b32 	%r135, 1;
	mov.b32 	%r134, 0;
$L__BB3_3:
	mov.u32 	%r16, %r136;
	add.s32 	%r56, %r134, 1;
	shr.u32 	%r57, %r138, 2;
	xor.b32  	%r58, %r57, %r138;
	shl.b32 	%r59, %r16, 4;
	shl.b32 	%r60, %r58, 1;
	xor.b32  	%r61, %r60, %r59;
	xor.b32  	%r62, %r61, %r58;
	xor.b32  	%r21, %r62, %r16;
	add.s32 	%r63, %r132, %r21;
	add.s32 	%r64, %r63, -362437;
	shr.u32 	%r65, %r139, 2;
	xor.b32  	%r66, %r65, %r139;
	shl.b32 	%r67, %r21, 4;
	shl.b32 	%r68, %r66, 1;
	xor.b32  	%r69, %r68, %r67;
	xor.b32  	%r70, %r69, %r66;
	xor.b32  	%r22, %r70, %r21;
	add.s32 	%r71, %r132, %r22;
	cvt.rn.f32.u32 	%f123, %r64;
	fma.rn.f32 	%f124, %f123, 0f2F800000, 0f2F000000;
	cvt.rn.f32.u32 	%f125, %r71;
	fma.rn.f32 	%f126, %f125, 0f30C90FDB, 0f30490FDB;
	setp.lt.f32 	%p3, %f124, 0f00800000;
	mul.f32 	%f127, %f124, 0f4B000000;
	selp.f32 	%f128, %f127, %f124, %p3;
	selp.f32 	%f129, 0fC1B80000, 0f00000000, %p3;
	mov.b32 	%r72, %f128;
	add.s32 	%r73, %r72, -1059760811;
	and.b32  	%r74, %r73, -8388608;
	sub.s32 	%r75, %r72, %r74;
	mov.b32 	%f130, %r75;
	cvt.rn.f32.s32 	%f131, %r74;
	fma.rn.f32 	%f132, %f131, 0f34000000, %f129;
	add.f32 	%f133, %f130, 0fBF800000;
	fma.rn.f32 	%f134, %f133, 0fBE055027, 0f3E1039F6;
	fma.rn.f32 	%f135, %f134, %f133, 0fBDF8CDCC;
	fma.rn.f32 	%f136, %f135, %f133, 0f3E0F2955;
	fma.rn.f32 	%f137, %f136, %f133, 0fBE2AD8B9;
	fma.rn.f32 	%f138, %f137, %f133, 0f3E4CED0B;
	fma.rn.f32 	%f139, %f138, %f133, 0fBE7FFF22;
	fma.rn.f32 	%f140, %f139, %f133, 0f3EAAAA78;
	fma.rn.f32 	%f141, %f140, %f133, 0fBF000000;
	mul.f32 	%f142, %f133, %f141;
	fma.rn.f32 	%f143, %f142, %f133, %f133;
	fma.rn.f32 	%f144, %f132, 0f3F317218, %f143;
	setp.gt.u32 	%p4, %r72, 2139095039;
	fma.rn.f32 	%f145, %f128, 0f7F800000, 0f7F800000;
	selp.f32 	%f146, %f145, %f144, %p4;
	setp.eq.f32 	%p5, %f128, 0f00000000;
	mul.f32 	%f147, %f146, 0fC0000000;
	selp.f32 	%f148, 0f7F800000, %f147, %p5;
	sqrt.rn.f32 	%f149, %f148;
	sin.approx.f32 	%f150, %f126;
	mul.f32 	%f151, %f149, %f150;
	mul.wide.s32 	%rd20, %r56, 4;
	add.s64 	%rd21, %rd1, %rd20;
	ld.global.f32 	%f152, [%rd21+-4];
	fma.rn.f32 	%f153, %f8, %f152, 0f00000000;
	ld.global.f32 	%f154, [%rd28+-4];
	add.f32 	%f155, %f154, %f153;
	mul.f32 	%f156, %f6, %f155;
	fma.rn.f32 	%f157, %f271, %f8, %f156;
	fma.rn.f32 	%f158, %f151, %f9, %f157;
	setp.eq.s32 	%p6, %r133, -1;
	selp.f32 	%f159, %f158, %f279, %p6;
	mul.f32 	%f160, %f6, %f158;
	selp.b32 	%r76, 1, 2, %p6;
	cvt.rn.f32.u32 	%f161, %r76;
	fma.rn.f32 	%f162, %f160, %f161, %f280;
	add.s32 	%r77, %r135, 1;
	shr.u32 	%r78, %r140, 2;
	xor.b32  	%r79, %r78, %r140;
	shl.b32 	%r80, %r22, 4;
	shl.b32 	%r81, %r79, 1;
	xor.b32  	%r82, %r81, %r80;
	xor.b32  	%r83, %r82, %r79;
	xor.b32  	%r23, %r83, %r22;
	add.s32 	%r84, %r132, %r23;
	add.s32 	%r85, %r84, 362437;
	shr.u32 	%r86, %r137, 2;
	xor.b32  	%r87, %r86, %r137;
	shl.b32 	%r88, %r23, 4;
	shl.b32 	%r89, %r87, 1;
	xor.b32  	%r90, %r89, %r88;
	xor.b32  	%r91, %r90, %r87;
	xor.b32  	%r136, %r91, %r23;
	add.s32 	%r92, %r132, %r136;
	add.s32 	%r93, %r92, 724874;
	cvt.rn.f32.u32 	%f163, %r85;
	fma.rn.f32 	%f164, %f163, 0f2F800000, 0f2F000000;
	cvt.rn.f32.u32 	%f165, %r93;
	fma.rn.f32 	%f166, %f165, 0f30C90FDB, 0f30490FDB;
	setp.lt.f32 	%p7, %f164, 0f00800000;
	mul.f32 	%f167, %f164, 0f4B000000;
	selp.f32 	%f168, %f167, %f164, %p7;
	selp.f32 	%f169, 0fC1B80000, 0f00000000, %p7;
	mov.b32 	%r94, %f168;
	add.s32 	%r95, %r94, -1059760811;
	and.b32  	%r96, %r95, -8388608;
	sub.s32 	%r97, %r94, %r96;
	mov.b32 	%f170, %r97;
	cvt.rn.f32.s32 	%f171, %r96;
	fma.rn.f32 	%f172, %f171, 0f34000000, %f169;
	add.f32 	%f173, %f170, 0fBF800000;
	fma.rn.f32 	%f174, %f173, 0fBE055027, 0f3E1039F6;
	fma.rn.f32 	%f175, %f174, %f173, 0fBDF8CDCC;
	fma.rn.f32 	%f176, %f175, %f173, 0f3E0F2955;
	fma.rn.f32 	%f177, %f176, %f173, 0fBE2AD8B9;
	fma.rn.f32 	%f178, %f177, %f173, 0f3E4CED0B;
	fma.rn.f32 	%f179, %f178, %f173, 0fBE7FFF22;
	fma.rn.f32 	%f180, %f179, %f173, 0f3EAAAA78;
	fma.rn.f32 	%f181, %f180, %f173, 0fBF000000;
	mul.f32 	%f182, %f173, %f181;
	fma.rn.f32 	%f183, %f182, %f173, %f173;
	fma.rn.f32 	%f184, %f172, 0f3F317218, %f183;
	setp.gt.u32 	%p8, %r94, 2139095039;
	fma.rn.f32 	%f185, %f168, 0f7F800000, 0f7F800000;
	selp.f32 	%f186, %f185, %f184, %p8;
	setp.eq.f32 	%p9, %f168, 0f00000000;
	mul.f32 	%f187, %f186, 0fC0000000;
	selp.f32 	%f188, 0f7F800000, %f187, %p9;
	sqrt.rn.f32 	%f189, %f188;
	sin.approx.f32 	%f190, %f166;
	mul.f32 	%f191, %f189, %f190;
	fma.rn.f32 	%f192, %f8, %f154, 0f00000000;
	ld.global.f32 	%f193, [%rd28];
	add.f32 	%f194, %f193, %f192;
	mul.f32 	%f195, %f6, %f194;
	fma.rn.f32 	%f196, %f158, %f8, %f195;
	fma.rn.f32 	%f271, %f191, %f9, %f196;
	setp.eq.s32 	%p10, %r77, %r3;
	selp.f32 	%f279, %f271, %f159, %p10;
	mul.f32 	%f197, %f6, %f271;
	selp.b32 	%r98, 1, 2, %p10;
	cvt.rn.f32.u32 	%f198, %r98;
	fma.rn.f32 	%f280, %f197, %f198, %f162;
	add.s32 	%r135, %r135, 2;
	add.s32 	%r134, %r134, 2;
	add.s32 	%r133, %r133, 2;
	add.s64 	%rd28, %rd28, 8;
	add.s32 	%r132, %r132, 1449748;
	and.b32  	%r99, %r3, 2147483646;
	setp.ne.s32 	%p11, %r77, %r99;
	mov.u32 	%r137, %r23;
	mov.u32 	%r138, %r16;
	mov.u32 	%r139, %r21;
	mov.u32 	%r140, %r22;
	@%p11 bra 	$L__BB3_3;
	add.s32 	%r141, %r134, 1;
	add.s32 	%r143, %r132, -724874;
	mov.u32 	%r138, %r16;
	mov.u32 	%r139, %r21;
$L__BB3_5:
	and.b32  	%r100, %r3, 1;
	setp.eq.b32 	%p12, %r100, 1;
	not.pred 	%p13, %p12;
	@%p13 bra 	$L__BB3_7;
	shr.u32 	%r101, %r138, 2;
	xor.b32  	%r102, %r101, %r138;
	shl.b32 	%r103, %r136, 4;
	shl.b32 	%r104, %r102, 1;
	xor.b32  	%r105, %r104, %r103;
	xor.b32  	%r106, %r105, %r102;
	xor.b32  	%r107, %r106, %r136;
	add.s32 	%r108, %r143, %r107;
	add.s32 	%r109, %r108, 362437;
	shr.u32 	%r110, %r139, 2;
	xor.b32  	%r111, %r110, %r139;
	shl.b32 	%r112, %r107, 4;
	shl.b32 	%r113, %r111, 1;
	xor.b32  	%r114, %r113, %r112;
	xor.b32  	%r115, %r114, %r111;
	xor.b32  	%r116, %r115, %r107;
	add.s32 	%r117, %r143, %r116;
	add.s32 	%r118, %r117, 724874;
	cvt.rn.f32.u32 	%f199, %r109;
	fma.rn.f32 	%f200, %f199, 0f2F800000, 0f2F000000;
	cvt.rn.f32.u32 	%f201, %r118;
	fma.rn.f32 	%f202, %f201, 0f30C90FDB, 0f30490FDB;
	setp.lt.f32 	%p14, %f200, 0f00800000;
	mul.f32 	%f203, %f200, 0f4B000000;
	selp.f32 	%f204, %f203, %f200, %p14;
	selp.f32 	%f205, 0fC1B80000, 0f00000000, %p14;
	mov.b32 	%r119, %f204;
	add.s32 	%r120, %r119, -1059760811;
	and.b32  	%r121, %r120, -8388608;
	sub.s32 	%r122, %r119, %r121;
	mov.b32 	%f206, %r122;
	cvt.rn.f32.s32 	%f207, %r121;
	fma.rn.f32 	%f208, %f207, 0f34000000, %f205;
	add.f32 	%f209, %f206, 0fBF800000;
	fma.rn.f32 	%f210, %f209, 0fBE055027, 0f3E1039F6;
	fma.rn.f32 	%f211, %f210, %f209, 0fBDF8CDCC;
	fma.rn.f32 	%f212, %f211, %f209, 0f3E0F2955;
	fma.rn.f32 	%f213, %f212, %f209, 0fBE2AD8B9;
	fma.rn.f32 	%f214, %f213, %f209, 0f3E4CED0B;
	fma.rn.f32 	%f215, %f214, %f209, 0fBE7FFF22;
	fma.rn.f32 	%f216, %f215, %f209, 0f3EAAAA78;
	fma.rn.f32 	%f217, %f216, %f209, 0fBF000000;
	mul.f32 	%f218, %f209, %f217;
	fma.rn.f32 	%f219, %f218, %f209, %f209;
	fma.rn.f32 	%f220, %f208, 0f3F317218, %f219;
	setp.gt.u32 	%p15, %r119, 2139095039;
	fma.rn.f32 	%f221, %f204, 0f7F800000, 0f7F800000;
	selp.f32 	%f222, %f221, %f220, %p15;
	setp.eq.f32 	%p16, %f204, 0f00000000;
	mul.f32 	%f223, %f222, 0fC0000000;
	selp.f32 	%f224, 0f7F800000, %f223, %p16;
	sqrt.rn.f32 	%f225, %f224;
	sin.approx.f32 	%f226, %f202;
	mul.f32 	%f227, %f225, %f226;
	mul.wide.s32 	%rd22, %r141, 4;
	add.s64 	%rd23, %rd1, %rd22;
	ld.global.f32 	%f228, [%rd23+-4];
	fma.rn.f32 	%f229, %f8, %f228, 0f00000000;
	mul.wide.u32 	%rd24, %r141, 4;
	add.s64 	%rd25, %rd1, %rd24;
	ld.global.f32 	%f230, [%rd25];
	add.f32 	%f231, %f230, %f229;
	mul.f32 	%f232, %f6, %f231;
	fma.rn.f32 	%f233, %f271, %f8, %f232;
	fma.rn.f32 	%f234, %f227, %f9, %f233;
	setp.eq.s32 	%p17, %r141, %r3;
	selp.f32 	%f279, %f234, %f279, %p17;
	mul.f32 	%f235, %f6, %f234;
	selp.b32 	%r123, 1, 2, %p17;
	cvt.rn.f32.u32 	%f236, %r123;
	fma.rn.f32 	%f280, %f235, %f236, %f280;
$L__BB3_7:
	ld.param.f32 	%f270, [_Z5ZBC_kfffPfS_S_ffffP17curandStateXORWOWS__param_2];
	neg.f32 	%f237, %f2;
	mul.f32 	%f238, %f279, %f237;
	fma.rn.f32 	%f239, %f238, 0f3BBB989D, 0f3F000000;
	cvt.sat.f32.f32 	%f240, %f239;
	mov.f32 	%f241, 0f4B400001;
	mov.f32 	%f242, 0f437C0000;
	fma.rm.f32 	%f243, %f240, %f242, %f241;
	add.f32 	%f244, %f243, 0fCB40007F;
	neg.f32 	%f245, %f244;
	fma.rn.f32 	%f246, %f238, 0f3FB8AA3B, %f245;
	fma.rn.f32 	%f247, %f238, 0f32A57060, %f246;
	mov.b32 	%r124, %f243;
	shl.b32 	%r125, %r124, 23;
	mov.b32 	%f248, %r125;
	ex2.approx.ftz.f32 	%f249, %f247;
	mul.f32 	%f250, %f249, %f248;
	mul.f32 	%f251, %f5, %f250;
	fma.rn.f32 	%f252, %f280, 0fBBBB989D, 0f3F000000;
	cvt.sat.f32.f32 	%f253, %f252;
	fma.rm.f32 	%f254, %f253, %f242, %f241;
	add.f32 	%f255, %f254, 0fCB40007F;
	neg.f32 	%f256, %f255;
	fma.rn.f32 	%f257, %f280, 0fBFB8AA3B, %f256;
	fma.rn.f32 	%f258, %f280, 0fB2A57060, %f257;
	mov.b32 	%r126, %f254;
	shl.b32 	%r127, %r126, 23;
	mov.b32 	%f259, %r127;
	ex2.approx.ftz.f32 	%f260, %f258;
	mul.f32 	%f261, %f260, %f259;
	sub.f32 	%f262, %f251, %f270;
	max.f32 	%f263, %f262, 0f00000000;
	mul.f32 	%f264, %f261, %f263;
	shl.b32 	%r128, %r1, 2;
	mov.u32 	%r129, sdata;
	add.s32 	%r36, %r129, %r128;
	st.shared.f32 	[%r36], %f264;
	bar.sync 	0;
	setp.lt.u32 	%p18, %r146, 2;
	@%p18 bra 	$L__BB3_11;
$L__BB3_8:
	shr.u32 	%r38, %r146, 1;
	setp.ge.u32 	%p19, %r1, %r38;
	@%p19 bra 	$L__BB3_10;
	shl.b32 	%r130, %r38, 2;
	add.s32 	%r131, %r36, %r130;
	ld.shared.f32 	%f265, [%r131];
	ld.shared.f32 	%f266, [%r36];
	add.f32 	%f267, %f265, %f266;
	st.shared.f32 	[%r36], %f267;
$L__BB3_10:
	bar.sync 	0;
	setp.gt.u32 	%p20, %r146, 3;
	mov.u32 	%r146, %r38;
	@%p20 bra 	$L__BB3_8;
$L__BB3_11:
	setp.ne.s32 	%p21, %r1, 0;
	@%p21 bra 	$L__BB3_13;
	ld.param.u64 	%rd27, [_Z5ZBC_kfffPfS_S_ffffP17curandStateXORWOWS__param_11];
	ld.shared.f32 	%f268, [sdata];
	cvta.to.global.u64 	%rd26, %rd27;
	atom.global.add.f32 	%f269, [%rd26], %f268;
$L__BB3_13:
	ret;

}
	// .globl	_Z16ZBC_derivative_kfffPfS_S_ffffP17curandStateXORWOWS_
.visible .entry _Z16ZBC_derivative_kfffPfS_S_ffffP17curandStateXORWOWS_(
	.param .f32 _Z16ZBC_derivative_kfffPfS_S_ffffP17curandStateXORWOWS__param_0,
	.param .f32 _Z16ZBC_derivative_kfffPfS_S_ffffP17curandStateXORWOWS__param_1,
	.param .f32 _Z16ZBC_derivative_kfffPfS_S_ffffP17curandStateXORWOWS__param_2,
	.param .u64 .ptr .align 1 _Z16ZBC_derivative_kfffPfS_S_ffffP17curandStateXORWOWS__param_3,
	.param .u64 .ptr .align 1 _Z16ZBC_derivative_kfffPfS_S_ffffP17curandStateXORWOWS__param_4,
	.param .u64 .ptr .align 1 _Z16ZBC_derivative_kfffPfS_S_ffffP17curandStateXORWOWS__param_5,
	.param .f32 _Z16ZBC_derivative_kfffPfS_S_ffffP17curandStateXORWOWS__param_6,
	.param .f32 _Z16ZBC_derivative_kfffPfS_S_ffffP17curandStateXORWOWS__param_7,
	.param .f32 _Z16ZBC_derivative_kfffPfS_S_ffffP17curandStateXORWOWS__param_8,
	.param .f32 _Z16ZBC_derivative_kfffPfS_S_ffffP17curandStateXORWOWS__param_9,
	.param .u64 .ptr .align 1 _Z16ZBC_derivative_kfffPfS_S_ffffP17curandStateXORWOWS__param_10,
	.param .u64 .ptr .align 1 _Z16ZBC_derivative_kfffPfS_S_ffffP17curandStateXORWOWS__param_11
)
{
	.reg .pred 	%p<14>;
	.reg .b32 	%r<92>;
	.reg .b32 	%f<278>;
	.reg .b64 	%rd<25>;

	ld.param.f32 	%f39, [_Z16ZBC_derivative_kfffPfS_S_ffffP17curandStateXORWOWS__param_0];
	ld.param.f32 	%f40, [_Z16ZBC_derivative_kfffPfS_S_ffffP17curandStateXORWOWS__param_1];
	ld.param.u64 	%rd7, [_Z16ZBC_derivative_kfffPfS_S_ffffP17curandStateXORWOWS__param_3];
	ld.param.u64 	%rd8, [_Z16ZBC_derivative_kfffPfS_S_ffffP17curandStateXORWOWS__param_4];
	ld.param.f32 	%f33, [_Z16ZBC_derivative_kfffPfS_S_ffffP17curandStateXORWOWS__param_6];
	ld.param.f32 	%f34, [_Z16ZBC_derivative_kfffPfS_S_ffffP17curandStateXORWOWS__param_7];
	ld.param.f32 	%f35, [_Z16ZBC_derivative_kfffPfS_S_ffffP17curandStateXORWOWS__param_8];
	ld.param.f32 	%f36, [_Z16ZBC_derivative_kfffPfS_S_ffffP17curandStateXORWOWS__param_9];
	cvta.to.global.u64 	%rd9, %rd7;
	cvta.to.global.u64 	%rd10, %rd8;
	mov.u32 	%r1, %tid.x;
	mov.u32 	%r2, %ntid.x;
	div.rn.f32 	%f41, %f39, %f34;
	mov.f32 	%f42, 0f3F000000;
	copysign.f32 	%f43, %f41, %f42;
	add.rz.f32 	%f44, %f41, %f43;
	cvt.rzi.f32.f32 	%f45, %f44;
	add.f32 	%f46, %f45, 0fBF800000;
	cvt.rzi.s32.f32 	%r32, %f46;
	div.rn.f32 	%f47, %f40, %f34;
	copysign.f32 	%f48, %f47, %f42;
	add.rz.f32 	%f49, %f47, %f48;
	cvt.rzi.f32.f32 	%f50, %f49;
	add.f32 	%f51, %f50, 0fBF800000;
	cvt.rzi.s32.f32 	%r33, %f51;
	neg.f32 	%f1, %f35;
	sub.f32 	%f52, %f40, %f39;
	mul.f32 	%f53, %f52, %f1;
	fma.rn.f32 	%f54, %f53, 0f3BBB989D, 0f3F000000;
	cvt.sat.f32.f32 	%f55, %f54;
	mov.f32 	%f56, 0f4B400001;
	mov.f32 	%f57, 0f437C0000;
	fma.rm.f32 	%f58, %f55, %f57, %f56;
	add.f32 	%f59, %f58, 0fCB40007F;
	neg.f32 	%f60, %f59;
	fma.rn.f32 	%f61, %f53, 0f3FB8AA3B, %f60;
	fma.rn.f32 	%f62, %f53, 0f32A57060, %f61;
	mov.b32 	%r34, %f58;
	shl.b32 	%r35, %r34, 23;
	mov.b32 	%f63, %r35;
	ex2.approx.ftz.f32 	%f64, %f62;
	mul.f32 	%f65, %f64, %f63;
	mov.f32 	%f66, 0f3F800000;
	sub.f32 	%f67, %f66, %f65;
	div.rn.f32 	%f2, %f67, %f35;
	mul.wide.s32 	%rd11, %r33, 4;
	add.s64 	%rd12, %rd10, %rd11;
	ld.global.f32 	%f68, [%rd12];
	mul.wide.s32 	%rd13, %r32, 4;
	add.s64 	%rd14, %rd10, %rd13;
	ld.global.f32 	%f69, [%rd14];
	div.rn.f32 	%f70, %f68, %f69;
	add.s64 	%rd15, %rd9, %rd13;
	ld.global.f32 	%f71, [%rd15];
	mul.f32 	%f3, %f33, %f33;
	mul.f32 	%f4, %f35, 0fC0000000;
	mul.f32 	%f72, %f40, %f4;
	fma.rn.f32 	%f73, %f72, 0f3BBB989D, 0f3F000000;
	cvt.sat.f32.f32 	%f74, %f73;
	fma.rm.f32 	%f75, %f74, %f57, %f56;
	add.f32 	%f76, %f75, 0fCB40007F;
	neg.f32 	%f77, %f76;
	fma.rn.f32 	%f78, %f72, 0f3FB8AA3B, %f77;
	fma.rn.f32 	%f79, %f72, 0f32A57060, %f78;
	mov.b32 	%r36, %f75;
	shl.b32 	%r37, %r36, 23;
	mov.b32 	%f80, %r37;
	ex2.approx.ftz.f32 	%f81, %f79;
	mul.f32 	%f82, %f81, %f80;
	sub.f32 	%f5, %f66, %f82;
	mul.f32 	%f83, %f3, %f5;
	mul.f32 	%f84, %f35, 0fC0800000;
	div.rn.f32 	%f85, %f83, %f84;
	mul.f32 	%f86, %f2, %f85;
	mul.f32 	%f87, %f2, %f86;
	fma.rn.f32 	%f88, %f2, %f71, %f87;
	fma.rn.f32 	%f89, %f88, 0f3BBB989D, 0f3F000000;
	cvt.sat.f32.f32 	%f90, %f89;
	fma.rm.f32 	%f91, %f90, %f57, %f56;
	add.f32 	%f92, %f91, 0fCB40007F;
	neg.f32 	%f93, %f92;
	fma.rn.f32 	%f94, %f88, 0f3FB8AA3B, %f93;
	fma.rn.f32 	%f95, %f88, 0f32A57060, %f94;
	mov.b32 	%r38, %f91;
	shl.b32 	%r39, %r38, 23;
	mov.b32 	%f96, %r39;
	ex2.approx.ftz.f32 	%f97, %f95;
	mul.f32 	%f98, %f97, %f96;
	mul.f32 	%f6, %f70, %f98;
	cvt.rzi.s32.f32 	%r3, %f41;
	mul.f32 	%f7, %f34, 0f3F000000;
	mul.f32 	%f276, %f7, %f36;
	setp.lt.s32 	%p1, %r3, 1;
	mov.f32 	%f274, 0f00000000;
	mov.f32 	%f275, %f274;
	@%p1 bra 	$L__BB4_3;
	ld.param.u64 	%rd22, [_Z16ZBC_derivative_kfffPfS_S_ffffP17curandStateXORWOWS__param_10];
	ld.param.f32 	%f273, [_Z16ZBC_derivative_kfffPfS_S_ffffP17curandStateXORWOWS__param_9];
	ld.param.f32 	%f265, [_Z16ZBC_derivative_kfffPfS_S_ffffP17curandStateXORWOWS__param_8];
	ld.param.u64 	%rd21, [_Z16ZBC_derivative_kfffPfS_S_ffffP17curandStateXORWOWS__param_5];
	mov.u32 	%r41, %ctaid.x;
	mad.lo.s32 	%r42, %r41, %r2, %r1;
	cvta.to.global.u64 	%rd16, %rd22;
	mul.wide.u32 	%rd17, %r42, 48;
	add.s64 	%rd18, %rd16, %rd17;
	ld.global.v2.u32 	{%r43, %r90}, [%rd18];
	ld.global.v2.u32 	{%r88, %r89}, [%rd18+8];
	ld.global.v2.u32 	{%r87, %r86}, [%rd18+16];
	mul.f32 	%f100, %f34, %f1;
	fma.rn.f32 	%f101, %f100, 0f3BBB989D, 0f3F000000;
	cvt.sat.f32.f32 	%f102, %f101;
	mov.f32 	%f103, 0f4B400001;
	mov.f32 	%f104, 0f437C0000;
	fma.rm.f32 	%f105, %f102, %f104, %f103;
	add.f32 	%f106, %f105, 0fCB40007F;
	neg.f32 	%f107, %f106;
	fma.rn.f32 	%f108, %f100, 0f3FB8AA3B, %f107;
	fma.rn.f32 	%f109, %f100, 0f32A57060, %f108;
	mov.b32 	%r44, %f105;
	shl.b32 	%r45, %r44, 23;
	mov.b32 	%f110, %r45;
	ex2.approx.ftz.f32 	%f111, %f109;
	mul.f32 	%f9, %f111, %f110;
	mul.f32 	%f112, %f34, %f4;
	fma.rn.f32 	%f113, %f112, 0f3BBB989D, 0f3F000000;
	cvt.sat.f32.f32 	%f114, %f113;
	fma.rm.f32 	%f115, %f114, %f104, %f103;
	add.f32 	%f116, %f115, 0fCB40007F;
	neg.f32 	%f117, %f116;
	fma.rn.f32 	%f118, %f112, 0f3FB8AA3B, %f117;
	fma.rn.f32 	%f119, %f112, 0f32A57060, %f118;
	mov.b32 	%r46, %f115;
	shl.b32 	%r47, %r46, 23;
	mov.b32 	%f120, %r47;
	ex2.approx.ftz.f32 	%f121, %f119;
	mul.f32 	%f122, %f121, %f120;
	mov.f32 	%f123, 0f3F800000;
	sub.f32 	%f124, %f123, %f122;
	mul.f32 	%f125, %f3, %f124;
	add.f32 	%f126, %f265, %f265;
	div.rn.f32 	%f127, %f125, %f126;
	sqrt.rn.f32 	%f10, %f127;
	div.rn.f32 	%f11, %f10, %f33;
	cvta.to.global.u64 	%rd19, %rd21;
	add.s64 	%rd24, %rd19, 4;
	neg.s32 	%r84, %r3;
	add.s32 	%r83, %r43, 724874;
	add.s32 	%r82, %r3, -1;
	mov.f32 	%f275, 0f00000000;
	mov.b32 	%r85, 0;
	mov.f32 	%f274, %f275;
$L__BB4_2:
	mov.u32 	%r20, %r89;
	mov.u32 	%r17, %r87;
	mov.u32 	%r89, %r86;
	ld.param.f32 	%f266, [_Z16ZBC_derivative_kfffPfS_S_ffffP17curandStateXORWOWS__param_8];
	add.s32 	%r85, %r85, 1;
	shr.u32 	%r48, %r90, 2;
	xor.b32  	%r49, %r48, %r90;
	shl.b32 	%r50, %r89, 4;
	shl.b32 	%r51, %r49, 1;
	xor.b32  	%r52, %r51, %r50;
	xor.b32  	%r53, %r52, %r49;
	xor.b32  	%r87, %r53, %r89;
	add.s32 	%r54, %r83, %r87;
	add.s32 	%r55, %r54, -362437;
	shr.u32 	%r56, %r88, 2;
	xor.b32  	%r57, %r56, %r88;
	shl.b32 	%r58, %r87, 4;
	shl.b32 	%r59, %r57, 1;
	xor.b32  	%r60, %r59, %r58;
	xor.b32  	%r61, %r60, %r57;
	xor.b32  	%r86, %r61, %r87;
	add.s32 	%r62, %r83, %r86;
	cvt.rn.f32.u32 	%f128, %r55;
	fma.rn.f32 	%f129, %f128, 0f2F800000, 0f2F000000;
	cvt.rn.f32.u32 	%f130, %r62;
	fma.rn.f32 	%f131, %f130, 0f30C90FDB, 0f30490FDB;
	setp.lt.f32 	%p2, %f129, 0f00800000;
	mul.f32 	%f132, %f129, 0f4B000000;
	selp.f32 	%f133, %f132, %f129, %p2;
	selp.f32 	%f134, 0fC1B80000, 0f00000000, %p2;
	mov.b32 	%r63, %f133;
	add.s32 	%r64, %r63, -1059760811;
	and.b32  	%r65, %r64, -8388608;
	sub.s32 	%r66, %r63, %r65;
	mov.b32 	%f135, %r66;
	cvt.rn.f32.s32 	%f136, %r65;
	fma.rn.f32 	%f137, %f136, 0f34000000, %f134;
	add.f32 	%f138, %f135, 0fBF800000;
	fma.rn.f32 	%f139, %f138, 0fBE055027, 0f3E1039F6;
	fma.rn.f32 	%f140, %f139, %f138, 0fBDF8CDCC;
	fma.rn.f32 	%f141, %f140, %f138, 0f3E0F2955;
	fma.rn.f32 	%f142, %f141, %f138, 0fBE2AD8B9;
	fma.rn.f32 	%f143, %f142, %f138, 0f3E4CED0B;
	fma.rn.f32 	%f144, %f143, %f138, 0fBE7FFF22;
	fma.rn.f32 	%f145, %f144, %f138, 0f3EAAAA78;
	fma.rn.f32 	%f146, %f145, %f138, 0fBF000000;
	mul.f32 	%f147, %f138, %f146;
	fma.rn.f32 	%f148, %f147, %f138, %f138;
	fma.rn.f32 	%f149, %f137, 0f3F317218, %f148;
	setp.gt.u32 	%p3, %r63, 2139095039;
	fma.rn.f32 	%f150, %f133, 0f7F800000, 0f7F800000;
	selp.f32 	%f151, %f150, %f149, %p3;
	setp.eq.f32 	%p4, %f133, 0f00000000;
	mul.f32 	%f152, %f151, 0fC0000000;
	selp.f32 	%f153, 0f7F800000, %f152, %p4;
	sqrt.rn.f32 	%f154, %f153;
	sin.approx.f32 	%f155, %f131;
	mul.f32 	%f156, %f154, %f155;
	ld.global.f32 	%f157, [%rd24+-4];
	fma.rn.f32 	%f158, %f9, %f157, 0f00000000;
	ld.global.f32 	%f159, [%rd24];
	add.f32 	%f160, %f159, %f158;
	mul.f32 	%f161, %f7, %f160;
	fma.rn.f32 	%f162, %f273, %f9, %f161;
	fma.rn.f32 	%f273, %f156, %f10, %f162;
	add.s32 	%r84, %r84, 1;
	setp.eq.s32 	%p5, %r84, 0;
	mul.f32 	%f163, %f7, %f273;
	selp.b32 	%r67, 1, 2, %p5;
	cvt.rn.f32.u32 	%f164, %r67;
	fma.rn.f32 	%f276, %f163, %f164, %f276;
	cvt.rn.f32.u32 	%f165, %r85;
	mul.f32 	%f166, %f34, %f165;
	mul.f32 	%f167, %f166, %f1;
	fma.rn.f32 	%f168, %f167, 0f3BBB989D, 0f3F000000;
	cvt.sat.f32.f32 	%f169, %f168;
	mov.f32 	%f170, 0f4B400001;
	mov.f32 	%f171, 0f437C0000;
	fma.rm.f32 	%f172, %f169, %f171, %f170;
	add.f32 	%f173, %f172, 0fCB40007F;
	neg.f32 	%f174, %f173;
	fma.rn.f32 	%f175, %f167, 0f3FB8AA3B, %f174;
	fma.rn.f32 	%f176, %f167, 0f32A57060, %f175;
	mov.b32 	%r68, %f172;
	shl.b32 	%r69, %r68, 23;
	mov.b32 	%f177, %r69;
	ex2.approx.ftz.f32 	%f178, %f176;
	mul.f32 	%f179, %f178, %f177;
	add.f32 	%f180, %f33, %f33;
	mul.f32 	%f181, %f180, %f179;
	mul.f32 	%f182, %f266, %f166;
	abs.f32 	%f183, %f182;
	mov.f32 	%f184, 0f3FB8AA3B;
	mul.rn.f32 	%f185, %f183, %f184;
	cvt.rzi.f32.f32 	%f186, %f185;
	abs.f32 	%f187, %f186;
	setp.gt.f32 	%p6, %f187, 0f42FC0000;
	mov.f32 	%f188, 0f42FC0000;
	copysign.f32 	%f189, %f186, %f188;
	selp.f32 	%f190, %f189, %f186, %p6;
	fma.rn.f32 	%f191, %f190, 0fBF317218, %f183;
	fma.rn.f32 	%f192, %f190, 0f3102E308, %f191;
	mul.f32 	%f193, %f192, 0f3FB8AA3B;
	add.f32 	%f194, %f190, 0f4B40007D;
	mov.b32 	%r70, %f194;
	shl.b32 	%r71, %r70, 23;
	mov.b32 	%f195, %r71;
	ex2.approx.ftz.f32 	%f196, %f193;
	mul.f32 	%f197, %f196, %f195;
	mov.f32 	%f198, 0f3E000000;
	div.approx.ftz.f32 	%f199, %f198, %f197;
	fma.rn.f32 	%f200, %f197, 0f40000000, %f199;
	sub.f32 	%f201, %f166, %f34;
	mul.f32 	%f202, %f266, %f201;
	abs.f32 	%f203, %f202;
	mul.rn.f32 	%f204, %f203, %f184;
	cvt.rzi.f32.f32 	%f205, %f204;
	abs.f32 	%f206, %f205;
	setp.gt.f32 	%p7, %f206, 0f42FC0000;
	copysign.f32 	%f207, %f205, %f188;
	selp.f32 	%f208, %f207, %f205, %p7;
	fma.rn.f32 	%f209, %f208, 0fBF317218, %f203;
	fma.rn.f32 	%f210, %f208, 0f3102E308, %f209;
	mul.f32 	%f211, %f210, 0f3FB8AA3B;
	add.f32 	%f212, %f208, 0f4B40007D;
	mov.b32 	%r72, %f212;
	shl.b32 	%r73, %r72, 23;
	mov.b32 	%f213, %r73;
	ex2.approx.ftz.f32 	%f214, %f211;
	mul.f32 	%f215, %f214, %f213;
	div.approx.ftz.f32 	%f216, %f198, %f215;
	fma.rn.f32 	%f217, %f215, 0f40000000, %f216;
	sub.f32 	%f218, %f200, %f217;
	mul.f32 	%f219, %f181, %f218;
	mul.f32 	%f220, %f266, %f266;
	div.rn.f32 	%f221, %f219, %f220;
	fma.rn.f32 	%f222, %f274, %f9, %f221;
	fma.rn.f32 	%f274, %f156, %f11, %f222;
	mul.f32 	%f223, %f7, %f274;
	fma.rn.f32 	%f275, %f223, %f164, %f275;
	add.s64 	%rd24, %rd24, 4;
	add.s32 	%r83, %r83, 724874;
	add.s32 	%r82, %r82, -1;
	setp.ne.s32 	%p8, %r82, -1;
	mov.u32 	%r88, %r17;
	mov.u32 	%r90, %r20;
	@%p8 bra 	$L__BB4_2;
$L__BB4_3:
	ld.param.f32 	%f264, [_Z16ZBC_derivative_kfffPfS_S_ffffP17curandStateXORWOWS__param_2];
	neg.f32 	%f24, %f2;
	mul.f32 	%f224, %f273, %f24;
	fma.rn.f32 	%f225, %f224, 0f3BBB989D, 0f3F000000;
	cvt.sat.f32.f32 	%f226, %f225;
	mov.f32 	%f227, 0f4B400001;
	mov.f32 	%f228, 0f437C0000;
	fma.rm.f32 	%f229, %f226, %f228, %f227;
	add.f32 	%f230, %f229, 0fCB40007F;
	neg.f32 	%f231, %f230;
	fma.rn.f32 	%f232, %f224, 0f3FB8AA3B, %f231;
	fma.rn.f32 	%f233, %f224, 0f32A57060, %f232;
	mov.b32 	%r74, %f229;
	shl.b32 	%r75, %r74, 23;
	mov.b32 	%f234, %r75;
	ex2.approx.ftz.f32 	%f235, %f233;
	mul.f32 	%f25, %f235, %f234;
	mul.f32 	%f26, %f6, %f25;
	sub.f32 	%f236, %f26, %f264;
	max.f32 	%f237, %f236, 0f00000000;
	fma.rn.f32 	%f238, %f276, 0fBBBB989D, 0f3F000000;
	cvt.sat.f32.f32 	%f239, %f238;
	fma.rm.f32 	%f240, %f239, %f228, %f227;
	add.f32 	%f241, %f240, 0fCB40007F;
	neg.f32 	%f242, %f241;
	fma.rn.f32 	%f243, %f276, 0fBFB8AA3B, %f242;
	fma.rn.f32 	%f244, %f276, 0fB2A57060, %f243;
	mov.b32 	%r76, %f240;
	shl.b32 	%r77, %r76, 23;
	mov.b32 	%f245, %r77;
	ex2.approx.ftz.f32 	%f246, %f244;
	mul.f32 	%f27, %f246, %f245;
	mul.f32 	%f247, %f275, %f27;
	mul.f32 	%f28, %f247, %f237;
	setp.leu.f32 	%p9, %f26, %f264;
	@%p9 bra 	$L__BB4_5;
	ld.param.f32 	%f267, [_Z16ZBC_derivative_kfffPfS_S_ffffP17curandStateXORWOWS__param_8];
	add.f32 	%f248, %f33, %f33;
	mul.f32 	%f249, %f248, %f5;
	mul.f32 	%f250, %f267, 0fC0800000;
	div.rn.f32 	%f251, %f249, %f250;
	mul.f32 	%f252, %f2, %f251;
	mul.f32 	%f253, %f2, %f252;
	mul.f32 	%f254, %f253, %f6;
	mul.f32 	%f255, %f26, %f24;
	mul.f32 	%f256, %f254, %f25;
	fma.rn.f32 	%f257, %f274, %f255, %f256;
	mul.f32 	%f258, %f27, %f257;
	sub.f32 	%f277, %f258, %f28;
	bra.uni 	$L__BB4_6;
$L__BB4_5:
	neg.f32 	%f277, %f28;
$L__BB4_6:
	shl.b32 	%r78, %r1, 2;
	mov.u32 	%r79, sdata;
	add.s32 	%r28, %r79, %r78;
	st.shared.f32 	[%r28], %f277;
	bar.sync 	0;
	mov.u32 	%r91, %ntid.x;
	setp.lt.u32 	%p10, %r91, 2;
	@%p10 bra 	$L__BB4_10;
$L__BB4_7:
	shr.u32 	%r31, %r91, 1;
	setp.ge.u32 	%p11, %r1, %r31;
	@%p11 bra 	$L__BB4_9;
	shl.b32 	%r80, %r31, 2;
	add.s32 	%r81, %r28, %r80;
	ld.shared.f32 	%f259, [%r81];
	ld.shared.f32 	%f260, [%r28];
	add.f32 	%f261, %f259, %f260;
	st.shared.f32 	[%r28], %f261;
$L__BB4_9:
	bar.sync 	0;
	setp.gt.u32 	%p12, %r91, 3;
	mov.u32 	%r91, %r31;
	@%p12 bra 	$L__BB4_7;
$L__BB4_10:
	setp.ne.s32 	%p13, %r1, 0;
	@%p13 bra 	$L__BB4_12;
	ld.param.u64 	%rd23, [_Z16ZBC_derivative_kfffPfS_S_ffffP17curandStateXORWOWS__param_11];
	ld.shared.f32 	%f262, [sdata];
	cvta.to.global.u64 	%rd20, %rd23;
	atom.global.add.f32 	%f263, [%rd20], %f262;
$L__BB4_12:
	ret;

}


// ===== COMPILED SASS (sm_100) =====

	.target	sm_100

	.elftype	@"ET_EXEC"


//--------------------- .note.nv.tkinfo           --------------------------
	.section	.note.nv.tkinfo,"",@"SHT_NOTE"
	.sectionflags	@"SHF_NOTE_NV_TKINFO"
	.tkinfo
        /*0018*/ 	.word	0x00000002
        /*0030*/ 	.string	""
        /*0030*/ 	.string	"ptxas"
        /*0030*/ 	.string	"Cuda compilation tools, release 13.0, V13.0.88"
        /*0030*/ 	.string	"Build cuda_13.0.r13.0/compiler.36424714_0"
        /*0030*/ 	.string	"-arch sm_100 -m 64 "



//--------------------- .note.nv.cuinfo           --------------------------
	.section	.note.nv.cuinfo,"",@"SHT_NOTE"
	.sectionflags	@"SHF_NOTE_NV_CUINFO"
        /*0018*/ 	.short	0x0002
        /*001a*/ 	.short	0x0064
        /*001c*/ 	.short	0x0082
	.zero		2


//--------------------- .nv.info                  --------------------------
	.section	.nv.info,"",@"SHT_CUDA_INFO"
	.align	4


	//----- nvinfo : EIATTR_REGCOUNT
	.align		4
        /*0000*/ 	.byte	0x04, 0x2f
        /*0002*/ 	.short	(.L_10 - .L_9)
	.align		4
.L_9:
        /*0004*/ 	.word	index@(_Z19init_curand_state_kP17curandStateXORWOW)
        /*0008*/ 	.word	0x0000001f


	//----- nvinfo : EIATTR_FRAME_SIZE
	.align		4
.L_10:
        /*000c*/ 	.byte	0x04, 0x11
        /*000e*/ 	.short	(.L_12 - .L_11)
	.align		4
.L_11:
        /*0010*/ 	.word	index@(_Z19init_curand_state_kP17curandStateXORWOW)
        /*0014*/ 	.word	0x00000000


	//----- nvinfo : EIATTR_REGCOUNT
	.align		4
.L_12:
        /*0018*/ 	.byte	0x04, 0x2f
        /*001a*/ 	.short	(.L_14 - .L_13)
	.align		4
.L_13:
        /*001c*/ 	.word	index@(_Z12Bond_Price_kffffffP17curandStateXORWOWPfS1_)
        /*0020*/ 	.word	0x00000022


	//----- nvinfo : EIATTR_FRAME_SIZE
	.align		4
.L_14:
        /*0024*/ 	.byte	0x04, 0x11
        /*0026*/ 	.short	(.L_16 - .L_15)
	.align		4
.L_15:
        /*0028*/ 	.word	index@($__internal_8_$__cuda_sm3x_div_rn_noftz_f32_slowpath)
        /*002c*/ 	.word	0x00000000


	//----- nvinfo : EIATTR_FRAME_SIZE
	.align		4
.L_16:
        /*0030*/ 	.byte	0x04, 0x11
        /*0032*/ 	.short	(.L_18 - .L_17)
	.align		4
.L_17:
        /*0034*/ 	.word	index@($__internal_7_$__cuda_sm20_sqrt_rn_f32_slowpath)
        /*0038*/ 	.word	0x00000000


	//----- nvinfo : EIATTR_FRAME_SIZE
	.align		4
.L_18:
        /*003c*/ 	.byte	0x04, 0x11
        /*003e*/ 	.short	(.L_20 - .L_19)
	.align		4
.L_19:
        /*0040*/ 	.word	index@($__internal_6_$__cuda_sm20_rcp_rn_f32_slowpath)
        /*0044*/ 	.word	0x00000000


	//----- nvinfo : EIATTR_FRAME_SIZE
	.align		4
.L_20:
        /*0048*/ 	.byte	0x04, 0x11
        /*004a*/ 	.short	(.L_22 - .L_21)
	.align		4
.L_21:
        /*004c*/ 	.word	index@($__internal_5_$__cuda_sm20_div_rn_f64_full)
        /*0050*/ 	.word	0x00000000


	//----- nvinfo : EIATTR_FRAME_SIZE
	.align		4
.L_22:
        /*0054*/ 	.byte	0x04, 0x11
        /*0056*/ 	.short	(.L_24 - .L_23)
	.align		4
.L_23:
        /*0058*/ 	.word	index@(_Z12Bond_Price_kffffffP17curandStateXORWOWPfS1_)
        /*005c*/ 	.word	0x00000000


	//----- nvinfo : EIATTR_REGCOUNT
	.align		4
.L_24:
        /*0060*/ 	.byte	0x04, 0x2f
        /*0062*/ 	.short	(.L_26 - .L_25)
	.align		4
.L_25:
        /*0064*/ 	.word	index@(_Z7theta_kPffffiS_)
        /*0068*/ 	.word	0x00000015


	//----- nvinfo : EIATTR_FRAME_SIZE
	.align		4
.L_26:
        /*006c*/ 	.byte	0x04, 0x11
        /*006e*/ 	.short	(.L_28 - .L_27)
	.align		4
.L_27:
        /*0070*/ 	.word	index@($__internal_4_$__cuda_sm3x_div_rn_noftz_f32_slowpath)
        /*0074*/ 	.word	0x00000000


	//----- nvinfo : EIATTR_FRAME_SIZE
	.align		4
.L_28:
        /*0078*/ 	.byte	0x04, 0x11
        /*007a*/ 	.short	(.L_30 - .L_29)
	.align		4
.L_29:
        /*007c*/ 	.word	index@(_Z7theta_kPffffiS_)
        /*0080*/ 	.word	0x00000000


	//----- nvinfo : EIATTR_REGCOUNT
	.align		4
.L_30:
        /*0084*/ 	.byte	0x04, 0x2f
        /*0086*/ 	.short	(.L_32 - .L_31)
	.align		4
.L_31:
        /*0088*/ 	.word	index@(_Z5ZBC_kfffPfS_S_ffffP17curandStateXORWOWS_)
        /*008c*/ 	.word	0x00000020


	//----- nvinfo : EIATTR_FRAME_SIZE
	.align		4
.L_32:
        /*0090*/ 	.byte	0x04, 0x11
        /*0092*/ 	.short	(.L_34 - .L_33)
	.align		4
.L_33:
        /*0094*/ 	.word	index@($__internal_3_$__cuda_sm3x_div_rn_noftz_f32_slowpath)
        /*0098*/ 	.word	0x00000000


	//----- nvinfo : EIATTR_FRAME_SIZE
	.align		4
.L_34:
        /*009c*/ 	.byte	0x04, 0x11
        /*009e*/ 	.short	(.L_36 - .L_35)
	.align		4
.L_35:
        /*00a0*/ 	.word	index@($__internal_2_$__cuda_sm20_sqrt_rn_f32_slowpath)
        /*00a4*/ 	.word	0x00000000


	//----- nvinfo : EIATTR_FRAME_SIZE
	.align		4
.L_36:
        /*00a8*/ 	.byte	0x04, 0x11
        /*00aa*/ 	.short	(.L_38 - .L_37)
	.align		4
.L_37:
        /*00ac*/ 	.word	index@(_Z5ZBC_kfffPfS_S_ffffP17curandStateXORWOWS_)
        /*00b0*/ 	.word	0x00000000


	//----- nvinfo : EIATTR_REGCOUNT
	.align		4
.L_38:
        /*00b4*/ 	.byte	0x04, 0x2f
        /*00b6*/ 	.short	(.L_40 - .L_39)
	.align		4
.L_39:
        /*00b8*/ 	.word	index@(_Z16ZBC_derivative_kfffPfS_S_ffffP17curandStateXORWOWS_)
        /*00bc*/ 	.word	0x00000028


	//----- nvinfo : EIATTR_FRAME_SIZE
	.align		4
.L_40:
        /*00c0*/ 	.byte	0x04, 0x11
        /*00c2*/ 	.short	(.L_42 - .L_41)
	.align		4
.L_41:
        /*00c4*/ 	.word	index@($__internal_1_$__cuda_sm3x_div_rn_noftz_f32_slowpath)
        /*00c8*/ 	.word	0x00000000


	//----- nvinfo : EIATTR_FRAME_SIZE
	.align		4
.L_42:
        /*00cc*/ 	.byte	0x04, 0x11
        /*00ce*/ 	.short	(.L_44 - .L_43)
	.align		4
.L_43:
        /*00d0*/ 	.word	index@($__internal_0_$__cuda_sm20_sqrt_rn_f32_slowpath)
        /*00d4*/ 	.word	0x00000000


	//----- nvinfo : EIATTR_FRAME_SIZE
	.align		4
.L_44:
        /*00d8*/ 	.byte	0x04, 0x11
        /*00da*/ 	.short	(.L_46 - .L_45)
	.align		4
.L_45:
        /*00dc*/ 	.word	index@(_Z16ZBC_derivative_kfffPfS_S_ffffP17curandStateXORWOWS_)
        /*00e0*/ 	.word	0x00000000


	//----- nvinfo : EIATTR_MIN_STACK_SIZE
	.align		4
.L_46:
        /*00e4*/ 	.byte	0x04, 0x12
        /*00e6*/ 	.short	(.L_48 - .L_47)
	.align		4
.L_47:
        /*00e8*/ 	.word	index@(_Z16ZBC_derivative_kfffPfS_S_ffffP17curandStateXORWOWS_)
        /*00ec*/ 	.word	0x00000000


	//----- nvinfo : EIATTR_MIN_STACK_SIZE
	.align		4
.L_48:
        /*00f0*/ 	.byte	0x04, 0x12
        /*00f2*/ 	.short	(.L_50 - .L_49)
	.align		4
.L_49:
        /*00f4*/ 	.word	index@(_Z5ZBC_kfffPfS_S_ffffP17curandStateXORWOWS_)
        /*00f8*/ 	.word	0x00000000


	//----- nvinfo : EIATTR_MIN_STACK_SIZE
	.align		4
.L_50:
        /*00fc*/ 	.byte	0x04, 0x12
        /*00fe*/ 	.short	(.L_52 - .L_51)
	.align		4
.L_51:
        /*0100*/ 	.word	index@(_Z7theta_kPffffiS_)
        /*0104*/ 	.word	0x00000000


	//----- nvinfo : EIATTR_MIN_STACK_SIZE
	.align		4
.L_52:
        /*0108*/ 	.byte	0x04, 0x12
        /*010a*/ 	.short	(.L_54 - .L_53)
	.align		4
.L_53:
        /*010c*/ 	.word	index@(_Z12Bond_Price_kffffffP17curandStateXORWOWPfS1_)
        /*0110*/ 	.word	0x00000000


	//----- nvinfo : EIATTR_MIN_STACK_SIZE
	.align		4
.L_54:
        /*0114*/ 	.byte	0x04, 0x12
        /*0116*/ 	.short	(.L_56 - .L_55)
	.align		4
.L_55:
        /*0118*/ 	.word	index@(_Z19init_curand_state_kP17curandStateXORWOW)
        /*011c*/ 	.word	0x00000000
.L_56:


//--------------------- .nv.compat                --------------------------
	.section	.nv.compat,"",@"SHT_CUDA_COMPAT_INFO"
	.align	4
        /*0000*/ 	.byte	0x02, 0x09, 0x00, 0x00, 0x02, 0x02, 0x01, 0x00, 0x02, 0x05, 0x05, 0x00, 0x03, 0x07, 0x01, 0x01
        /*0010*/ 	.byte	0x02, 0x03, 0x00, 0x00, 0x02, 0x06, 0x01, 0x00, 0x04, 0x0b, 0x08, 0x00, 0x01, 0x00, 0x00, 0x00
        /*0020*/ 	.byte	0x00, 0x00, 0x00, 0x00


//--------------------- .nv.info._Z16ZBC_derivative_kfffPfS_S_ffffP17curandStateXORWOWS_ --------------------------
	.section	.nv.info._Z16ZBC_derivative_kfffPfS_S_ffffP17curandStateXORWOWS_,"",@"SHT_CUDA_INFO"
	.sectionflags	@""
	.align	4


	//----- nvinfo : EIATTR_CUDA_API_VERSION
	.align		4
        /*0000*/ 	.byte	0x04, 0x37
        /*0002*/ 	.short	(.L_58 - .L_57)
.L_57:
        /*0004*/ 	.word	0x00000082


	//----- nvinfo : EIATTR_KPARAM_INFO
	.align		4
.L_58:
        /*0008*/ 	.byte	0x04, 0x17
        /*000a*/ 	.short	(.L_60 - .L_59)
.L_59:
        /*000c*/ 	.word	0x00000000
        /*0010*/ 	.short	0x000b
        /*0012*/ 	.short	0x0040
        /*0014*/ 	.byte	0x00, 0xf5, 0x21, 0x00


	//----- nvinfo : EIATTR_KPARAM_INFO
	.align		4
.L_60:
        /*0018*/ 	.byte	0x04, 0x17
        /*001a*/ 	.short	(.L_62 - .L_61)
.L_61:
        /*001c*/ 	.word	0x00000000
        /*0020*/ 	.short	0x000a
        /*0022*/ 	.short	0x0038
        /*0024*/ 	.byte	0x00, 0xf5, 0x21, 0x00


	//----- nvinfo : EIATTR_KPARAM_INFO
	.align		4
.L_62:
        /*0028*/ 	.byte	0x04, 0x17
        /*002a*/ 	.short	(.L_64 - .L_63)
.L_63:
        /*002c*/ 	.word	0x00000000
        /*0030*/ 	.short	0x0009
        /*0032*/ 	.short	0x0034
        /*0034*/ 	.byte	0x00, 0xf0, 0x11, 0x00


	//----- nvinfo : EIATTR_KPARAM_INFO
	.align		4
.L_64:
        /*0038*/ 	.byte	0x04, 0x17
        /*003a*/ 	.short	(.L_66 - .L_65)
.L_65:
        /*003c*/ 	.word	0x00000000
        /*0040*/ 	.short	0x0008
        /*0042*/ 	.short	0x0030
        /*0044*/ 	.byte	0x00, 0xf0, 0x11, 0x00


	//----- nvinfo : EIATTR_KPARAM_INFO
	.align		4
.L_66:
        /*0048*/ 	.byte	0x04, 0x17
        /*004a*/ 	.short	(.L_68 - .L_67)
.L_67:
        /*004c*/ 	.word	0x00000000
        /*0050*/ 	.short	0x0007
        /*0052*/ 	.short	0x002c
        /*0054*/ 	.byte	0x00, 0xf0, 0x11, 0x00


	//----- nvinfo : EIATTR_KPARAM_INFO
	.align		4
.L_68:
        /*0058*/ 	.byte	0x04, 0x17
        /*005a*/ 	.short	(.L_70 - .L_69)
.L_69:
        /*005c*/ 	.word	0x00000000
        /*0060*/ 	.short	0x0006
        /*0062*/ 	.short	0x0028
        /*0064*/ 	.byte	0x00, 0xf0, 0x11, 0x00


	//----- nvinfo : EIATTR_KPARAM_INFO
	.align		4
.L_70:
        /*0068*/ 	.byte	0x04, 0x17
        /*006a*/ 	.short	(.L_72 - .L_71)
.L_71:
        /*006c*/ 	.word	0x00000000
        /*0070*/ 	.short	0x0005
        /*0072*/ 	.short	0x0020
        /*0074*/ 	.byte	0x00, 0xf5, 0x21, 0x00


	//----- nvinfo : EIATTR_KPARAM_INFO
	.align		4
.L_72:
        /*0078*/ 	.byte	0x04, 0x17
        /*007a*/ 	.short	(.L_74 - .L_73)
.L_73:
        /*007c*/ 	.word	0x00000000
        /*0080*/ 	.short	0x0004
        /*0082*/ 	.short	0x0018
        /*0084*/ 	.byte	0x00, 0xf5, 0x21, 0x00


	//----- nvinfo : EIATTR_KPARAM_INFO
	.align		4
.L_74:
        /*0088*/ 	.byte	0x04, 0x17
        /*008a*/ 	.short	(.L_76 - .L_75)
.L_75:
        /*008c*/ 	.word	0x00000000
        /*0090*/ 	.short	0x0003
        /*0092*/ 	.short	0x0010
        /*0094*/ 	.byte	0x00, 0xf5, 0x21, 0x00


	//----- nvinfo : EIATTR_KPARAM_INFO
	.align		4
.L_76:
        /*0098*/ 	.byte	0x04, 0x17
        /*009a*/ 	.short	(.L_78 - .L_77)
.L_77:
        /*009c*/ 	.word	0x00000000
        /*00a0*/ 	.short	0x0002
        /*00a2*/ 	.short	0x0008
        /*00a4*/ 	.byte	0x00, 0xf0, 0x11, 0x00


	//----- nvinfo : EIATTR_KPARAM_INFO
	.align		4
.L_78:
        /*00a8*/ 	.byte	0x04, 0x17
        /*00aa*/ 	.short	(.L_80 - .L_79)
.L_79:
        /*00ac*/ 	.word	0x00000000
        /*00b0*/ 	.short	0x0001
        /*00b2*/ 	.short	0x0004
        /*00b4*/ 	.byte	0x00, 0xf0, 0x11, 0x00


	//----- nvinfo : EIATTR_KPARAM_INFO
	.align		4
.L_80:
        /*00b8*/ 	.byte	0x04, 0x17
        /*00ba*/ 	.short	(.L_82 - .L_81)
.L_81:
        /*00bc*/ 	.word	0x00000000
        /*00c0*/ 	.short	0x0000
        /*00c2*/ 	.short	0x0000
        /*00c4*/ 	.byte	0x00, 0xf0, 0x11, 0x00


	//----- nvinfo : EIATTR_SPARSE_MMA_MASK
	.align		4
.L_82:
        /*00c8*/ 	.byte	0x03, 0x50
        /*00ca*/ 	.short	0x0000


	//----- nvinfo : EIATTR_MAXREG_COUNT
	.align		4
        /*00cc*/ 	.byte	0x03, 0x1b
        /*00ce*/ 	.short	0x00ff


	//----- nvinfo : EIATTR_NUM_BARRIERS
	.align		4
        /*00d0*/ 	.byte	0x02, 0x4c
        /*00d2*/ 	.byte	0x01
	.zero		1


	//----- nvinfo : EIATTR_MERCURY_ISA_VERSION
	.align		4
        /*00d4*/ 	.byte	0x03, 0x5f
        /*00d6*/ 	.short	0x0101


	//----- nvinfo : EIATTR_VRC_CTA_INIT_COUNT
	.align		4
        /*00d8*/ 	.byte	0x02, 0x4a
	.zero		1
	.zero		1


	//----- nvinfo : EIATTR_EXIT_INSTR_OFFSETS
	.align		4
        /*00dc*/ 	.byte	0x04, 0x1c
        /*00de*/ 	.short	(.L_84 - .L_83)


	//   ....[0]....
.L_83:
        /*00e0*/ 	.word	0x00001d80


	//   ....[1]....
        /*00e4*/ 	.word	0x00001df0


	//----- nvinfo : EIATTR_CRS_STACK_SIZE
	.align		4
.L_84:
        /*00e8*/ 	.byte	0x04, 0x1e
        /*00ea*/ 	.short	(.L_86 - .L_85)
.L_85:
        /*00ec*/ 	.word	0x00000000


	//----- nvinfo : EIATTR_CBANK_PARAM_SIZE
	.align		4
.L_86:
        /*00f0*/ 	.byte	0x03, 0x19
        /*00f2*/ 	.short	0x0048


	//----- nvinfo : EIATTR_PARAM_CBANK
	.align		4
        /*00f4*/ 	.byte	0x04, 0x0a
        /*00f6*/ 	.short	(.L_88 - .L_87)
	.align		4
.L_87:
        /*00f8*/ 	.word	index@(.nv.constant0._Z16ZBC_derivative_kfffPfS_S_ffffP17curandStateXORWOWS_)
        /*00fc*/ 	.short	0x0380
        /*00fe*/ 	.short	0x0048


	//----- nvinfo : EIATTR_SW_WAR
	.align		4
.L_88:
        /*0100*/ 	.byte	0x04, 0x36
        /*0102*/ 	.short	(.L_90 - .L_89)
.L_89:
        /*0104*/ 	.word	0x00000008
.L_90:


//--------------------- .nv.info._Z5ZBC_kfffPfS_S_ffffP17curandStateXORWOWS_ --------------------------
	.section	.nv.info._Z5ZBC_kfffPfS_S_ffffP17curandStateXORWOWS_,"",@"SHT_CUDA_INFO"
	.sectionflags	@""
	.align	4


	//----- nvinfo : EIATTR_CUDA_API_VERSION
	.align		4
        /*0000*/ 	.byte	0x04, 0x37
        /*0002*/ 	.short	(.L_92 - .L_91)
.L_91:
        /*0004*/ 	.word	0x00000082


	//----- nvinfo : EIATTR_KPARAM_INFO
	.align		4
.L_92:
        /*0008*/ 	.byte	0x04, 0x17
        /*000a*/ 	.short	(.L_94 - .L_93)
.L_93:
        /*000c*/ 	.word	0x00000000
        /*0010*/ 	.short	0x000b
        /*0012*/ 	.short	0x0040
        /*0014*/ 	.byte	0x00, 0xf5, 0x21, 0x00


	//----- nvinfo : EIATTR_KPARAM_INFO
	.align		4
.L_94:
        /*0018*/ 	.byte	0x04, 0x17
        /*001a*/ 	.short	(.L_96 - .L_95)
.L_95:
        /*001c*/ 	.word	0x00000000
        /*0020*/ 	.short	0x000a
        /*0022*/ 	.short	0x0038
        /*0024*/ 	.byte	0x00, 0xf5, 0x21, 0x00


	//----- nvinfo : EIATTR_KPARAM_INFO
	.align		4
.L_96:
        /*0028*/ 	.byte	0x04, 0x17
        /*002a*/ 	.short	(.L_98 - .L_97)
.L_97:
        /*002c*/ 	.word	0x00000000
        /*0030*/ 	.short	0x0009
        /*0032*/ 	.short	0x0034
        /*0034*/ 	.byte	0x00, 0xf0, 0x11, 0x00


	//----- nvinfo : EIATTR_KPARAM_INFO
	.align		4
.L_98:
        /*0038*/ 	.byte	0x04, 0x17
        /*003a*/ 	.short	(.L_100 - .L_99)
.L_99:
        /*003c*/ 	.word	0x00000000
        /*0040*/ 	.short	0x0008
        /*0042*/ 	.short	0x0030
        /*0044*/ 	.byte	0x00, 0xf0, 0x11, 0x00


	//----- nvinfo : EIATTR_KPARAM_INFO
	.align		4
.L_100:
        /*0048*/ 	.byte	0x04, 0x17
        /*004a*/ 	.short	(.L_102 - .L_101)
.L_101:
        /*004c*/ 	.word	0x00000000
        /*0050*/ 	.short	0x0007
        /*0052*/ 	.short	0x002c
        /*0054*/ 	.byte	0x00, 0xf0, 0x11, 0x00


	//----- nvinfo : EIATTR_KPARAM_INFO
	.align		4
.L_102:
        /*0058*/ 	.byte	0x04, 0x17
        /*005a*/ 	.short	(.L_104 - .L_103)
.L_103:
        /*005c*/ 	.word	0x00000000
        /*0060*/ 	.short	0x0006
        /*0062*/ 	.short	0x0028
        /*0064*/ 	.byte	0x00, 0xf0, 0x11, 0x00


	//----- nvinfo : EIATTR_KPARAM_INFO
	.align		4
.L_104:
        /*0068*/ 	.byte	0x04, 0x17
        /*006a*/ 	.short	(.L_106 - .L_105)
.L_105:
        /*006c*/ 	.word	0x00000000
        /*0070*/ 	.short	0x0005
        /*0072*/ 	.short	0x0020
        /*0074*/ 	.byte	0x00, 0xf5, 0x21, 0x00


	//----- nvinfo : EIATTR_KPARAM_INFO
	.align		4
.L_106:
        /*0078*/ 	.byte	0x04, 0x17
        /*007a*/ 	.short	(.L_108 - .L_107)
.L_107:
        /*007c*/ 	.word	0x00000000
        /*0080*/ 	.short	0x0004
        /*0082*/ 	.short	0x0018
        /*0084*/ 	.byte	0x00, 0xf5, 0x21, 0x00


	//----- nvinfo : EIATTR_KPARAM_INFO
	.align		4
.L_108:
        /*0088*/ 	.byte	0x04, 0x17
        /*008a*/ 	.short	(.L_110 - .L_109)
.L_109:
        /*008c*/ 	.word	0x00000000
        /*0090*/ 	.short	0x0003
        /*0092*/ 	.short	0x0010
        /*0094*/ 	.byte	0x00, 0xf5, 0x21, 0x00


	//----- nvinfo : EIATTR_KPARAM_INFO
	.align		4
.L_110:
        /*0098*/ 	.byte	0x04, 0x17
        /*009a*/ 	.short	(.L_112 - .L_111)
.L_111:
        /*009c*/ 	.word	0x00000000
        /*00a0*/ 	.short	0x0002
        /*00a2*/ 	.short	0x0008
        /*00a4*/ 	.byte	0x00, 0xf0, 0x11, 0x00


	//----- nvinfo : EIATTR_KPARAM_INFO
	.align		4
.L_112:
        /*00a8*/ 	.byte	0x04, 0x17
        /*00aa*/ 	.short	(.L_114 - .L_113)
.L_113:
        /*00ac*/ 	.word	0x00000000
        /*00b0*/ 	.short	0x0001
        /*00b2*/ 	.short	0x0004
        /*00b4*/ 	.byte	0x00, 0xf0, 0x11, 0x00


	//----- nvinfo : EIATTR_KPARAM_INFO
	.align		4
.L_114:
        /*00b8*/ 	.byte	0x04, 0x17
        /*00ba*/ 	.short	(.L_116 - .L_115)
.L_115:
        /*00bc*/ 	.word	0x00000000
        /*00c0*/ 	.short	0x0000
        /*00c2*/ 	.short	0x0000
        /*00c4*/ 	.byte	0x00, 0xf0, 0x11, 0x00


	//----- nvinfo : EIATTR_SPARSE_MMA_MASK
	.align		4
.L_116:
        /*00c8*/ 	.byte	0x03, 0x50
        /*00ca*/ 	.short	0x0000


	//----- nvinfo : EIATTR_MAXREG_COUNT
	.align		4
        /*00cc*/ 	.byte	0x03, 0x1b
        /*00ce*/ 	.short	0x00ff


	//----- nvinfo : EIATTR_NUM_BARRIERS
	.align		4
        /*00d0*/ 	.byte	0x02, 0x4c
        /*00d2*/ 	.byte	0x01
	.zero		1


	//----- nvinfo : EIATTR_MERCURY_ISA_VERSION
	.align		4
        /*00d4*/ 	.byte	0x03, 0x5f
        /*00d6*/ 	.short	0x0101


	//----- nvinfo : EIATTR_VRC_CTA_INIT_COUNT
	.align		4
        /*00d8*/ 	.byte	0x02, 0x4a
	.zero		1
	.zero		1


	//----- nvinfo : EIATTR_EXIT_INSTR_OFFSETS
	.align		4
        /*00dc*/ 	.byte	0x04, 0x1c
        /*00de*/ 	.short	(.L_118 - .L_117)


	//   ....[0]....
.L_117:
        /*00e0*/ 	.word	0x00002150


	//   ....[1]....
        /*00e4*/ 	.word	0x000021c0


	//----- nvinfo : EIATTR_CRS_STACK_SIZE
	.align		4
.L_118:
        /*00e8*/ 	.byte	0x04, 0x1e
        /*00ea*/ 	.short	(.L_120 - .L_119)
.L_119:
        /*00ec*/ 	.word	0x00000000


	//----- nvinfo : EIATTR_CBANK_PARAM_SIZE
	.align		4
.L_120:
        /*00f0*/ 	.byte	0x03, 0x19
        /*00f2*/ 	.short	0x0048


	//----- nvinfo : EIATTR_PARAM_CBANK
	.align		4
        /*00f4*/ 	.byte	0x04, 0x0a
        /*00f6*/ 	.short	(.L_122 - .L_121)
	.align		4
.L_121:
        /*00f8*/ 	.word	index@(.nv.constant0._Z5ZBC_kfffPfS_S_ffffP17curandStateXORWOWS_)
        /*00fc*/ 	.short	0x0380
        /*00fe*/ 	.short	0x0048


	//----- nvinfo : EIATTR_SW_WAR
	.align		4
.L_122:
        /*0100*/ 	.byte	0x04, 0x36
        /*0102*/ 	.short	(.L_124 - .L_123)
.L_123:
        /*0104*/ 	.word	0x00000008
.L_124:


//--------------------- .nv.info._Z7theta_kPffffiS_ --------------------------
	.section	.nv.info._Z7theta_kPffffiS_,"",@"SHT_CUDA_INFO"
	.sectionflags	@""
	.align	4


	//----- nvinfo : EIATTR_CUDA_API_VERSION
	.align		4
        /*0000*/ 	.byte	0x04, 0x37
        /*0002*/ 	.short	(.L_126 - .L_125)
.L_125:
        /*0004*/ 	.word	0x00000082


	//----- nvinfo : EIATTR_KPARAM_INFO
	.align		4
.L_126:
        /*0008*/ 	.byte	0x04, 0x17
        /*000a*/ 	.short	(.L_128 - .L_127)
.L_127:
        /*000c*/ 	.word	0x00000000
        /*0010*/ 	.short	0x0005
        /*0012*/ 	.short	0x0018
        /*0014*/ 	.byte	0x00, 0xf5, 0x21, 0x00


	//----- nvinfo : EIATTR_KPARAM_INFO
	.align		4
.L_128:
        /*0018*/ 	.byte	0x04, 0x17
        /*001a*/ 	.short	(.L_130 - .L_129)
.L_129:
        /*001c*/ 	.word	0x00000000
        /*0020*/ 	.short	0x0004
        /*0022*/ 	.short	0x0014
        /*0024*/ 	.byte	0x00, 0xf0, 0x11, 0x00


	//----- nvinfo : EIATTR_KPARAM_INFO
	.align		4
.L_130:
        /*0028*/ 	.byte	0x04, 0x17
        /*002a*/ 	.short	(.L_132 - .L_131)
.L_131:
        /*002c*/ 	.word	0x00000000
        /*0030*/ 	.short	0x0003
        /*0032*/ 	.short	0x0010
        /*0034*/ 	.byte	0x00, 0xf0, 0x11, 0x00


	//----- nvinfo : EIATTR_KPARAM_INFO
	.align		4
.L_132:
        /*0038*/ 	.byte	0x04, 0x17
        /*003a*/ 	.short	(.L_134 - .L_133)
.L_133:
        /*003c*/ 	.word	0x00000000
        /*0040*/ 	.short	0x0002
        /*0042*/ 	.short	0x000c
        /*0044*/ 	.byte	0x00, 0xf0, 0x11, 0x00


	//----- nvinfo : EIATTR_KPARAM_INFO
	.align		4
.L_134:
        /*0048*/ 	.byte	0x04, 0x17
        /*004a*/ 	.short	(.L_136 - .L_135)
.L_135:
        /*004c*/ 	.word	0x00000000
        /*0050*/ 	.short	0x0001
        /*0052*/ 	.short	0x0008
        /*0054*/ 	.byte	0x00, 0xf0, 0x11, 0x00


	//----- nvinfo : EIATTR_KPARAM_INFO
	.align		4
.L_136:
        /*0058*/ 	.byte	0x04, 0x17
        /*005a*/ 	.short	(.L_138 - .L_137)
.L_137:
        /*005c*/ 	.word	0x00000000
        /*0060*/ 	.short	0x0000
        /*0062*/ 	.short	0x0000
        /*0064*/ 	.byte	0x00, 0xf5, 0x21, 0x00


	//----- nvinfo : EIATTR_SPARSE_MMA_MASK
	.align		4
.L_138:
        /*0068*/ 	.byte	0x03, 0x50
        /*006a*/ 	.short	0x0000


	//----- nvinfo : EIATTR_MAXREG_COUNT
	.align		4
        /*006c*/ 	.byte	0x03, 0x1b
        /*006e*/ 	.short	0x00ff


	//----- nvinfo : EIATTR_MERCURY_ISA_VERSION
	.align		4
        /*0070*/ 	.byte	0x03, 0x5f
        /*0072*/ 	.short	0x0101


	//----- nvinfo : EIATTR_VRC_CTA_INIT_COUNT
	.align		4
        /*0074*/ 	.byte	0x02, 0x4a
	.zero		1
	.zero		1


	//----- nvinfo : EIATTR_EXIT_INSTR_OFFSETS
	.align		4
        /*0078*/ 	.byte	0x04, 0x1c
        /*007a*/ 	.short	(.L_140 - .L_139)


	//   ....[0]....
.L_139:
        /*007c*/ 	.word	0x00000070


	//   ....[1]....
        /*0080*/ 	.word	0x00000890


	//----- nvinfo : EIATTR_CRS_STACK_SIZE
	.align		4
.L_140:
        /*0084*/ 	.byte	0x04, 0x1e
        /*0086*/ 	.short	(.L_142 - .L_141)
.L_141:
        /*0088*/ 	.word	0x00000000


	//----- nvinfo : EIATTR_CBANK_PARAM_SIZE
	.align		4
.L_142:
        /*008c*/ 	.byte	0x03, 0x19
        /*008e*/ 	.short	0x0020


	//----- nvinfo : EIATTR_PARAM_CBANK
	.align		4
        /*0090*/ 	.byte	0x04, 0x0a
        /*0092*/ 	.short	(.L_144 - .L_143)
	.align		4
.L_143:
        /*0094*/ 	.word	index@(.nv.constant0._Z7theta_kPffffiS_)
        /*0098*/ 	.short	0x0380
        /*009a*/ 	.short	0x0020


	//----- nvinfo : EIATTR_SW_WAR
	.align		4
.L_144:
        /*009c*/ 	.byte	0x04, 0x36
        /*009e*/ 	.short	(.L_146 - .L_145)
.L_145:
        /*00a0*/ 	.word	0x00000008
.L_146:


//--------------------- .nv.info._Z12Bond_Price_kffffffP17curandStateXORWOWPfS1_ --------------------------
	.section	.nv.info._Z12Bond_Price_kffffffP17curandStateXORWOWPfS1_,"",@"SHT_CUDA_INFO"
	.sectionflags	@""
	.align	4


	//----- nvinfo : EIATTR_CUDA_API_VERSION
	.align		4
        /*0000*/ 	.byte	0x04, 0x37
        /*0002*/ 	.short	(.L_148 - .L_147)
.L_147:
        /*0004*/ 	.word	0x00000082


	//----- nvinfo : EIATTR_KPARAM_INFO
	.align		4
.L_148:
        /*0008*/ 	.byte	0x04, 0x17
        /*000a*/ 	.short	(.L_150 - .L_149)
.L_149:
        /*000c*/ 	.word	0x00000000
        /*0010*/ 	.short	0x0008
        /*0012*/ 	.short	0x0028
        /*0014*/ 	.byte	0x00, 0xf5, 0x21, 0x00


	//----- nvinfo : EIATTR_KPARAM_INFO
	.align		4
.L_150:
        /*0018*/ 	.byte	0x04, 0x17
        /*001a*/ 	.short	(.L_152 - .L_151)
.L_151:
        /*001c*/ 	.word	0x00000000
        /*0020*/ 	.short	0x0007
        /*0022*/ 	.short	0x0020
        /*0024*/ 	.byte	0x00, 0xf5, 0x21, 0x00


	//----- nvinfo : EIATTR_KPARAM_INFO
	.align		4
.L_152:
        /*0028*/ 	.byte	0x04, 0x17
        /*002a*/ 	.short	(.L_154 - .L_153)
.L_153:
        /*002c*/ 	.word	0x00000000
        /*0030*/ 	.short	0x0006
        /*0032*/ 	.short	0x0018
        /*0034*/ 	.byte	0x00, 0xf5, 0x21, 0x00


	//----- nvinfo : EIATTR_KPARAM_INFO
	.align		4
.L_154:
        /*0038*/ 	.byte	0x04, 0x17
        /*003a*/ 	.short	(.L_156 - .L_155)
.L_155:
        /*003c*/ 	.word	0x00000000
        /*0040*/ 	.short	0x0005
        /*0042*/ 	.short	0x0014
        /*0044*/ 	.byte	0x00, 0xf0, 0x11, 0x00


	//----- nvinfo : EIATTR_KPARAM_INFO
	.align		4
.L_156:
        /*0048*/ 	.byte	0x04, 0x17
        /*004a*/ 	.short	(.L_158 - .L_157)
.L_157:
        /*004c*/ 	.word	0x00000000
        /*0050*/ 	.short	0x0004
        /*0052*/ 	.short	0x0010
        /*0054*/ 	.byte	0x00, 0xf0, 0x11, 0x00


	//----- nvinfo : EIATTR_KPARAM_INFO
	.align		4
.L_158:
        /*0058*/ 	.byte	0x04, 0x17
        /*005a*/ 	.short	(.L_160 - .L_159)
.L_159:
        /*005c*/ 	.word	0x00000000
        /*0060*/ 	.short	0x0003
        /*0062*/ 	.short	0x000c
        /*0064*/ 	.byte	0x00, 0xf0, 0x11, 0x00


	//----- nvinfo : EIATTR_KPARAM_INFO
	.align		4
.L_160:
        /*0068*/ 	.byte	0x04, 0x17
        /*006a*/ 	.short	(.L_162 - .L_161)
.L_161:
        /*006c*/ 	.word	0x00000000
        /*0070*/ 	.short	0x0002
        /*0072*/ 	.short	0x0008
        /*0074*/ 	.byte	0x00, 0xf0, 0x11, 0x00


	//----- nvinfo : EIATTR_KPARAM_INFO
	.align		4
.L_162:
        /*0078*/ 	.byte	0x04, 0x17
        /*007a*/ 	.short	(.L_164 - .L_163)
.L_163:
        /*007c*/ 	.word	0x00000000
        /*0080*/ 	.short	0x0001
        /*0082*/ 	.short	0x0004
        /*0084*/ 	.byte	0x00, 0xf0, 0x11, 0x00


	//----- nvinfo : EIATTR_KPARAM_INFO
	.align		4
.L_164:
        /*0088*/ 	.byte	0x04, 0x17
        /*008a*/ 	.short	(.L_166 - .L_165)
.L_165:
        /*008c*/ 	.word	0x00000000
        /*0090*/ 	.short	0x0000
        /*0092*/ 	.short	0x0000
        /*0094*/ 	.byte	0x00, 0xf0, 0x11, 0x00


	//----- nvinfo : EIATTR_SPARSE_MMA_MASK
	.align		4
.L_166:
        /*0098*/ 	.byte	0x03, 0x50
        /*009a*/ 	.short	0x0000


	//----- nvinfo : EIATTR_MAXREG_COUNT
	.align		4
        /*009c*/ 	.byte	0x03, 0x1b
        /*009e*/ 	.short	0x00ff


	//----- nvinfo : EIATTR_NUM_BARRIERS
	.align		4
        /*00a0*/ 	.byte	0x02, 0x4c
        /*00a2*/ 	.byte	0x01
	.zero		1


	//----- nvinfo : EIATTR_MERCURY_ISA_VERSION
	.align		4
        /*00a4*/ 	.byte	0x03, 0x5f
        /*00a6*/ 	.short	0x0101


	//----- nvinfo : EIATTR_VRC_CTA_INIT_COUNT
	.align		4
        /*00a8*/ 	.byte	0x02, 0x4a
	.zero		1
	.zero		1


	//----- nvinfo : EIATTR_EXIT_INSTR_OFFSETS
	.align		4
        /*00ac*/ 	.byte	0x04, 0x1c
        /*00ae*/ 	.short	(.L_168 - .L_167)


	//   ....[0]....
.L_167:
        /*00b0*/ 	.word	0x00004dc0


	//   ....[1]....
        /*00b4*/ 	.word	0x00004e70


	//----- nvinfo : EIATTR_CRS_STACK_SIZE
	.align		4
.L_168:
        /*00b8*/ 	.byte	0x04, 0x1e
        /*00ba*/ 	.short	(.L_170 - .L_169)
.L_169:
        /*00bc*/ 	.word	0x00000000


	//----- nvinfo : EIATTR_CBANK_PARAM_SIZE
	.align		4
.L_170:
        /*00c0*/ 	.byte	0x03, 0x19
        /*00c2*/ 	.short	0x0030


	//----- nvinfo : EIATTR_PARAM_CBANK
	.align		4
        /*00c4*/ 	.byte	0x04, 0x0a
        /*00c6*/ 	.short	(.L_172 - .L_171)
	.align		4
.L_171:
        /*00c8*/ 	.word	index@(.nv.constant0._Z12Bond_Price_kffffffP17curandStateXORWOWPfS1_)
        /*00cc*/ 	.short	0x0380
        /*00ce*/ 	.short	0x0030


	//----- nvinfo : EIATTR_SW_WAR
	.align		4
.L_172:
        /*00d0*/ 	.byte	0x04, 0x36
        /*00d2*/ 	.short	(.L_174 - .L_173)
.L_173:
        /*00d4*/ 	.word	0x00000008
.L_174:


//--------------------- .nv.info._Z19init_curand_state_kP17curandStateXORWOW --------------------------
	.section	.nv.info._Z19init_curand_state_kP17curandStateXORWOW,"",@"SHT_CUDA_INFO"
	.sectionflags	@""
	.align	4


	//----- nvinfo : EIATTR_CUDA_API_VERSION
	.align		4
        /*0000*/ 	.byte	0x04, 0x37
        /*0002*/ 	.short	(.L_176 - .L_175)
.L_175:
        /*0004*/ 	.word	0x00000082


	//----- nvinfo : EIATTR_KPARAM_INFO
	.align		4
.L_176:
        /*0008*/ 	.byte	0x04, 0x17
        /*000a*/ 	.short	(.L_178 - .L_177)
.L_177:
        /*000c*/ 	.word	0x00000000
        /*0010*/ 	.short	0x0000
        /*0012*/ 	.short	0x0000
        /*0014*/ 	.byte	0x00, 0xf5, 0x21, 0x00


	//----- nvinfo : EIATTR_SPARSE_MMA_MASK
	.align		4
.L_178:
        /*0018*/ 	.byte	0x03, 0x50
        /*001a*/ 	.short	0x0000


	//----- nvinfo : EIATTR_MAXREG_COUNT
	.align		4
        /*001c*/ 	.byte	0x03, 0x1b
        /*001e*/ 	.short	0x00ff


	//----- nvinfo : EIATTR_MERCURY_ISA_VERSION
	.align		4
        /*0020*/ 	.byte	0x03, 0x5f
        /*0022*/ 	.short	0x0101


	//----- nvinfo : EIATTR_VRC_CTA_INIT_COUNT
	.align		4
        /*0024*/ 	.byte	0x02, 0x4a
	.zero		1
	.zero		1


	//----- nvinfo : EIATTR_EXIT_INSTR_OFFSETS
	.align		4
        /*0028*/ 	.byte	0x04, 0x1c
        /*002a*/ 	.short	(.L_180 - .L_179)


	//   ....[0]....
.L_179:
        /*002c*/ 	.word	0x00000e80


	//----- nvinfo : EIATTR_CRS_STACK_SIZE
	.align		4
.L_180:
        /*0030*/ 	.byte	0x04, 0x1e
        /*0032*/ 	.short	(.L_182 - .L_181)
.L_181:
        /*0034*/ 	.word	0x00000000


	//----- nvinfo : EIATTR_CBANK_PARAM_SIZE
	.align		4
.L_182:
        /*0038*/ 	.byte	0x03, 0x19
        /*003a*/ 	.short	0x0008


	//----- nvinfo : EIATTR_PARAM_CBANK
	.align		4
        /*003c*/ 	.byte	0x04, 0x0a
        /*003e*/ 	.short	(.L_184 - .L_183)
	.align		4
.L_183:
        /*0040*/ 	.word	index@(.nv.constant0._Z19init_curand_state_kP17curandStateXORWOW)
        /*0044*/ 	.short	0x0380
        /*0046*/ 	.short	0x0008


	//----- nvinfo : EIATTR_SW_WAR
	.align		4
.L_184:
        /*0048*/ 	.byte	0x04, 0x36
        /*004a*/ 	.short	(.L_186 - .L_185)
.L_185:
        /*004c*/ 	.word	0x00000008
.L_186:


//--------------------- .nv.callgraph             --------------------------
	.section	.nv.callgraph,"",@"SHT_CUDA_CALLGRAPH"
	.align	4
	.sectionentsize	8
	.align		4
        /*0000*/ 	.word	0x00000000
	.align		4
        /*0004*/ 	.word	0xffffffff
	.align		4
        /*0008*/ 	.word	0x00000000
	.align		4
        /*000c*/ 	.word	0xfffffffe
	.align		4
        /*0010*/ 	.word	0x00000000
	.align		4
        /*0014*/ 	.word	0xfffffffd
	.align		4
        /*0018*/ 	.word	0x00000000
	.align		4
        /*001c*/ 	.word	0xfffffffc


//--------------------- .nv.constant4             --------------------------
	.section	.nv.constant4,"a",@progbits
	.align	8
	.align		8
.nv.constant4:
        /*0000*/ 	.dword	precalc_xorwow_matrix
	.align		8
        /*0008*/ 	.dword	precalc_xorwow_offset_matrix
	.align		8
        /*0010*/ 	.dword	mrg32k3aM1
	.align		8
        /*0018*/ 	.dword	mrg32k3aM2
	.align		8
        /*0020*/ 	.dword	mrg32k3aM1SubSeq
	.align		8
        /*0028*/ 	.dword	mrg32k3aM2SubSeq
	.align		8
        /*0030*/ 	.dword	mrg32k3aM1Seq
	.align		8
        /*0038*/ 	.dword	mrg32k3aM2Seq


//--------------------- .nv.constant3             --------------------------
	.section	.nv.constant3,"a",@progbits
	.align	8
.nv.constant3:
	.type		__cr_lgamma_table,@object
	.size		__cr_lgamma_table,(.L_8 - __cr_lgamma_table)
__cr_lgamma_table:
        /*0000*/ 	.byte	0x00, 0x00, 0x00, 0x00, 0x00, 0x00, 0x00, 0x00, 0x00, 0x00, 0x00, 0x00, 0x00, 0x00, 0x00, 0x00
        /*0010*/ 	.byte	0xef, 0x39, 0xfa, 0xfe, 0x42, 0x2e, 0xe6, 0x3f, 0x02, 0x20, 0x2a, 0xfa, 0x0b, 0xab, 0xfc, 0x3f
        /*0020*/ 	.byte	0xf9, 0x2c, 0x92, 0x7c, 0xa7, 0x6c, 0x09, 0x40, 0xc9, 0x79, 0x44, 0x3c, 0x64, 0x26, 0x13, 0x40
        /*0030*/ 	.byte	0xca, 0x01, 0xcf, 0x3a, 0x27, 0x51, 0x1a, 0x40, 0x30, 0xcc, 0x2d, 0xf3, 0xe1, 0x0c, 0x21, 0x40
        /*0040*/ 	.byte	0x0d, 0xb7, 0xfc, 0x82, 0x8e, 0x35, 0x25, 0x40
.L_8:


//--------------------- .text._Z16ZBC_derivative_kfffPfS_S_ffffP17curandStateXORWOWS_ --------------------------
	.section	.text._Z16ZBC_derivative_kfffPfS_S_ffffP17curandStateXORWOWS_,"ax",@progbits
	.align	128
        .global         _Z16ZBC_derivative_kfffPfS_S_ffffP17curandStateXORWOWS_
        .type           _Z16ZBC_derivative_kfffPfS_S_ffffP17curandStateXORWOWS_,@function
        .size           _Z16ZBC_derivative_kfffPfS_S_ffffP17curandStateXORWOWS_,(.L_x_200 - _Z16ZBC_derivative_kfffPfS_S_ffffP17curandStateXORWOWS_)
        .other          _Z16ZBC_derivative_kfffPfS_S_ffffP17curandStateXORWOWS_,@"STO_CUDA_ENTRY STV_DEFAULT"
_Z16ZBC_derivative_kfffPfS_S_ffffP17curandStateXORWOWS_:
.text._Z16ZBC_derivative_kfffPfS_S_ffffP17curandStateXORWOWS_:
[----:B------:R-:W-:Y:S08]  /*0000*/  LDC R1, c[0x0][0x37c] ;  /* 0x0000df00ff017b82 */ /* 0x000ff00000000800 */
[----:B------:R-:W0:Y:S01]  /*0010*/  LDC R2, c[0x0][0x3ac] ;  /* 0x0000eb00ff027b82 */ /* 0x000e220000000800 */
[----:B------:R-:W1:Y:S01]  /*0020*/  LDCU UR4, c[0x0][0x380] ;  /* 0x00007000ff0477ac */ /* 0x000e620008000800 */
[----:B------:R-:W2:Y:S01]  /*0030*/  LDCU UR6, c[0x0][0x360] ;  /* 0x00006c00ff0677ac */ /* 0x000ea20008000800 */
[----:B-1----:R-:W-:Y:S01]  /*0040*/  MOV R5, UR4 ;  /* 0x0000000400057c02 */ /* 0x002fe20008000f00 */
[----:B0-----:R-:W0:Y:S08]  /*0050*/  MUFU.RCP R13, R2 ;  /* 0x00000002000d7308 */ /* 0x001e300000001000 */
[----:B------:R-:W1:Y:S01]  /*0060*/  FCHK P0, R5, R2 ;  /* 0x0000000205007302 */ /* 0x000e620000000000 */
[----:B0-----:R-:W-:-:S04]  /*0070*/  FFMA R0, R13, -R2, 1 ;  /* 0x3f8000000d007423 */ /* 0x001fc80000000802 */
[----:B------:R-:W-:-:S04]  /*0080*/  FFMA R13, R13, R0, R13 ;  /* 0x000000000d0d7223 */ /* 0x000fc8000000000d */
[----:B------:R-:W-:-:S04]  /*0090*/  FFMA R0, R13, UR4, RZ ;  /* 0x000000040d007c23 */ /* 0x000fc800080000ff */
[----:B------:R-:W-:-:S04]  /*00a0*/  FFMA R3, R0, -R2, UR4 ;  /* 0x0000000400037e23 */ /* 0x000fc80008000802 */
[----:B------:R-:W-:Y:S01]  /*00b0*/  FFMA R13, R13, R3, R0 ;  /* 0x000000030d0d7223 */ /* 0x000fe20000000000 */
[----:B-12---:R-:W-:Y:S06]  /*00c0*/  @!P0 BRA `(.L_x_0) ;  /* 0x00000000001c8947 */ /* 0x006fec0003800000 */
[----:B------:R-:W0:Y:S01]  /*00d0*/  LDCU UR4, c[0x0][0x380] ;  /* 0x00007000ff0477ac */ /* 0x000e220008000800 */
[----:B------:R-:W-:Y:S01]  /*00e0*/  MOV R28, 0x130 ;  /* 0x00000130001c7802 */ /* 0x000fe20000000f00 */
[----:B------:R-:W1:Y:S01]  /*00f0*/  LDCU UR5, c[0x0][0x3ac] ;  /* 0x00007580ff0577ac */ /* 0x000e620008000800 */
[----:B0-----:R-:W-:Y:S02]  /*0100*/  MOV R3, UR4 ;  /* 0x0000000400037c02 */ /* 0x001fe40008000f00 */
[----:B-1----:R-:W-:-:S07]  /*0110*/  MOV R2, UR5 ;  /* 0x0000000500027c02 */ /* 0x002fce0008000f00 */
[----:B------:R-:W-:Y:S05]  /*0120*/  CALL.REL.NOINC `($__internal_1_$__cuda_sm3x_div_rn_noftz_f32_slowpath) ;  /* 0x0000001c00907944 */ /* 0x000fea0003c00000 */
[----:B------:R-:W-:-:S07]  /*0130*/  MOV R13, R2 ;  /* 0x00000002000d7202 */ /* 0x000fce0000000f00 */
.L_x_0:
[----:B------:R-:W0:Y:S01]  /*0140*/  LDC R6, c[0x0][0x3ac] ;  /* 0x0000eb00ff067b82 */ /* 0x000e220000000800 */
[----:B------:R-:W-:Y:S01]  /*0150*/  HFMA2 R0, -RZ, RZ, 1.75, 0 ;  /* 0x3f000000ff007431 */ /* 0x000fe200000001ff */
[----:B------:R-:W1:Y:S04]  /*0160*/  LDCU UR4, c[0x0][0x384] ;  /* 0x00007080ff0477ac */ /* 0x000e680008000800 */
[----:B------:R-:W-:-:S05]  /*0170*/  LOP3.LUT R0, R0, 0x80000000, R13, 0xb8, !PT ;  /* 0x8000000000007812 */ /* 0x000fca00078eb80d */
[----:B------:R-:W-:Y:S01]  /*0180*/  FADD.RZ R3, R0, R13 ;  /* 0x0000000d00037221 */ /* 0x000fe2000000c000 */
[----:B-1----:R-:W-:-:S05]  /*0190*/  MOV R7, UR4 ;  /* 0x0000000400077c02 */ /* 0x002fca0008000f00 */
[----:B------:R-:W1:Y:S08]  /*01a0*/  FRND.TRUNC R3, R3 ;  /* 0x0000000300037307 */ /* 0x000e70000020d000 */
[----:B0-----:R-:W0:Y:S01]  /*01b0*/  MUFU.RCP R5, R6 ;  /* 0x0000000600057308 */ /* 0x001e220000001000 */
[----:B-1----:R-:W-:-:S07]  /*01c0*/  FADD R0, R3, -1 ;  /* 0xbf80000003007421 */ /* 0x002fce0000000000 */
[----:B------:R-:W1:Y:S08]  /*01d0*/  FCHK P0, R7, R6 ;  /* 0x0000000607007302 */ /* 0x000e700000000000 */
[----:B------:R-:W2:Y:S01]  /*01e0*/  F2I.TRUNC.NTZ R0, R0 ;  /* 0x0000000000007305 */ /* 0x000ea2000020f100 */
        /* <DEDUP_REMOVED lines=12> */
.L_x_1:
[----:B------:R-:W0:Y:S01]  /*02b0*/  LDC.64 R4, c[0x0][0x380] ;  /* 0x0000e000ff047b82 */ /* 0x000e220000000a00 */
[----:B------:R-:W-:Y:S01]  /*02c0*/  MOV R7, 0x3f000000 ;  /* 0x3f00000000077802 */ /* 0x000fe20000000f00 */
[----:B------:R-:W1:Y:S01]  /*02d0*/  LDCU.64 UR8, c[0x0][0x358] ;  /* 0x00006b00ff0877ac */ /* 0x000e620008000a00 */
[----:B------:R-:W-:-:S05]  /*02e0*/  MOV R6, 0x437c0000 ;  /* 0x437c000000067802 */ /* 0x000fca0000000f00 */
[----:B------:R-:W2:Y:S01]  /*02f0*/  LDC R10, c[0x0][0x3b0] ;  /* 0x0000ec00ff0a7b82 */ /* 0x000ea20000000800 */
[----:B0-----:R-:W-:-:S04]  /*0300*/  FADD R3, -R4, R5 ;  /* 0x0000000504037221 */ /* 0x001fc80000000100 */
[----:B--2---:R-:W-:Y:S01]  /*0310*/  FMUL R4, R3, -R10 ;  /* 0x8000000a03047220 */ /* 0x004fe20000400000 */
[----:B------:R-:W-:-:S03]  /*0320*/  LOP3.LUT R3, R7, 0x80000000, R2, 0xb8, !PT ;  /* 0x8000000007037812 */ /* 0x000fc600078eb802 */
[----:B------:R-:W-:Y:S02]  /*0330*/  FFMA.SAT R5, R4, 0.0057249800302088260651, R7 ;  /* 0x3bbb989d04057823 */ /* 0x000fe40000002007 */
[----:B------:R-:W-:Y:S01]  /*0340*/  FADD.RZ R2, R3, R2 ;  /* 0x0000000203027221 */ /* 0x000fe2000000c000 */
[----:B------:R-:W0:Y:S01]  /*0350*/  MUFU.RCP R7, R10 ;  /* 0x0000000a00077308 */ /* 0x000e220000001000 */
[----:B------:R-:W-:-:S04]  /*0360*/  FFMA.RM R5, R5, R6, 12582913 ;  /* 0x4b40000105057423 */ /* 0x000fc80000004006 */
[----:B------:R-:W-:-:S03]  /*0370*/  FADD R3, R5, -12583039 ;  /* 0xcb40007f05037421 */ /* 0x000fc60000000000 */
[----:B------:R-:W2:Y:S01]  /*0380*/  FRND.TRUNC R2, R2 ;  /* 0x0000000200027307 */ /* 0x000ea2000020d000 */
[----:B------:R-:W-:-:S04]  /*0390*/  FFMA R3, R4, 1.4426950216293334961, -R3 ;  /* 0x3fb8aa3b04037823 */ /* 0x000fc80000000803 */
[----:B------:R-:W-:Y:S01]  /*03a0*/  FFMA R6, R4, 1.925963033500011079e-08, R3 ;  /* 0x32a5706004067823 */ /* 0x000fe20000000003 */
[----:B------:R-:W-:Y:S01]  /*03b0*/  SHF.L.U32 R3, R5, 0x17, RZ ;  /* 0x0000001705037819 */ /* 0x000fe200000006ff */
[----:B0-----:R-:W-:-:S04]  /*03c0*/  FFMA R8, R7, -R10, 1 ;  /* 0x3f80000007087423 */ /* 0x001fc8000000080a */
[----:B------:R-:W0:Y:S01]  /*03d0*/  MUFU.EX2 R6, R6 ;  /* 0x0000000600067308 */ /* 0x000e220000000800 */
[----:B------:R-:W-:Y:S01]  /*03e0*/  FFMA R8, R7, R8, R7 ;  /* 0x0000000807087223 */ /* 0x000fe20000000007 */
[----:B--2---:R-:W-:-:S06]  /*03f0*/  FADD R4, R2, -1 ;  /* 0xbf80000002047421 */ /* 0x004fcc0000000000 */
[----:B------:R-:W-:Y:S01]  /*0400*/  F2I.TRUNC.NTZ R4, R4 ;  /* 0x0000000400047305 */ /* 0x000fe2000020f100 */
[----:B0-----:R-:W-:-:S07]  /*0410*/  FFMA R3, R3, -R6, 1 ;  /* 0x3f80000003037423 */ /* 0x001fce0000000806 */
[----:B------:R-:W0:Y:S01]  /*0420*/  FCHK P0, R3, R10 ;  /* 0x0000000a03007302 */ /* 0x000e220000000000 */
[----:B------:R-:W-:-:S04]  /*0430*/  FFMA R12, R3, R8, RZ ;  /* 0x00000008030c7223 */ /* 0x000fc800000000ff */
[----:B------:R-:W-:-:S04]  /*0440*/  FFMA R5, R12, -R10, R3 ;  /* 0x8000000a0c057223 */ /* 0x000fc80000000003 */
[----:B------:R-:W-:Y:S01]  /*0450*/  FFMA R12, R8, R5, R12 ;  /* 0x00000005080c7223 */ /* 0x000fe2000000000c */
[----:B01----:R-:W-:Y:S06]  /*0460*/  @!P0 BRA `(.L_x_2) ;  /* 0x0000000000148947 */ /* 0x003fec0003800000 */
[----:B------:R-:W0:Y:S01]  /*0470*/  LDCU UR4, c[0x0][0x3b0] ;  /* 0x00007600ff0477ac */ /* 0x000e220008000800 */
[----:B------:R-:W-:Y:S02]  /*0480*/  MOV R28, 0x4b0 ;  /* 0x000004b0001c7802 */ /* 0x000fe40000000f00 */
[----:B0-----:R-:W-:-:S07]  /*0490*/  MOV R2, UR4 ;  /* 0x0000000400027c02 */ /* 0x001fce0008000f00 */
[----:B------:R-:W-:Y:S05]  /*04a0*/  CALL.REL.NOINC `($__internal_1_$__cuda_sm3x_div_rn_noftz_f32_slowpath) ;  /* 0x0000001800b07944 */ /* 0x000fea0003c00000 */
[----:B------:R-:W-:-:S07]  /*04b0*/  MOV R12, R2 ;  /* 0x00000002000c7202 */ /* 0x000fce0000000f00 */
.L_x_2:
[----:B------:R-:W0:Y:S02]  /*04c0*/  LDC.64 R2, c[0x0][0x398] ;  /* 0x0000e600ff027b82 */ /* 0x000e240000000a00 */
[----:B0-----:R-:W-:-:S06]  /*04d0*/  IMAD.WIDE R6, R0, 0x4, R2 ;  /* 0x0000000400067825 */ /* 0x001fcc00078e0202 */
[----:B------:R-:W2:Y:S01]  /*04e0*/  LDG.E R6, desc[UR8][R6.64] ;  /* 0x0000000806067981 */ /* 0x000ea2000c1e1900 */
[----:B------:R-:W-:-:S05]  /*04f0*/  IMAD.WIDE R4, R4, 0x4, R2 ;  /* 0x0000000404047825 */ /* 0x000fca00078e0202 */
[----:B------:R-:W3:Y:S01]  /*0500*/  LDG.E R3, desc[UR8][R4.64] ;  /* 0x0000000804037981 */ /* 0x000ee2000c1e1900 */
[----:B------:R-:W-:Y:S01]  /*0510*/  BSSY.RECONVERGENT B0, `(.L_x_3) ;  /* 0x000000d000007945 */ /* 0x000fe20003800200 */
[----:B--2---:R-:W0:Y:S08]  /*0520*/  MUFU.RCP R2, R6 ;  /* 0x0000000600027308 */ /* 0x004e300000001000 */
[----:B---3--:R-:W1:Y:S01]  /*0530*/  FCHK P0, R3, R6 ;  /* 0x0000000603007302 */ /* 0x008e620000000000 */
[----:B0-----:R-:W-:-:S04]  /*0540*/  FFMA R9, -R6, R2, 1 ;  /* 0x3f80000006097423 */ /* 0x001fc80000000102 */
[----:B------:R-:W-:-:S04]  /*0550*/  FFMA R2, R2, R9, R2 ;  /* 0x0000000902027223 */ /* 0x000fc80000000002 */
[----:B------:R-:W-:-:S04]  /*0560*/  FFMA R9, R3, R2, RZ ;  /* 0x0000000203097223 */ /* 0x000fc800000000ff */
[----:B------:R-:W-:-:S04]  /*0570*/  FFMA R8, -R6, R9, R3 ;  /* 0x0000000906087223 */ /* 0x000fc80000000103 */
[----:B------:R-:W-:Y:S01]  /*0580*/  FFMA R8, R2, R8, R9 ;  /* 0x0000000802087223 */ /* 0x000fe20000000009 */
[----:B-1----:R-:W-:Y:S06]  /*0590*/  @!P0 BRA `(.L_x_4) ;  /* 0x0000000000108947 */ /* 0x002fec0003800000 */
[----:B------:R-:W-:Y:S02]  /*05a0*/  MOV R2, R6 ;  /* 0x0000000600027202 */ /* 0x000fe40000000f00 */
[----:B------:R-:W-:-:S07]  /*05b0*/  MOV R28, 0x5d0 ;  /* 0x000005d0001c7802 */ /* 0x000fce0000000f00 */
[----:B------:R-:W-:Y:S05]  /*05c0*/  CALL.REL.NOINC `($__internal_1_$__cuda_sm3x_div_rn_noftz_f32_slowpath) ;  /* 0x0000001800687944 */ /* 0x000fea0003c00000 */
[----:B------:R-:W-:-:S07]  /*05d0*/  MOV R8, R2 ;  /* 0x0000000200087202 */ /* 0x000fce0000000f00 */
.L_x_4:
[----:B------:R-:W-:Y:S05]  /*05e0*/  BSYNC.RECONVERGENT B0 ;  /* 0x0000000000007941 */ /* 0x000fea0003800200 */
.L_x_3:
[----:B------:R-:W0:Y:S01]  /*05f0*/  LDC.64 R2, c[0x0][0x390] ;  /* 0x0000e400ff027b82 */ /* 0x000e220000000a00 */
[----:B------:R-:W1:Y:S07]  /*0600*/  LDCU UR4, c[0x0][0x384] ;  /* 0x00007080ff0477ac */ /* 0x000e6e0008000800 */
[----:B------:R-:W2:Y:S01]  /*0610*/  LDC R10, c[0x0][0x3b0] ;  /* 0x0000ec00ff0a7b82 */ /* 0x000ea20000000800 */
[----:B------:R-:W-:Y:S01]  /*0620*/  HFMA2 R7, -RZ, RZ, 1.75, 0 ;  /* 0x3f000000ff077431 */ /* 0x000fe200000001ff */
[----:B------:R-:W-:Y:S01]  /*0630*/  MOV R9, 0x437c0000 ;  /* 0x437c000000097802 */ /* 0x000fe20000000f00 */
[----:B0-----:R-:W-:-:S05]  /*0640*/  IMAD.WIDE R2, R0, 0x4, R2 ;  /* 0x0000000400027825 */ /* 0x001fca00078e0202 */
[----:B------:R0:W5:Y:S01]  /*0650*/  LDG.E R5, desc[UR8][R2.64] ;  /* 0x0000000802057981 */ /* 0x000162000c1e1900 */
[C---:B--2---:R-:W-:Y:S01]  /*0660*/  FMUL R0, R10.reuse, -2 ;  /* 0xc00000000a007820 */ /* 0x044fe20000400000 */
[----:B------:R-:W-:-:S03]  /*0670*/  FMUL R10, R10, -4 ;  /* 0xc08000000a0a7820 */ /* 0x000fc60000400000 */
[----:B-1----:R-:W-:-:S04]  /*0680*/  FMUL R4, R0, UR4 ;  /* 0x0000000400047c20 */ /* 0x002fc80008400000 */
[----:B------:R-:W-:-:S04]  /*0690*/  FFMA.SAT R6, R4, 0.0057249800302088260651, R7 ;  /* 0x3bbb989d04067823 */ /* 0x000fc80000002007 */
[----:B------:R-:W-:Y:S02]  /*06a0*/  FFMA.RM R6, R6, R9, 12582913 ;  /* 0x4b40000106067423 */ /* 0x000fe40000004009 */
[----:B------:R-:W-:Y:S02]  /*06b0*/  MUFU.RCP R9, R10 ;  /* 0x0000000a00097308 */ /* 0x000fe40000001000 */
[C---:B------:R-:W-:Y:S01]  /*06c0*/  FADD R7, R6.reuse, -12583039 ;  /* 0xcb40007f06077421 */ /* 0x040fe20000000000 */
[----:B------:R-:W-:-:S03]  /*06d0*/  SHF.L.U32 R11, R6, 0x17, RZ ;  /* 0x00000017060b7819 */ /* 0x000fc600000006ff */
[----:B------:R-:W-:-:S04]  /*06e0*/  FFMA R7, R4, 1.4426950216293334961, -R7 ;  /* 0x3fb8aa3b04077823 */ /* 0x000fc80000000807 */
[----:B------:R-:W-:Y:S02]  /*06f0*/  FFMA R7, R4, 1.925963033500011079e-08, R7 ;  /* 0x32a5706004077823 */ /* 0x000fe40000000007 */
[----:B------:R-:W1:Y:S02]  /*0700*/  LDC R4, c[0x0][0x3a8] ;  /* 0x0000ea00ff047b82 */ /* 0x000e640000000800 */
[----:B0-----:R-:W0:Y:S02]  /*0710*/  MUFU.EX2 R2, R7 ;  /* 0x0000000700027308 */ /* 0x001e240000000800 */
[----:B0-----:R-:W-:Y:S01]  /*0720*/  FFMA R11, R11, -R2, 1 ;  /* 0x3f8000000b0b7423 */ /* 0x001fe20000000802 */
[----:B------:R-:W-:Y:S01]  /*0730*/  FFMA R2, -R10, R9, 1 ;  /* 0x3f8000000a027423 */ /* 0x000fe20000000109 */
[----:B-1----:R-:W-:-:S03]  /*0740*/  FMUL R4, R4, R4 ;  /* 0x0000000404047220 */ /* 0x002fc60000400000 */
[----:B------:R-:W-:Y:S01]  /*0750*/  FFMA R2, R9, R2, R9 ;  /* 0x0000000209027223 */ /* 0x000fe20000000009 */
[----:B------:R-:W-:-:S04]  /*0760*/  FMUL R3, R4, R11 ;  /* 0x0000000b04037220 */ /* 0x000fc80000400000 */
[----:B------:R-:W0:Y:S01]  /*0770*/  FCHK P0, R3, R10 ;  /* 0x0000000a03007302 */ /* 0x000e220000000000 */
[----:B------:R-:W-:-:S04]  /*0780*/  FFMA R9, R3, R2, RZ ;  /* 0x0000000203097223 */ /* 0x000fc800000000ff */
[----:B------:R-:W-:-:S04]  /*0790*/  FFMA R6, -R10, R9, R3 ;  /* 0x000000090a067223 */ /* 0x000fc80000000103 */
[----:B------:R-:W-:Y:S01]  /*07a0*/  FFMA R2, R2, R6, R9 ;  /* 0x0000000602027223 */ /* 0x000fe20000000009 */
[----:B0-----:R-:W-:Y:S06]  /*07b0*/  @!P0 BRA `(.L_x_5) ;  /* 0x00000000000c8947 */ /* 0x001fec0003800000 */
[----:B------:R-:W-:Y:S02]  /*07c0*/  MOV R2, R10 ;  /* 0x0000000a00027202 */ /* 0x000fe40000000f00 */
[----:B------:R-:W-:-:S07]  /*07d0*/  MOV R28, 0x7f0 ;  /* 0x000007f0001c7802 */ /* 0x000fce0000000f00 */
[----:B-----5:R-:W-:Y:S05]  /*07e0*/  CALL.REL.NOINC `($__internal_1_$__cuda_sm3x_div_rn_noftz_f32_slowpath) ;  /* 0x0000001400e07944 */ /* 0x020fea0003c00000 */
.L_x_5:
[-C--:B------:R-:W-:Y:S01]  /*07f0*/  FMUL R3, R2, R12.reuse ;  /* 0x0000000c02037220 */ /* 0x080fe20000400000 */
[----:B------:R-:W-:Y:S01]  /*0800*/  MOV R2, 0x3f000000 ;  /* 0x3f00000000027802 */ /* 0x000fe20000000f00 */
[----:B------:R-:W0:Y:S01]  /*0810*/  F2I.TRUNC.NTZ R13, R13 ;  /* 0x0000000d000d7305 */ /* 0x000e22000020f100 */
[----:B------:R-:W1:Y:S01]  /*0820*/  LDCU UR4, c[0x0][0x3b4] ;  /* 0x00007680ff0477ac */ /* 0x000e620008000800 */
[-C--:B------:R-:W-:Y:S01]  /*0830*/  FMUL R6, R3, R12.reuse ;  /* 0x0000000c03067220 */ /* 0x080fe20000400000 */
[----:B------:R-:W-:Y:S01]  /*0840*/  MOV R3, 0x437c0000 ;  /* 0x437c000000037802 */ /* 0x000fe20000000f00 */
[----:B------:R-:W2:Y:S01]  /*0850*/  S2R R9, SR_TID.X ;  /* 0x0000000000097919 */ /* 0x000ea20000002100 */
[----:B------:R-:W-:Y:S01]  /*0860*/  BSSY.RECONVERGENT B0, `(.L_x_6) ;  /* 0x0000105000007945 */ /* 0x000fe20003800200 */
[----:B-----5:R-:W-:Y:S01]  /*0870*/  FFMA R5, R5, R12, R6 ;  /* 0x0000000c05057223 */ /* 0x020fe20000000006 */
[----:B------:R-:W-:-:S03]  /*0880*/  CS2R R24, SRZ ;  /* 0x0000000000187805 */ /* 0x000fc6000001ff00 */
[----:B------:R-:W-:-:S04]  /*0890*/  FFMA.SAT R6, R5, 0.0057249800302088260651, R2 ;  /* 0x3bbb989d05067823 */ /* 0x000fc80000002002 */
[----:B------:R-:W-:Y:S01]  /*08a0*/  FFMA.RM R6, R6, R3, 12582913 ;  /* 0x4b40000106067423 */ /* 0x000fe20000004003 */
[----:B0-----:R-:W-:-:S03]  /*08b0*/  ISETP.GE.AND P0, PT, R13, 0x1, PT ;  /* 0x000000010d00780c */ /* 0x001fc60003f06270 */
[C---:B------:R-:W-:Y:S01]  /*08c0*/  FADD R10, R6.reuse, -12583039 ;  /* 0xcb40007f060a7421 */ /* 0x040fe20000000000 */
[----:B------:R-:W-:-:S03]  /*08d0*/  SHF.L.U32 R6, R6, 0x17, RZ ;  /* 0x0000001706067819 */ /* 0x000fc600000006ff */
[----:B------:R-:W-:-:S04]  /*08e0*/  FFMA R10, R5, 1.4426950216293334961, -R10 ;  /* 0x3fb8aa3b050a7823 */ /* 0x000fc8000000080a */
[----:B------:R-:W-:Y:S02]  /*08f0*/  FFMA R7, R5, 1.925963033500011079e-08, R10 ;  /* 0x32a5706005077823 */ /* 0x000fe4000000000a */
[----:B------:R-:W0:Y:S04]  /*0900*/  LDC R5, c[0x0][0x3ac] ;  /* 0x0000eb00ff057b82 */ /* 0x000e280000000800 */
[----:B------:R-:W3:Y:S02]  /*0910*/  MUFU.EX2 R7, R7 ;  /* 0x0000000700077308 */ /* 0x000ee40000000800 */
[----:B---3--:R-:W-:Y:S01]  /*0920*/  FMUL R15, R6, R7 ;  /* 0x00000007060f7220 */ /* 0x008fe20000400000 */
[----:B0-----:R-:W-:-:S03]  /*0930*/  FMUL R10, R5, 0.5 ;  /* 0x3f000000050a7820 */ /* 0x001fc60000400000 */
[----:B------:R-:W-:Y:S01]  /*0940*/  FMUL R8, R15, R8 ;  /* 0x000000080f087220 */ /* 0x000fe20000400000 */
[----:B-1----:R-:W-:Y:S01]  /*0950*/  FMUL R6, R10, UR4 ;  /* 0x000000040a067c20 */ /* 0x002fe20008400000 */
[----:B--2---:R-:W-:Y:S06]  /*0960*/  @!P0 BRA `(.L_x_7) ;  /* 0x0000000c00d08947 */ /* 0x004fec0003800000 */
[----:B------:R-:W0:Y:S01]  /*0970*/  S2R R14, SR_CTAID.X ;  /* 0x00000000000e7919 */ /* 0x000e220000002500 */
[----:B------:R-:W1:Y:S08]  /*0980*/  LDC.64 R20, c[0x0][0x3b8] ;  /* 0x0000ee00ff147b82 */ /* 0x000e700000000a00 */
[----:B------:R-:W2:Y:S01]  /*0990*/  LDC R24, c[0x0][0x3b0] ;  /* 0x0000ec00ff187b82 */ /* 0x000ea20000000800 */
[----:B0-----:R-:W-:-:S04]  /*09a0*/  IMAD R7, R14, UR6, R9 ;  /* 0x000000060e077c24 */ /* 0x001fc8000f8e0209 */
[----:B-1----:R-:W-:-:S04]  /*09b0*/  IMAD.WIDE.U32 R20, R7, 0x30, R20 ;  /* 0x0000003007147825 */ /* 0x002fc800078e0014 */
[----:B------:R-:W-:-:S04]  /*09c0*/  FMUL R7, R0, R5 ;  /* 0x0000000500077220 */ /* 0x000fc80000400000 */
[----:B------:R-:W-:Y:S01]  /*09d0*/  FFMA.SAT R0, R7, 0.0057249800302088260651, R2 ;  /* 0x3bbb989d07007823 */ /* 0x000fe20000002002 */
[----:B------:R-:W5:Y:S03]  /*09e0*/  LDG.E.64 R14, desc[UR8][R20.64] ;  /* 0x00000008140e7981 */ /* 0x000f66000c1e1b00 */
[----:B------:R-:W-:Y:S01]  /*09f0*/  FFMA.RM R22, R0, R3, 12582913 ;  /* 0x4b40000100167423 */ /* 0x000fe20000004003 */
[----:B------:R-:W5:Y:S03]  /*0a00*/  LDG.E.64 R18, desc[UR8][R20.64+0x8] ;  /* 0x0000080814127981 */ /* 0x000f66000c1e1b00 */
[C---:B------:R-:W-:Y:S01]  /*0a10*/  FADD R0, R22.reuse, -12583039 ;  /* 0xcb40007f16007421 */ /* 0x040fe20000000000 */
[----:B------:R0:W5:Y:S01]  /*0a20*/  LDG.E.64 R16, desc[UR8][R20.64+0x10] ;  /* 0x0000100814107981 */ /* 0x000162000c1e1b00 */
[----:B--2---:R-:W-:Y:S01]  /*0a30*/  FMUL R5, R5, -R24 ;  /* 0x8000001805057220 */ /* 0x004fe20000400000 */
[----:B------:R-:W-:Y:S01]  /*0a40*/  SHF.L.U32 R22, R22, 0x17, RZ ;  /* 0x0000001716167819 */ /* 0x000fe200000006ff */
[C---:B------:R-:W-:Y:S01]  /*0a50*/  FFMA R0, R7.reuse, 1.4426950216293334961, -R0 ;  /* 0x3fb8aa3b07007823 */ /* 0x040fe20000000800 */
[----:B------:R-:W1:Y:S03]  /*0a60*/  LDCU UR4, c[0x0][0x3b4] ;  /* 0x00007680ff0477ac */ /* 0x000e660008000800 */
[----:B------:R-:W-:Y:S01]  /*0a70*/  FFMA R7, R7, 1.925963033500011079e-08, R0 ;  /* 0x32a5706007077823 */ /* 0x000fe20000000000 */
[----:B------:R-:W-:Y:S01]  /*0a80*/  FFMA.SAT R0, R5, 0.0057249800302088260651, R2 ;  /* 0x3bbb989d05007823 */ /* 0x000fe20000002002 */
[----:B------:R-:W-:-:S03]  /*0a90*/  FADD R2, R24, R24 ;  /* 0x0000001818027221 */ /* 0x000fc60000000000 */
[----:B------:R-:W-:Y:S01]  /*0aa0*/  FFMA.RM R0, R0, R3, 12582913 ;  /* 0x4b40000100007423 */ /* 0x000fe20000004003 */
[----:B------:R-:W2:Y:S03]  /*0ab0*/  MUFU.EX2 R7, R7 ;  /* 0x0000000700077308 */ /* 0x000ea60000000800 */
[C---:B0-----:R-:W-:Y:S01]  /*0ac0*/  FADD R20, R0.reuse, -12583039 ;  /* 0xcb40007f00147421 */ /* 0x041fe20000000000 */
[----:B------:R-:W-:-:S03]  /*0ad0*/  SHF.L.U32 R0, R0, 0x17, RZ ;  /* 0x0000001700007819 */ /* 0x000fc600000006ff */
[C---:B------:R-:W-:Y:S01]  /*0ae0*/  FFMA R20, R5.reuse, 1.4426950216293334961, -R20 ;  /* 0x3fb8aa3b05147823 */ /* 0x040fe20000000814 */
[----:B------:R-:W0:Y:S03]  /*0af0*/  MUFU.RCP R21, R2 ;  /* 0x0000000200157308 */ /* 0x000e260000001000 */
[----:B------:R-:W-:-:S05]  /*0b00*/  FFMA R20, R5, 1.925963033500011079e-08, R20 ;  /* 0x32a5706005147823 */ /* 0x000fca0000000014 */
[----:B------:R-:W3:Y:S01]  /*0b10*/  MUFU.EX2 R5, R20 ;  /* 0x0000001400057308 */ /* 0x000ee20000000800 */
[----:B--2---:R-:W-:-:S04]  /*0b20*/  FFMA R3, R22, -R7, 1 ;  /* 0x3f80000016037423 */ /* 0x004fc80000000807 */
[----:B------:R-:W-:Y:S01]  /*0b30*/  FMUL R3, R4, R3 ;  /* 0x0000000304037220 */ /* 0x000fe20000400000 */
[----:B0-----:R-:W-:-:S03]  /*0b40*/  FFMA R22, -R2, R21, 1 ;  /* 0x3f80000002167423 */ /* 0x001fc60000000115 */
[----:B------:R-:W0:Y:S01]  /*0b50*/  FCHK P0, R3, R2 ;  /* 0x0000000203007302 */ /* 0x000e220000000000 */
[----:B------:R-:W-:-:S04]  /*0b60*/  FFMA R22, R21, R22, R21 ;  /* 0x0000001615167223 */ /* 0x000fc80000000015 */
[----:B------:R-:W-:Y:S01]  /*0b70*/  FFMA R7, R3, R22, RZ ;  /* 0x0000001603077223 */ /* 0x000fe200000000ff */
[----:B---3--:R-:W-:-:S03]  /*0b80*/  FMUL R0, R0, R5 ;  /* 0x0000000500007220 */ /* 0x008fc60000400000 */
[----:B------:R-:W-:-:S04]  /*0b90*/  FFMA R4, -R2, R7, R3 ;  /* 0x0000000702047223 */ /* 0x000fc80000000103 */
[----:B------:R-:W-:Y:S01]  /*0ba0*/  FFMA R4, R22, R4, R7 ;  /* 0x0000000416047223 */ /* 0x000fe20000000007 */
[----:B-1----:R-:W-:Y:S01]  /*0bb0*/  MOV R7, UR4 ;  /* 0x0000000400077c02 */ /* 0x002fe20008000f00 */
[----:B0-----:R-:W-:Y:S06]  /*0bc0*/  @!P0 BRA `(.L_x_8) ;  /* 0x00000000000c8947 */ /* 0x001fec0003800000 */
[----:B------:R-:W-:-:S07]  /*0bd0*/  MOV R28, 0xbf0 ;  /* 0x00000bf0001c7802 */ /* 0x000fce0000000f00 */
[----:B-----5:R-:W-:Y:S05]  /*0be0*/  CALL.REL.NOINC `($__internal_1_$__cuda_sm3x_div_rn_noftz_f32_slowpath) ;  /* 0x0000001000e07944 */ /* 0x020fea0003c00000 */
[----:B------:R-:W-:-:S07]  /*0bf0*/  MOV R4, R2 ;  /* 0x0000000200047202 */ /* 0x000fce0000000f00 */
.L_x_8:
[----:B------:R-:W-:Y:S01]  /*0c00*/  IADD3 R2, PT, PT, R4, -0xd000000, RZ ;  /* 0xf300000004027810 */ /* 0x000fe20007ffe0ff */
[----:B------:R0:W1:Y:S01]  /*0c10*/  MUFU.RSQ R3, R4 ;  /* 0x0000000400037308 */ /* 0x0000620000001400 */
[----:B------:R-:W-:Y:S02]  /*0c20*/  BSSY.RECONVERGENT B1, `(.L_x_9) ;  /* 0x000000c000017945 */ /* 0x000fe40003800200 */
[----:B------:R-:W-:-:S13]  /*0c30*/  ISETP.GT.U32.AND P0, PT, R2, 0x727fffff, PT ;  /* 0x727fffff0200780c */ /* 0x000fda0003f04070 */
[----:B0-----:R-:W-:Y:S05]  /*0c40*/  @!P0 BRA `(.L_x_10) ;  /* 0x0000000000148947 */ /* 0x001fea0003800000 */
[----:B------:R-:W-:Y:S02]  /*0c50*/  MOV R2, R4 ;  /* 0x0000000400027202 */ /* 0x000fe40000000f00 */
[----:B------:R-:W-:-:S07]  /*0c60*/  MOV R26, 0xc80 ;  /* 0x00000c80001a7802 */ /* 0x000fce0000000f00 */
[----:B-1---5:R-:W-:Y:S05]  /*0c70*/  CALL.REL.NOINC `($__internal_0_$__cuda_sm20_sqrt_rn_f32_slowpath) ;  /* 0x0000001000607944 */ /* 0x022fea0003c00000 */
[----:B------:R-:W-:Y:S01]  /*0c80*/  MOV R5, R33 ;  /* 0x0000002100057202 */ /* 0x000fe20000000f00 */
[----:B------:R-:W-:Y:S06]  /*0c90*/  BRA `(.L_x_11) ;  /* 0x0000000000107947 */ /* 0x000fec0003800000 */
.L_x_10:
[C---:B-1----:R-:W-:Y:S01]  /*0ca0*/  FMUL.FTZ R5, R3.reuse, R4 ;  /* 0x0000000403057220 */ /* 0x042fe20000410000 */
[----:B------:R-:W-:-:S03]  /*0cb0*/  FMUL.FTZ R2, R3, 0.5 ;  /* 0x3f00000003027820 */ /* 0x000fc60000410000 */
[----:B------:R-:W-:-:S04]  /*0cc0*/  FFMA R4, -R5, R5, R4 ;  /* 0x0000000505047223 */ /* 0x000fc80000000104 */
[----:B------:R-:W-:-:S07]  /*0cd0*/  FFMA R5, R4, R2, R5 ;  /* 0x0000000204057223 */ /* 0x000fce0000000005 */
.L_x_11:
[----:B------:R-:W-:Y:S05]  /*0ce0*/  BSYNC.RECONVERGENT B1 ;  /* 0x0000000000017941 */ /* 0x000fea0003800200 */
.L_x_9:
[----:B------:R-:W0:Y:S01]  /*0cf0*/  LDC R20, c[0x0][0x3a8] ;  /* 0x0000ea00ff147b82 */ /* 0x000e220000000800 */
[----:B------:R-:W-:Y:S01]  /*0d00*/  BSSY.RECONVERGENT B1, `(.L_x_12) ;  /* 0x000000f000017945 */ /* 0x000fe20003800200 */
[----:B0-----:R-:W0:Y:S08]  /*0d10*/  MUFU.RCP R4, R20 ;  /* 0x0000001400047308 */ /* 0x001e300000001000 */
[----:B------:R-:W1:Y:S01]  /*0d20*/  FCHK P0, R5, R20 ;  /* 0x0000001405007302 */ /* 0x000e620000000000 */
[----:B0-----:R-:W-:-:S04]  /*0d30*/  FFMA R3, R4, -R20, 1 ;  /* 0x3f80000004037423 */ /* 0x001fc80000000814 */
[----:B------:R-:W-:-:S04]  /*0d40*/  FFMA R4, R4, R3, R4 ;  /* 0x0000000304047223 */ /* 0x000fc80000000004 */
[----:B------:R-:W-:-:S04]  /*0d50*/  FFMA R2, R4, R5, RZ ;  /* 0x0000000504027223 */ /* 0x000fc800000000ff */
[----:B------:R-:W-:-:S04]  /*0d60*/  FFMA R3, R2, -R20, R5 ;  /* 0x8000001402037223 */ /* 0x000fc80000000005 */
[----:B------:R-:W-:Y:S01]  /*0d70*/  FFMA R4, R4, R3, R2 ;  /* 0x0000000304047223 */ /* 0x000fe20000000002 */
[----:B-1----:R-:W-:Y:S06]  /*0d80*/  @!P0 BRA `(.L_x_13) ;  /* 0x0000000000188947 */ /* 0x002fec0003800000 */
[----:B------:R-:W0:Y:S01]  /*0d90*/  LDCU UR4, c[0x0][0x3a8] ;  /* 0x00007500ff0477ac */ /* 0x000e220008000800 */
[----:B------:R-:W-:Y:S02]  /*0da0*/  MOV R3, R5 ;  /* 0x0000000500037202 */ /* 0x000fe40000000f00 */
[----:B------:R-:W-:Y:S02]  /*0db0*/  MOV R28, 0xde0 ;  /* 0x00000de0001c7802 */ /* 0x000fe40000000f00 */
[----:B0-----:R-:W-:-:S07]  /*0dc0*/  MOV R2, UR4 ;  /* 0x0000000400027c02 */ /* 0x001fce0008000f00 */
[----:B-----5:R-:W-:Y:S05]  /*0dd0*/  CALL.REL.NOINC `($__internal_1_$__cuda_sm3x_div_rn_noftz_f32_slowpath) ;  /* 0x0000001000647944 */ /* 0x020fea0003c00000 */
[----:B------:R-:W-:-:S07]  /*0de0*/  MOV R4, R2 ;  /* 0x0000000200047202 */ /* 0x000fce0000000f00 */
.L_x_13:
[----:B------:R-:W-:Y:S05]  /*0df0*/  BSYNC.RECONVERGENT B1 ;  /* 0x0000000000017941 */ /* 0x000fea0003800200 */
.L_x_12:
[----:B------:R-:W0:Y:S01]  /*0e00*/  LDCU.64 UR4, c[0x0][0x3a0] ;  /* 0x00007400ff0477ac */ /* 0x000e220008000a00 */
[----:B-----5:R-:W-:Y:S02]  /*0e10*/  IADD3 R23, PT, PT, R14, 0xb0f8a, RZ ;  /* 0x000b0f8a0e177810 */ /* 0x020fe40007ffe0ff */
[----:B------:R-:W-:Y:S02]  /*0e20*/  CS2R R24, SRZ ;  /* 0x0000000000187805 */ /* 0x000fe4000001ff00 */
[C---:B------:R-:W-:Y:S02]  /*0e30*/  IADD3 R22, PT, PT, R13.reuse, -0x1, RZ ;  /* 0xffffffff0d167810 */ /* 0x040fe40007ffe0ff */
[----:B------:R-:W-:Y:S01]  /*0e40*/  IADD3 R14, PT, PT, -R13, RZ, RZ ;  /* 0x000000ff0d0e7210 */ /* 0x000fe20007ffe1ff */
[----:B------:R-:W-:Y:S01]  /*0e50*/  HFMA2 R13, -RZ, RZ, 0, 0 ;  /* 0x00000000ff0d7431 */ /* 0x000fe200000001ff */
[----:B0-----:R-:W-:-:S04]  /*0e60*/  UIADD3 UR4, UP0, UPT, UR4, 0x4, URZ ;  /* 0x0000000404047890 */ /* 0x001fc8000ff1e0ff */
[----:B------:R-:W-:Y:S02]  /*0e70*/  UIADD3.X UR5, UPT, UPT, URZ, UR5, URZ, UP0, !UPT ;  /* 0x00000005ff057290 */ /* 0x000fe400087fe4ff */
[----:B------:R-:W-:-:S04]  /*0e80*/  MOV R20, UR4 ;  /* 0x0000000400147c02 */ /* 0x000fc80008000f00 */
[----:B------:R-:W-:-:S07]  /*0e90*/  MOV R21, UR5 ;  /* 0x0000000500157c02 */ /* 0x000fce0008000f00 */
.L_x_19:
[----:B------:R-:W-:Y:S01]  /*0ea0*/  SHF.R.U32.HI R2, RZ, 0x2, R15 ;  /* 0x00000002ff027819 */ /* 0x000fe2000001160f */
[----:B------:R-:W-:Y:S01]  /*0eb0*/  BSSY.RECONVERGENT B1, `(.L_x_14) ;  /* 0x0000040000017945 */ /* 0x000fe20003800200 */
[----:B------:R-:W-:Y:S02]  /*0ec0*/  SHF.L.U32 R3, R17, 0x4, RZ ;  /* 0x0000000411037819 */ /* 0x000fe400000006ff */
[----:B------:R-:W-:Y:S02]  /*0ed0*/  LOP3.LUT R2, R2, R15, RZ, 0x3c, !PT ;  /* 0x0000000f02027212 */ /* 0x000fe400078e3cff */
[----:B------:R-:W-:Y:S02]  /*0ee0*/  MOV R27, R16 ;  /* 0x00000010001b7202 */ /* 0x000fe40000000f00 */
[----:B------:R-:W-:Y:S02]  /*0ef0*/  SHF.L.U32 R15, R2, 0x1, RZ ;  /* 0x00000001020f7819 */ /* 0x000fe400000006ff */
[----:B------:R-:W-:-:S02]  /*0f00*/  MOV R26, 0x3e055027 ;  /* 0x3e055027001a7802 */ /* 0x000fc40000000f00 */
[----:B------:R-:W-:Y:S02]  /*0f10*/  LOP3.LUT R2, R2, R15, R3, 0x96, !PT ;  /* 0x0000000f02027212 */ /* 0x000fe400078e9603 */
[----:B------:R-:W-:Y:S02]  /*0f20*/  MOV R3, 0x2f800000 ;  /* 0x2f80000000037802 */ /* 0x000fe40000000f00 */
[----:B------:R-:W-:Y:S02]  /*0f30*/  LOP3.LUT R16, R2, R17, RZ, 0x3c, !PT ;  /* 0x0000001102107212 */ /* 0x000fe400078e3cff */
[----:B------:R-:W-:Y:S02]  /*0f40*/  IADD3 R13, PT, PT, R13, 0x1, RZ ;  /* 0x000000010d0d7810 */ /* 0x000fe40007ffe0ff */
[----:B------:R-:W-:-:S04]  /*0f50*/  IADD3 R2, PT, PT, R23, -0x587c5, R16 ;  /* 0xfffa783b17027810 */ /* 0x000fc80007ffe010 */
[----:B------:R-:W-:-:S05]  /*0f60*/  I2FP.F32.U32 R2, R2 ;  /* 0x0000000200027245 */ /* 0x000fca0000201000 */
[----:B------:R-:W-:-:S05]  /*0f70*/  FFMA R2, R2, R3, 1.1641532182693481445e-10 ;  /* 0x2f00000002027423 */ /* 0x000fca0000000003 */
[----:B------:R-:W-:-:S13]  /*0f80*/  FSETP.GEU.AND P0, PT, R2, 1.175494350822287508e-38, PT ;  /* 0x008000000200780b */ /* 0x000fda0003f0e000 */
[----:B------:R-:W-:-:S05]  /*0f90*/  @!P0 FMUL R2, R2, 8388608 ;  /* 0x4b00000002028820 */ /* 0x000fca0000400000 */
[----:B------:R-:W-:-:S04]  /*0fa0*/  IADD3 R3, PT, PT, R2, -0x3f2aaaab, RZ ;  /* 0xc0d5555502037810 */ /* 0x000fc80007ffe0ff */
[----:B------:R-:W-:-:S04]  /*0fb0*/  LOP3.LUT R15, R3, 0xff800000, RZ, 0xc0, !PT ;  /* 0xff800000030f7812 */ /* 0x000fc800078ec0ff */
[-C--:B------:R-:W-:Y:S02]  /*0fc0*/  IADD3 R3, PT, PT, R2, -R15.reuse, RZ ;  /* 0x8000000f02037210 */ /* 0x080fe40007ffe0ff */
[----:B------:R-:W-:Y:S02]  /*0fd0*/  I2FP.F32.S32 R29, R15 ;  /* 0x0000000f001d7245 */ /* 0x000fe40000201400 */
[----:B------:R-:W-:Y:S01]  /*0fe0*/  SHF.R.U32.HI R15, RZ, 0x2, R18 ;  /* 0x00000002ff0f7819 */ /* 0x000fe20000011612 */
[----:B------:R-:W-:-:S03]  /*0ff0*/  FADD R3, R3, -1 ;  /* 0xbf80000003037421 */ /* 0x000fc60000000000 */
[----:B------:R-:W-:Y:S01]  /*1000*/  LOP3.LUT R15, R15, R18, RZ, 0x3c, !PT ;  /* 0x000000120f0f7212 */ /* 0x000fe200078e3cff */
[----:B------:R-:W-:Y:S01]  /*1010*/  FFMA R26, R3, -R26, 0.14084610342979431152 ;  /* 0x3e1039f6031a7423 */ /* 0x000fe2000000081a */
[----:B------:R-:W-:-:S03]  /*1020*/  SHF.L.U32 R18, R16, 0x4, RZ ;  /* 0x0000000410127819 */ /* 0x000fc600000006ff */
[----:B------:R-:W-:-:S04]  /*1030*/  FFMA R26, R3, R26, -0.12148627638816833496 ;  /* 0xbdf8cdcc031a7423 */ /* 0x000fc8000000001a */
[----:B------:R-:W-:-:S04]  /*1040*/  FFMA R26, R3, R26, 0.13980610668659210205 ;  /* 0x3e0f2955031a7423 */ /* 0x000fc8000000001a */
[----:B------:R-:W-:-:S04]  /*1050*/  FFMA R26, R3, R26, -0.16684235632419586182 ;  /* 0xbe2ad8b9031a7423 */ /* 0x000fc8000000001a */
[----:B------:R-:W-:-:S04]  /*1060*/  FFMA R26, R3, R26, 0.20012299716472625732 ;  /* 0x3e4ced0b031a7423 */ /* 0x000fc8000000001a */
[----:B------:R-:W-:-:S04]  /*1070*/  FFMA R26, R3, R26, -0.24999669194221496582 ;  /* 0xbe7fff22031a7423 */ /* 0x000fc8000000001a */
[----:B------:R-:W-:-:S04]  /*1080*/  FFMA R26, R3, R26, 0.33333182334899902344 ;  /* 0x3eaaaa78031a7423 */ /* 0x000fc8000000001a */
[C---:B------:R-:W-:Y:S01]  /*1090*/  FFMA R28, R3.reuse, R26, -0.5 ;  /* 0xbf000000031c7423 */ /* 0x040fe2000000001a */
[----:B------:R-:W-:Y:S02]  /*10a0*/  FSEL R26, RZ, -23, P0 ;  /* 0xc1b80000ff1a7808 */ /* 0x000fe40000000000 */
[----:B------:R-:W-:Y:S01]  /*10b0*/  ISETP.GT.U32.AND P0, PT, R2, 0x7f7fffff, PT ;  /* 0x7f7fffff0200780c */ /* 0x000fe20003f04070 */
[----:B------:R-:W-:Y:S02]  /*10c0*/  FMUL R28, R3, R28 ;  /* 0x0000001c031c7220 */ /* 0x000fe40000400000 */
[----:B------:R-:W-:Y:S01]  /*10d0*/  FFMA R26, R29, 1.1920928955078125e-07, R26 ;  /* 0x340000001d1a7823 */ /* 0x000fe2000000001a */
[----:B------:R-:W-:Y:S01]  /*10e0*/  MOV R29, 0x7f800000 ;  /* 0x7f800000001d7802 */ /* 0x000fe20000000f00 */
[----:B------:R-:W-:-:S04]  /*10f0*/  FFMA R3, R3, R28, R3 ;  /* 0x0000001c03037223 */ /* 0x000fc80000000003 */
[----:B------:R-:W-:Y:S01]  /*1100*/  FFMA R26, R26, 0.69314718246459960938, R3 ;  /* 0x3f3172181a1a7823 */ /* 0x000fe20000000003 */
[----:B------:R-:W-:-:S03]  /*1110*/  SHF.L.U32 R3, R15, 0x1, RZ ;  /* 0x000000010f037819 */ /* 0x000fc600000006ff */
[C---:B------:R-:W-:Y:S01]  /*1120*/  @P0 FFMA R26, R2.reuse, R29, +INF ;  /* 0x7f800000021a0423 */ /* 0x040fe2000000001d */
[----:B------:R-:W-:Y:S02]  /*1130*/  FSETP.NEU.AND P0, PT, R2, RZ, PT ;  /* 0x000000ff0200720b */ /* 0x000fe40003f0d000 */
[----:B------:R-:W-:Y:S01]  /*1140*/  LOP3.LUT R3, R15, R3, R18, 0x96, !PT ;  /* 0x000000030f037212 */ /* 0x000fe200078e9612 */
[----:B------:R-:W-:Y:S01]  /*1150*/  FMUL R26, R26, -2 ;  /* 0xc00000001a1a7820 */ /* 0x000fe20000400000 */
[----:B------:R-:W-:Y:S02]  /*1160*/  MOV R18, 0x30c90fdb ;  /* 0x30c90fdb00127802 */ /* 0x000fe40000000f00 */
[----:B------:R-:W-:Y:S02]  /*1170*/  LOP3.LUT R2, R3, R16, RZ, 0x3c, !PT ;  /* 0x0000001003027212 */ /* 0x000fe400078e3cff */
[----:B------:R-:W-:Y:S02]  /*1180*/  FSEL R26, R26, +INF , P0 ;  /* 0x7f8000001a1a7808 */ /* 0x000fe40000000000 */
[----:B------:R-:W-:-:S02]  /*1190*/  IADD3 R3, PT, PT, R2, R23, RZ ;  /* 0x0000001702037210 */ /* 0x000fc40007ffe0ff */
[----:B------:R-:W-:Y:S01]  /*11a0*/  IADD3 R15, PT, PT, R26, -0xd000000, RZ ;  /* 0xf30000001a0f7810 */ /* 0x000fe20007ffe0ff */
[----:B------:R0:W1:Y:S01]  /*11b0*/  MUFU.RSQ R29, R26 ;  /* 0x0000001a001d7308 */ /* 0x0000620000001400 */
[----:B------:R-:W-:Y:S02]  /*11c0*/  I2FP.F32.U32 R3, R3 ;  /* 0x0000000300037245 */ /* 0x000fe40000201000 */
[----:B------:R-:W-:Y:S02]  /*11d0*/  ISETP.GT.U32.AND P0, PT, R15, 0x727fffff, PT ;  /* 0x727fffff0f00780c */ /* 0x000fe40003f04070 */
[----:B------:R-:W-:Y:S01]  /*11e0*/  MOV R15, R19 ;  /* 0x00000013000f7202 */ /* 0x000fe20000000f00 */
[----:B------:R-:W-:Y:S01]  /*11f0*/  FFMA R18, R3, R18, 7.314590599882819788e-10 ;  /* 0x30490fdb03127423 */ /* 0x000fe20000000012 */
[----:B------:R-:W-:Y:S02]  /*1200*/  MOV R19, R17 ;  /* 0x0000001100137202 */ /* 0x000fe40000000f00 */
[----:B------:R-:W-:-:S07]  /*1210*/  MOV R17, R2 ;  /* 0x0000000200117202 */ /* 0x000fce0000000f00 */
[----:B0-----:R-:W-:Y:S05]  /*1220*/  @!P0 BRA `(.L_x_15) ;  /* 0x0000000000108947 */ /* 0x001fea0003800000 */
[----:B------:R-:W-:Y:S02]  /*1230*/  MOV R2, R26 ;  /* 0x0000001a00027202 */ /* 0x000fe40000000f00 */
[----:B------:R-:W-:-:S07]  /*1240*/  MOV R26, 0x1260 ;  /* 0x00001260001a7802 */ /* 0x000fce0000000f00 */
[----:B-1----:R-:W-:Y:S05]  /*1250*/  CALL.REL.NOINC `($__internal_0_$__cuda_sm20_sqrt_rn_f32_slowpath) ;  /* 0x0000000800e87944 */ /* 0x002fea0003c00000 */
[----:B------:R-:W-:Y:S05]  /*1260*/  BRA `(.L_x_16) ;  /* 0x0000000000107947 */ /* 0x000fea0003800000 */
.L_x_15:
[----:B-1----:R-:W-:Y:S01]  /*1270*/  FMUL.FTZ R33, R26, R29 ;  /* 0x0000001d1a217220 */ /* 0x002fe20000410000 */
[----:B------:R-:W-:-:S03]  /*1280*/  FMUL.FTZ R3, R29, 0.5 ;  /* 0x3f0000001d037820 */ /* 0x000fc60000410000 */
[----:B------:R-:W-:-:S04]  /*1290*/  FFMA R2, -R33, R33, R26 ;  /* 0x0000002121027223 */ /* 0x000fc8000000011a */
[----:B------:R-:W-:-:S07]  /*12a0*/  FFMA R33, R2, R3, R33 ;  /* 0x0000000302217223 */ /* 0x000fce0000000021 */
.L_x_16:
[----:B------:R-:W-:Y:S05]  /*12b0*/  BSYNC.RECONVERGENT B1 ;  /* 0x0000000000017941 */ /* 0x000fea0003800200 */
.L_x_14:
[----:B------:R-:W2:Y:S01]  /*12c0*/  LDG.E R29, desc[UR8][R20.64+-0x4] ;  /* 0xfffffc08141d7981 */ /* 0x000ea2000c1e1900 */
[----:B------:R-:W0:Y:S03]  /*12d0*/  LDC.64 R2, c[0x0][0x3a8] ;  /* 0x0000ea00ff027b82 */ /* 0x000e260000000a00 */
[----:B------:R-:W3:Y:S01]  /*12e0*/  LDG.E R28, desc[UR8][R20.64] ;  /* 0x00000008141c7981 */ /* 0x000ee2000c1e1900 */
[----:B------:R-:W-:Y:S01]  /*12f0*/  I2FP.F32.U32 R30, R13 ;  /* 0x0000000d001e7245 */ /* 0x000fe20000201000 */
[----:B------:R-:W-:Y:S02]  /*1300*/  HFMA2 R35, -RZ, RZ, 0.96630859375, -0.0022525787353515625 ;  /* 0x3bbb989dff237431 */ /* 0x000fe400000001ff */
[----:B------:R-:W-:Y:S01]  /*1310*/  FMUL.RZ R37, R18, 0.15915493667125701904 ;  /* 0x3e22f98312257820 */ /* 0x000fe2000040c000 */
[----:B------:R-:W-:Y:S01]  /*1320*/  IADD3 R14, PT, PT, R14, 0x1, RZ ;  /* 0x000000010e0e7810 */ /* 0x000fe20007ffe0ff */
[----:B------:R-:W1:Y:S01]  /*1330*/  LDC R26, c[0x0][0x3b0] ;  /* 0x0000ec00ff1a7b82 */ /* 0x000e620000000800 */
[----:B------:R-:W-:Y:S01]  /*1340*/  BSSY.RECONVERGENT B1, `(.L_x_17) ;  /* 0x000004b000017945 */ /* 0x000fe20003800200 */
[----:B------:R-:W4:Y:S01]  /*1350*/  MUFU.SIN R18, R37 ;  /* 0x0000002500127308 */ /* 0x000f220000000400 */
[----:B0-----:R-:W-:Y:S01]  /*1360*/  FMUL R31, R30, R3 ;  /* 0x000000031e1f7220 */ /* 0x001fe20000400000 */
[----:B------:R-:W-:Y:S01]  /*1370*/  FADD R2, R2, R2 ;  /* 0x0000000202027221 */ /* 0x000fe20000000000 */
[----:B----4-:R-:W-:-:S02]  /*1380*/  FMUL R18, R18, R33 ;  /* 0x0000002112127220 */ /* 0x010fc40000400000 */
[C---:B------:R-:W-:Y:S01]  /*1390*/  FADD R3, R31.reuse, -R3 ;  /* 0x800000031f037221 */ /* 0x040fe20000000000 */
[----:B-1----:R-:W-:-:S03]  /*13a0*/  FMUL R32, R31, -R26 ;  /* 0x8000001a1f207220 */ /* 0x002fc60000400000 */
[----:B------:R-:W-:Y:S01]  /*13b0*/  FMUL R3, R3, R26 ;  /* 0x0000001a03037220 */ /* 0x000fe20000400000 */
[----:B------:R-:W-:Y:S01]  /*13c0*/  FFMA.SAT R30, R32, R35, 0.5 ;  /* 0x3f000000201e7423 */ /* 0x000fe20000002023 */
[----:B------:R-:W-:Y:S02]  /*13d0*/  MOV R35, 0x437c0000 ;  /* 0x437c000000237802 */ /* 0x000fe40000000f00 */
[----:B------:R-:W-:-:S03]  /*13e0*/  FMUL R36, |R3|, 1.4426950216293334961 ;  /* 0x3fb8aa3b03247820 */ /* 0x000fc60000400200 */
[----:B------:R-:W-:-:S04]  /*13f0*/  FFMA.RM R30, R30, R35, 12582913 ;  /* 0x4b4000011e1e7423 */ /* 0x000fc80000004023 */
[----:B------:R-:W-:-:S04]  /*1400*/  FADD R35, R30, -12583039 ;  /* 0xcb40007f1e237421 */ /* 0x000fc80000000000 */
[----:B------:R-:W-:-:S04]  /*1410*/  FFMA R35, R32, 1.4426950216293334961, -R35 ;  /* 0x3fb8aa3b20237823 */ /* 0x000fc80000000823 */
[----:B------:R-:W-:Y:S01]  /*1420*/  FFMA R34, R32, 1.925963033500011079e-08, R35 ;  /* 0x32a5706020227823 */ /* 0x000fe20000000023 */
[-C--:B------:R-:W-:Y:S01]  /*1430*/  FMUL R32, R31, R26.reuse ;  /* 0x0000001a1f207220 */ /* 0x080fe20000400000 */
[----:B------:R-:W-:Y:S01]  /*1440*/  SHF.L.U32 R35, R30, 0x17, RZ ;  /* 0x000000171e237819 */ /* 0x000fe200000006ff */
[----:B------:R-:W-:Y:S01]  /*1450*/  FMUL R26, R26, R26 ;  /* 0x0000001a1a1a7220 */ /* 0x000fe20000400000 */
[----:B------:R-:W-:Y:S01]  /*1460*/  FRND.TRUNC R30, R36 ;  /* 0x00000024001e7307 */ /* 0x000fe2000020d000 */
[----:B------:R-:W-:-:S07]  /*1470*/  FMUL R31, |R32|, 1.4426950216293334961 ;  /* 0x3fb8aa3b201f7820 */ /* 0x000fce0000400200 */
[----:B------:R-:W-:Y:S08]  /*1480*/  MUFU.EX2 R34, R34 ;  /* 0x0000002200227308 */ /* 0x000ff00000000800 */
[----:B------:R-:W0:Y:S02]  /*1490*/  FRND.TRUNC R31, R31 ;  /* 0x0000001f001f7307 */ /* 0x000e24000020d000 */
[----:B0-----:R-:W-:Y:S01]  /*14a0*/  FSETP.GT.AND P0, PT, |R31|, 126, PT ;  /* 0x42fc00001f00780b */ /* 0x001fe20003f04200 */
[----:B--2---:R-:W-:Y:S01]  /*14b0*/  FFMA R33, R0, R29, RZ ;  /* 0x0000001d00217223 */ /* 0x004fe200000000ff */
[----:B------:R-:W-:Y:S01]  /*14c0*/  FMUL R29, R35, R34 ;  /* 0x00000022231d7220 */ /* 0x000fe20000400000 */
[----:B------:R-:W-:-:S02]  /*14d0*/  HFMA2 R35, -RZ, RZ, 3.4921875, 0 ;  /* 0x42fc0000ff237431 */ /* 0x000fc400000001ff */
[----:B---3--:R-:W-:Y:S01]  /*14e0*/  FADD R33, R33, R28 ;  /* 0x0000001c21217221 */ /* 0x008fe20000000000 */
[----:B------:R-:W-:Y:S01]  /*14f0*/  FMUL R2, R29, R2 ;  /* 0x000000021d027220 */ /* 0x000fe20000400000 */
[----:B------:R-:W-:Y:S02]  /*1500*/  MOV R29, 0x1 ;  /* 0x00000001001d7802 */ /* 0x000fe40000000f00 */
[----:B------:R-:W-:Y:S01]  /*1510*/  FMUL R33, R10, R33 ;  /* 0x000000210a217220 */ /* 0x000fe20000400000 */
[----:B------:R-:W-:-:S03]  /*1520*/  LOP3.LUT R28, R35, 0x80000000, R31, 0xb8, !PT ;  /* 0x80000000231c7812 */ /* 0x000fc600078eb81f */
[----:B------:R-:W-:Y:S01]  /*1530*/  FFMA R7, R0, R7, R33 ;  /* 0x0000000700077223 */ /* 0x000fe20000000021 */
[----:B------:R-:W-:Y:S02]  /*1540*/  LOP3.LUT R35, R35, 0x80000000, R30, 0xb8, !PT ;  /* 0x8000000023237812 */ /* 0x000fe400078eb81e */
[----:B------:R-:W-:Y:S01]  /*1550*/  FSEL R31, R28, R31, P0 ;  /* 0x0000001f1c1f7208 */ /* 0x000fe20000000000 */
[----:B------:R-:W-:Y:S01]  /*1560*/  FFMA R7, R18, R5, R7 ;  /* 0x0000000512077223 */ /* 0x000fe20000000007 */
[----:B------:R-:W-:-:S03]  /*1570*/  FSETP.GT.AND P0, PT, |R30|, 126, PT ;  /* 0x42fc00001e00780b */ /* 0x000fc60003f04200 */
[----:B------:R-:W-:Y:S01]  /*1580*/  FFMA R32, R31, -0.69314718246459960938, |R32| ;  /* 0xbf3172181f207823 */ /* 0x000fe20000000420 */
[----:B------:R-:W-:Y:S02]  /*1590*/  FSEL R30, R35, R30, P0 ;  /* 0x0000001e231e7208 */ /* 0x000fe40000000000 */
[----:B------:R-:W-:Y:S01]  /*15a0*/  ISETP.NE.AND P0, PT, R14, RZ, PT ;  /* 0x000000ff0e00720c */ /* 0x000fe20003f05270 */
[C---:B------:R-:W-:Y:S01]  /*15b0*/  FFMA R32, R31.reuse, 1.9046542121259335545e-09, R32 ;  /* 0x3102e3081f207823 */ /* 0x040fe20000000020 */
[----:B------:R-:W-:Y:S01]  /*15c0*/  FADD R31, R31, 12583037 ;  /* 0x4b40007d1f1f7421 */ /* 0x000fe20000000000 */
[----:B------:R-:W-:Y:S01]  /*15d0*/  FFMA R3, R30, -0.69314718246459960938, |R3| ;  /* 0xbf3172181e037823 */ /* 0x000fe20000000403 */
[----:B------:R-:W-:Y:S01]  /*15e0*/  SEL R33, R29, 0x2, !P0 ;  /* 0x000000021d217807 */ /* 0x000fe20004000000 */
[----:B------:R-:W-:Y:S01]  /*15f0*/  FMUL R32, R32, 1.4426950216293334961 ;  /* 0x3fb8aa3b20207820 */ /* 0x000fe20000400000 */
[----:B------:R-:W-:Y:S01]  /*1600*/  FMUL R29, R10, R7 ;  /* 0x000000070a1d7220 */ /* 0x000fe20000400000 */
[C---:B------:R-:W-:Y:S01]  /*1610*/  FFMA R3, R30.reuse, 1.9046542121259335545e-09, R3 ;  /* 0x3102e3081e037823 */ /* 0x040fe20000000003 */
[----:B------:R-:W-:Y:S01]  /*1620*/  FADD R30, R30, 12583037 ;  /* 0x4b40007d1e1e7421 */ /* 0x000fe20000000000 */
[----:B------:R-:W-:-:S02]  /*1630*/  I2FP.F32.U32 R33, R33 ;  /* 0x0000002100217245 */ /* 0x000fc40000201000 */
[----:B------:R-:W-:Y:S01]  /*1640*/  FMUL R28, R3, 1.4426950216293334961 ;  /* 0x3fb8aa3b031c7820 */ /* 0x000fe20000400000 */
[----:B------:R-:W0:Y:S01]  /*1650*/  MUFU.EX2 R32, R32 ;  /* 0x0000002000207308 */ /* 0x000e220000000800 */
[----:B------:R-:W-:Y:S01]  /*1660*/  SHF.L.U32 R3, R31, 0x17, RZ ;  /* 0x000000171f037819 */ /* 0x000fe200000006ff */
[----:B------:R-:W-:Y:S01]  /*1670*/  FFMA R6, R29, R33, R6 ;  /* 0x000000211d067223 */ /* 0x000fe20000000006 */
[----:B------:R-:W-:-:S05]  /*1680*/  SHF.L.U32 R31, R30, 0x17, RZ ;  /* 0x000000171e1f7819 */ /* 0x000fca00000006ff */
[----:B------:R-:W1:Y:S01]  /*1690*/  MUFU.EX2 R28, R28 ;  /* 0x0000001c001c7308 */ /* 0x000e620000000800 */
[----:B0-----:R-:W-:-:S07]  /*16a0*/  FMUL R3, R3, R32 ;  /* 0x0000002003037220 */ /* 0x001fce0000400000 */
[----:B------:R-:W0:Y:S01]  /*16b0*/  MUFU.RCP R34, R3 ;  /* 0x0000000300227308 */ /* 0x000e220000001000 */
[----:B-1----:R-:W-:-:S07]  /*16c0*/  FMUL R30, R31, R28 ;  /* 0x0000001c1f1e7220 */ /* 0x002fce0000400000 */
[----:B------:R-:W1:Y:S08]  /*16d0*/  MUFU.RCP R35, R30 ;  /* 0x0000001e00237308 */ /* 0x000e700000001000 */
[----:B------:R-:W2:Y:S01]  /*16e0*/  MUFU.RCP R31, R26 ;  /* 0x0000001a001f7308 */ /* 0x000ea20000001000 */
[----:B0-----:R-:W-:-:S04]  /*16f0*/  FMUL.FTZ R28, R34, 0.125 ;  /* 0x3e000000221c7820 */ /* 0x001fc80000410000 */
[----:B------:R-:W-:Y:S01]  /*1700*/  FFMA R28, R3, 2, R28 ;  /* 0x40000000031c7823 */ /* 0x000fe2000000001c */
[----:B-1----:R-:W-:-:S04]  /*1710*/  FMUL.FTZ R35, R35, 0.125 ;  /* 0x3e00000023237820 */ /* 0x002fc80000410000 */
[----:B------:R-:W-:-:S04]  /*1720*/  FFMA R35, R30, 2, R35 ;  /* 0x400000001e237823 */ /* 0x000fc80000000023 */
[----:B------:R-:W-:Y:S01]  /*1730*/  FADD R3, R28, -R35 ;  /* 0x800000231c037221 */ /* 0x000fe20000000000 */
[----:B--2---:R-:W-:-:S03]  /*1740*/  FFMA R28, -R26, R31, 1 ;  /* 0x3f8000001a1c7423 */ /* 0x004fc6000000011f */
[----:B------:R-:W-:Y:S01]  /*1750*/  FMUL R3, R2, R3 ;  /* 0x0000000302037220 */ /* 0x000fe20000400000 */
[----:B------:R-:W-:-:S03]  /*1760*/  FFMA R28, R31, R28, R31 ;  /* 0x0000001c1f1c7223 */ /* 0x000fc6000000001f */
[----:B------:R-:W0:Y:S01]  /*1770*/  FCHK P0, R3, R26 ;  /* 0x0000001a03007302 */ /* 0x000e220000000000 */
[----:B------:R-:W-:-:S04]  /*1780*/  FFMA R31, R3, R28, RZ ;  /* 0x0000001c031f7223 */ /* 0x000fc800000000ff */
[----:B------:R-:W-:-:S04]  /*1790*/  FFMA R2, -R26, R31, R3 ;  /* 0x0000001f1a027223 */ /* 0x000fc80000000103 */
[----:B------:R-:W-:Y:S01]  /*17a0*/  FFMA R2, R28, R2, R31 ;  /* 0x000000021c027223 */ /* 0x000fe2000000001f */
[----:B0-----:R-:W-:Y:S06]  /*17b0*/  @!P0 BRA `(.L_x_18) ;  /* 0x00000000000c8947 */ /* 0x001fec0003800000 */
[----:B------:R-:W-:Y:S02]  /*17c0*/  MOV R2, R26 ;  /* 0x0000001a00027202 */ /* 0x000fe40000000f00 */
[----:B------:R-:W-:-:S07]  /*17d0*/  MOV R28, 0x17f0 ;  /* 0x000017f0001c7802 */ /* 0x000fce0000000f00 */
[----:B------:R-:W-:Y:S05]  /*17e0*/  CALL.REL.NOINC `($__internal_1_$__cuda_sm3x_div_rn_noftz_f32_slowpath) ;  /* 0x0000000400e07944 */ /* 0x000fea0003c00000 */
.L_x_18:
[----:B------:R-:W-:Y:S05]  /*17f0*/  BSYNC.RECONVERGENT B1 ;  /* 0x0000000000017941 */ /* 0x000fea0003800200 */
.L_x_17:
[----:B------:R-:W-:Y:S01]  /*1800*/  IADD3 R22, PT, PT, R22, -0x1, RZ ;  /* 0xffffffff16167810 */ /* 0x000fe20007ffe0ff */
[----:B------:R-:W-:Y:S01]  /*1810*/  FFMA R25, R0, R25, R2 ;  /* 0x0000001900197223 */ /* 0x000fe20000000002 */
[----:B------:R-:W-:Y:S02]  /*1820*/  IADD3 R20, P1, PT, R20, 0x4, RZ ;  /* 0x0000000414147810 */ /* 0x000fe40007f3e0ff */
[----:B------:R-:W-:Y:S01]  /*1830*/  ISETP.NE.AND P0, PT, R22, -0x1, PT ;  /* 0xffffffff1600780c */ /* 0x000fe20003f05270 */
[----:B------:R-:W-:Y:S01]  /*1840*/  FFMA R25, R18, R4, R25 ;  /* 0x0000000412197223 */ /* 0x000fe20000000019 */
[----:B------:R-:W-:Y:S02]  /*1850*/  IADD3.X R21, PT, PT, RZ, R21, RZ, P1, !PT ;  /* 0x00000015ff157210 */ /* 0x000fe40000ffe4ff */
[----:B------:R-:W-:Y:S01]  /*1860*/  IADD3 R23, PT, PT, R23, 0xb0f8a, RZ ;  /* 0x000b0f8a17177810 */ /* 0x000fe20007ffe0ff */
[----:B------:R-:W-:Y:S01]  /*1870*/  FMUL R2, R10, R25 ;  /* 0x000000190a027220 */ /* 0x000fe20000400000 */
[----:B------:R-:W-:-:S03]  /*1880*/  MOV R18, R27 ;  /* 0x0000001b00127202 */ /* 0x000fc60000000f00 */
[----:B------:R-:W-:-:S04]  /*1890*/  FFMA R24, R33, R2, R24 ;  /* 0x0000000221187223 */ /* 0x000fc80000000018 */
[----:B------:R-:W-:Y:S05]  /*18a0*/  @P0 BRA `(.L_x_19) ;  /* 0xfffffff4007c0947 */ /* 0x000fea000383ffff */
.L_x_7:
[----:B------:R-:W-:Y:S05]  /*18b0*/  BSYNC.RECONVERGENT B0 ;  /* 0x0000000000007941 */ /* 0x000fea0003800200 */
.L_x_6:
[----:B------:R-:W-:Y:S02]  /*18c0*/  HFMA2 R3, -RZ, RZ, 0.96630859375, -0.0022525787353515625 ;  /* 0x3bbb989dff037431 */ /* 0x000fe400000001ff */
[----:B------:R-:W-:Y:S01]  /*18d0*/  FMUL R7, R12, -R7 ;  /* 0x800000070c077220 */ /* 0x000fe20000400000 */
[----:B------:R-:W-:Y:S01]  /*18e0*/  MOV R4, 0x437c0000 ;  /* 0x437c000000047802 */ /* 0x000fe20000000f00 */
[----:B------:R-:W0:Y:S01]  /*18f0*/  LDCU UR4, c[0x0][0x388] ;  /* 0x00007100ff0477ac */ /* 0x000e220008000800 */
[----:B------:R-:W-:Y:S01]  /*1900*/  BSSY.RECONVERGENT B0, `(.L_x_20) ;  /* 0x0000031000007945 */ /* 0x000fe20003800200 */
[----:B------:R-:W-:Y:S01]  /*1910*/  FFMA.SAT R0, R7, R3, 0.5 ;  /* 0x3f00000007007423 */ /* 0x000fe20000002003 */
[----:B------:R-:W-:-:S03]  /*1920*/  FFMA.SAT R3, -R3, R6, 0.5 ;  /* 0x3f00000003037423 */ /* 0x000fc60000002106 */
[-C--:B------:R-:W-:Y:S01]  /*1930*/  FFMA.RM R0, R0, R4.reuse, 12582913 ;  /* 0x4b40000100007423 */ /* 0x080fe20000004004 */
[----:B------:R-:W-:-:S03]  /*1940*/  FFMA.RM R3, R3, R4, 12582913 ;  /* 0x4b40000103037423 */ /* 0x000fc60000004004 */
[C---:B------:R-:W-:Y:S01]  /*1950*/  FADD R2, R0.reuse, -12583039 ;  /* 0xcb40007f00027421 */ /* 0x040fe20000000000 */
[----:B------:R-:W-:Y:S01]  /*1960*/  FADD R5, R3, -12583039 ;  /* 0xcb40007f03057421 */ /* 0x000fe20000000000 */
[----:B------:R-:W-:Y:S02]  /*1970*/  SHF.L.U32 R13, R0, 0x17, RZ ;  /* 0x00000017000d7819 */ /* 0x000fe400000006ff */
[----:B------:R-:W-:Y:S01]  /*1980*/  FFMA R2, R7, 1.4426950216293334961, -R2 ;  /* 0x3fb8aa3b07027823 */ /* 0x000fe20000000802 */
[----:B------:R-:W-:-:S03]  /*1990*/  FFMA R5, R6, -1.4426950216293334961, -R5 ;  /* 0xbfb8aa3b06057823 */ /* 0x000fc60000000805 */
[----:B------:R-:W-:Y:S01]  /*19a0*/  FFMA R2, R7, 1.925963033500011079e-08, R2 ;  /* 0x32a5706007027823 */ /* 0x000fe20000000002 */
[----:B------:R-:W-:Y:S01]  /*19b0*/  FFMA R6, R6, -1.925963033500011079e-08, R5 ;  /* 0xb2a5706006067823 */ /* 0x000fe20000000005 */
[----:B------:R-:W-:-:S04]  /*19c0*/  SHF.L.U32 R5, R3, 0x17, RZ ;  /* 0x0000001703057819 */ /* 0x000fc800000006ff */
[----:B------:R-:W1:Y:S08]  /*19d0*/  MUFU.EX2 R2, R2 ;  /* 0x0000000200027308 */ /* 0x000e700000000800 */
[----:B------:R-:W2:Y:S01]  /*19e0*/  MUFU.EX2 R6, R6 ;  /* 0x0000000600067308 */ /* 0x000ea20000000800 */
[----:B-1----:R-:W-:-:S04]  /*19f0*/  FMUL R13, R13, R2 ;  /* 0x000000020d0d7220 */ /* 0x002fc80000400000 */
[----:B------:R-:W-:-:S04]  /*1a00*/  FMUL R7, R8, R13 ;  /* 0x0000000d08077220 */ /* 0x000fc80000400000 */
[C---:B0-----:R-:W-:Y:S01]  /*1a10*/  FADD R0, R7.reuse, -UR4 ;  /* 0x8000000407007e21 */ /* 0x041fe20008000000 */
[----:B------:R-:W-:Y:S01]  /*1a20*/  FSETP.GT.AND P0, PT, R7, UR4, PT ;  /* 0x0000000407007c0b */ /* 0x000fe2000bf04000 */
[----:B--2---:R-:W-:-:S03]  /*1a30*/  FMUL R5, R5, R6 ;  /* 0x0000000605057220 */ /* 0x004fc60000400000 */
[----:B------:R-:W-:Y:S01]  /*1a40*/  FMNMX R0, RZ, R0, !PT ;  /* 0x00000000ff007209 */ /* 0x000fe20007800000 */
[----:B------:R-:W-:-:S04]  /*1a50*/  FMUL R3, R5, R24 ;  /* 0x0000001805037220 */ /* 0x000fc80000400000 */
[----:B------:R-:W-:-:S04]  /*1a60*/  FMUL R0, R0, R3 ;  /* 0x0000000300007220 */ /* 0x000fc80000400000 */
[----:B------:R-:W-:Y:S05]  /*1a70*/  @!P0 BRA `(.L_x_21) ;  /* 0x0000000000608947 */ /* 0x000fea0003800000 */
[----:B------:R-:W0:Y:S08]  /*1a80*/  LDC R3, c[0x0][0x3b0] ;  /* 0x0000ec00ff037b82 */ /* 0x000e300000000800 */
[----:B------:R-:W1:Y:S01]  /*1a90*/  LDC R2, c[0x0][0x3a8] ;  /* 0x0000ea00ff027b82 */ /* 0x000e620000000800 */
[----:B0-----:R-:W-:-:S04]  /*1aa0*/  FMUL R6, R3, -4 ;  /* 0xc080000003067820 */ /* 0x001fc80000400000 */
[----:B------:R-:W0:Y:S01]  /*1ab0*/  MUFU.RCP R15, R6 ;  /* 0x00000006000f7308 */ /* 0x000e220000001000 */
[----:B-1----:R-:W-:-:S04]  /*1ac0*/  FADD R2, R2, R2 ;  /* 0x0000000202027221 */ /* 0x002fc80000000000 */
[----:B------:R-:W-:-:S04]  /*1ad0*/  FMUL R3, R11, R2 ;  /* 0x000000020b037220 */ /* 0x000fc80000400000 */
[----:B------:R-:W1:Y:S01]  /*1ae0*/  FCHK P0, R3, R6 ;  /* 0x0000000603007302 */ /* 0x000e620000000000 */
        /* <DEDUP_REMOVED lines=9> */
.L_x_22:
[----:B------:R-:W-:-:S04]  /*1b80*/  FMUL R3, R2, R12 ;  /* 0x0000000c02037220 */ /* 0x000fc80000400000 */
[-C--:B------:R-:W-:Y:S01]  /*1b90*/  FMUL R3, R3, R12.reuse ;  /* 0x0000000c03037220 */ /* 0x080fe20000400000 */
[----:B------:R-:W-:-:S03]  /*1ba0*/  FMUL R12, R7, -R12 ;  /* 0x8000000c070c7220 */ /* 0x000fc60000400000 */
[----:B------:R-:W-:-:S04]  /*1bb0*/  FMUL R8, R8, R3 ;  /* 0x0000000308087220 */ /* 0x000fc80000400000 */
[----:B------:R-:W-:-:S04]  /*1bc0*/  FMUL R13, R13, R8 ;  /* 0x000000080d0d7220 */ /* 0x000fc80000400000 */
[----:B------:R-:W-:-:S04]  /*1bd0*/  FFMA R12, R12, R25, R13 ;  /* 0x000000190c0c7223 */ /* 0x000fc8000000000d */
[----:B------:R-:W-:Y:S01]  /*1be0*/  FFMA R0, R5, R12, -R0 ;  /* 0x0000000c05007223 */ /* 0x000fe20000000800 */
[----:B------:R-:W-:Y:S06]  /*1bf0*/  BRA `(.L_x_23) ;  /* 0x0000000000047947 */ /* 0x000fec0003800000 */
.L_x_21:
[----:B------:R-:W-:-:S07]  /*1c00*/  FADD R0, -R0, -RZ ;  /* 0x800000ff00007221 */ /* 0x000fce0000000100 */
.L_x_23:
[----:B------:R-:W-:Y:S05]  /*1c10*/  BSYNC.RECONVERGENT B0 ;  /* 0x0000000000007941 */ /* 0x000fea0003800200 */
.L_x_20:
[----:B------:R-:W0:Y:S01]  /*1c20*/  S2UR UR5, SR_CgaCtaId ;  /* 0x00000000000579c3 */ /* 0x000e220000008800 */
[----:B------:R-:W-:Y:S01]  /*1c30*/  UMOV UR4, 0x400 ;  /* 0x0000040000047882 */ /* 0x000fe20000000000 */
[----:B------:R-:W1:Y:S01]  /*1c40*/  LDCU UR6, c[0x0][0x360] ;  /* 0x00006c00ff0677ac */ /* 0x000e620008000800 */
[----:B------:R-:W-:Y:S01]  /*1c50*/  ISETP.NE.AND P1, PT, R9, RZ, PT ;  /* 0x000000ff0900720c */ /* 0x000fe20003f25270 */
[----:B-1----:R-:W-:Y:S02]  /*1c60*/  UISETP.GE.U32.AND UP0, UPT, UR6, 0x2, UPT ;  /* 0x000000020600788c */ /* 0x002fe4000bf06070 */
[----:B0-----:R-:W-:-:S06]  /*1c70*/  ULEA UR4, UR5, UR4, 0x18 ;  /* 0x0000000405047291 */ /* 0x001fcc000f8ec0ff */
[----:B------:R-:W-:-:S05]  /*1c80*/  LEA R3, R9, UR4, 0x2 ;  /* 0x0000000409037c11 */ /* 0x000fca000f8e10ff */
[----:B------:R0:W-:Y:S01]  /*1c90*/  STS [R3], R0 ;  /* 0x0000000003007388 */ /* 0x0001e20000000800 */
[----:B------:R-:W-:Y:S06]  /*1ca0*/  BAR.SYNC.DEFER_BLOCKING 0x0 ;  /* 0x0000000000007b1d */ /* 0x000fec0000010000 */
[----:B------:R-:W-:Y:S05]  /*1cb0*/  BRA.U !UP0, `(.L_x_24) ;  /* 0x0000000108307547 */ /* 0x000fea000b800000 */
[----:B0-----:R-:W-:-:S07]  /*1cc0*/  MOV R0, UR6 ;  /* 0x0000000600007c02 */ /* 0x001fce0008000f00 */
.L_x_25:
[----:B------:R-:W-:-:S04]  /*1cd0*/  SHF.R.U32.HI R6, RZ, 0x1, R0 ;  /* 0x00000001ff067819 */ /* 0x000fc80000011600 */
[----:B------:R-:W-:-:S13]  /*1ce0*/  ISETP.GE.U32.AND P0, PT, R9, R6, PT ;  /* 0x000000060900720c */ /* 0x000fda0003f06070 */
[----:B------:R-:W-:Y:S01]  /*1cf0*/  @!P0 LEA R2, R6, R3, 0x2 ;  /* 0x0000000306028211 */ /* 0x000fe200078e10ff */
[----:B------:R-:W-:Y:S05]  /*1d00*/  @!P0 LDS R5, [R3] ;  /* 0x0000000003058984 */ /* 0x000fea0000000800 */
[----:B------:R-:W0:Y:S02]  /*1d10*/  @!P0 LDS R2, [R2] ;  /* 0x0000000002028984 */ /* 0x000e240000000800 */
[----:B0-----:R-:W-:-:S05]  /*1d20*/  @!P0 FADD R4, R2, R5 ;  /* 0x0000000502048221 */ /* 0x001fca0000000000 */
[----:B------:R1:W-:Y:S01]  /*1d30*/  @!P0 STS [R3], R4 ;  /* 0x0000000403008388 */ /* 0x0003e20000000800 */
[----:B------:R-:W-:Y:S01]  /*1d40*/  BAR.SYNC.DEFER_BLOCKING 0x0 ;  /* 0x0000000000007b1d */ /* 0x000fe20000010000 */
[----:B------:R-:W-:Y:S02]  /*1d50*/  ISETP.GT.U32.AND P0, PT, R0, 0x3, PT ;  /* 0x000000030000780c */ /* 0x000fe40003f04070 */
[----:B------:R-:W-:-:S11]  /*1d60*/  MOV R0, R6 ;  /* 0x0000000600007202 */ /* 0x000fd60000000f00 */
[----:B-1----:R-:W-:Y:S05]  /*1d70*/  @P0 BRA `(.L_x_25) ;  /* 0xfffffffc00d40947 */ /* 0x002fea000383ffff */
.L_x_24:
[----:B------:R-:W-:Y:S05]  /*1d80*/  @P1 EXIT ;  /* 0x000000000000194d */ /* 0x000fea0003800000 */
[----:B------:R-:W1:Y:S01]  /*1d90*/  S2UR UR5, SR_CgaCtaId ;  /* 0x00000000000579c3 */ /* 0x000e620000008800 */
[----:B------:R-:W-:-:S07]  /*1da0*/  UMOV UR4, 0x400 ;  /* 0x0000040000047882 */ /* 0x000fce0000000000 */
[----:B0-----:R-:W0:Y:S01]  /*1db0*/  LDC.64 R2, c[0x0][0x3c0] ;  /* 0x0000f000ff027b82 */ /* 0x001e220000000a00 */
[----:B-1----:R-:W-:-:S09]  /*1dc0*/  ULEA UR4, UR5, UR4, 0x18 ;  /* 0x0000000405047291 */ /* 0x002fd2000f8ec0ff */
[----:B------:R-:W0:Y:S04]  /*1dd0*/  LDS R5, [UR4] ;  /* 0x00000004ff057984 */ /* 0x000e280008000800 */
[----:B0-----:R-:W-:Y:S01]  /*1de0*/  REDG.E.ADD.F32.FTZ.RN.STRONG.GPU desc[UR8][R2.64], R5 ;  /* 0x00000005020079a6 */ /* 0x001fe2000c12f308 */
[----:B------:R-:W-:Y:S05]  /*1df0*/  EXIT ;  /* 0x000000000000794d */ /* 0x000fea0003800000 */
        .weak           $__internal_0_$__cuda_sm20_sqrt_rn_f32_slowpath
        .type           $__internal_0_$__cuda_sm20_sqrt_rn_f32_slowpath,@function
        .size           $__internal_0_$__cuda_sm20_sqrt_rn_f32_slowpath,($__internal_1_$__cuda_sm3x_div_rn_noftz_f32_slowpath - $__internal_0_$__cuda_sm20_sqrt_rn_f32_slowpath)
$__internal_0_$__cuda_sm20_sqrt_rn_f32_slowpath:
[----:B------:R-:W-:-:S13]  /*1e00*/  LOP3.LUT P0, RZ, R2, 0x7fffffff, RZ, 0xc0, !PT ;  /* 0x7fffffff02ff7812 */ /* 0x000fda000780c0ff */
[----:B------:R-:W-:Y:S01]  /*1e10*/  @!P0 MOV R3, R2 ;  /* 0x0000000200038202 */ /* 0x000fe20000000f00 */
[----:B------:R-:W-:Y:S06]  /*1e20*/  @!P0 BRA `(.L_x_26) ;  /* 0x0000000000408947 */ /* 0x000fec0003800000 */
[----:B------:R-:W-:-:S13]  /*1e30*/  FSETP.GEU.FTZ.AND P0, PT, R2, RZ, PT ;  /* 0x000000ff0200720b */ /* 0x000fda0003f1e000 */
[----:B------:R-:W-:Y:S01]  /*1e40*/  @!P0 MOV R3, 0x7fffffff ;  /* 0x7fffffff00038802 */ /* 0x000fe20000000f00 */
[----:B------:R-:W-:Y:S06]  /*1e50*/  @!P0 BRA `(.L_x_26) ;  /* 0x0000000000348947 */ /* 0x000fec0003800000 */
[----:B------:R-:W-:-:S13]  /*1e60*/  FSETP.GTU.FTZ.AND P0, PT, |R2|, +INF , PT ;  /* 0x7f8000000200780b */ /* 0x000fda0003f1c200 */
[----:B------:R-:W-:Y:S01]  /*1e70*/  @P0 FADD.FTZ R3, R2, 1 ;  /* 0x3f80000002030421 */ /* 0x000fe20000010000 */
[----:B------:R-:W-:Y:S06]  /*1e80*/  @P0 BRA `(.L_x_26) ;  /* 0x0000000000280947 */ /* 0x000fec0003800000 */
[----:B------:R-:W-:-:S13]  /*1e90*/  FSETP.NEU.FTZ.AND P0, PT, |R2|, +INF , PT ;  /* 0x7f8000000200780b */ /* 0x000fda0003f1d200 */
[----:B------:R-:W-:-:S04]  /*1ea0*/  @P0 FFMA R28, R2, 1.84467440737095516160e+19, RZ ;  /* 0x5f800000021c0823 */ /* 0x000fc800000000ff */
[----:B------:R-:W0:Y:S02]  /*1eb0*/  @P0 MUFU.RSQ R3, R28 ;  /* 0x0000001c00030308 */ /* 0x000e240000001400 */
[----:B0-----:R-:W-:Y:S01]  /*1ec0*/  @P0 FMUL.FTZ R29, R28, R3 ;  /* 0x000000031c1d0220 */ /* 0x001fe20000410000 */
[----:B------:R-:W-:Y:S01]  /*1ed0*/  @P0 FMUL.FTZ R31, R3, 0.5 ;  /* 0x3f000000031f0820 */ /* 0x000fe20000410000 */
[----:B------:R-:W-:Y:S02]  /*1ee0*/  @!P0 MOV R3, R2 ;  /* 0x0000000200038202 */ /* 0x000fe40000000f00 */
[----:B------:R-:W-:-:S04]  /*1ef0*/  @P0 FADD.FTZ R30, -R29, -RZ ;  /* 0x800000ff1d1e0221 */ /* 0x000fc80000010100 */
[----:B------:R-:W-:-:S04]  /*1f00*/  @P0 FFMA R30, R29, R30, R28 ;  /* 0x0000001e1d1e0223 */ /* 0x000fc8000000001c */
[----:B------:R-:W-:-:S04]  /*1f10*/  @P0 FFMA R30, R30, R31, R29 ;  /* 0x0000001f1e1e0223 */ /* 0x000fc8000000001d */
[----:B------:R-:W-:-:S07]  /*1f20*/  @P0 FMUL.FTZ R3, R30, 2.3283064365386962891e-10 ;  /* 0x2f8000001e030820 */ /* 0x000fce0000410000 */
.L_x_26:
[----:B------:R-:W-:Y:S01]  /*1f30*/  MOV R33, R3 ;  /* 0x0000000300217202 */ /* 0x000fe20000000f00 */
[----:B------:R-:W-:Y:S01]  /*1f40*/  HFMA2 R3, -RZ, RZ, 0, 0 ;  /* 0x00000000ff037431 */ /* 0x000fe200000001ff */
[----:B------:R-:W-:-:S04]  /*1f50*/  MOV R2, R26 ;  /* 0x0000001a00027202 */ /* 0x000fc80000000f00 */
[----:B------:R-:W-:Y:S05]  /*1f60*/  RET.REL.NODEC R2 `(_Z16ZBC_derivative_kfffPfS_S_ffffP17curandStateXORWOWS_) ;  /* 0xffffffe002247950 */ /* 0x000fea0003c3ffff */
        .weak           $__internal_1_$__cuda_sm3x_div_rn_noftz_f32_slowpath
        .type           $__internal_1_$__cuda_sm3x_div_rn_noftz_f32_slowpath,@function
        .size           $__internal_1_$__cuda_sm3x_div_rn_noftz_f32_slowpath,(.L_x_200 - $__internal_1_$__cuda_sm3x_div_rn_noftz_f32_slowpath)
$__internal_1_$__cuda_sm3x_div_rn_noftz_f32_slowpath:
[----:B------:R-:W-:Y:S01]  /*1f70*/  SHF.R.U32.HI R26, RZ, 0x17, R2 ;  /* 0x00000017ff1a7819 */ /* 0x000fe20000011602 */
[----:B------:R-:W-:Y:S01]  /*1f80*/  BSSY.RECONVERGENT B2, `(.L_x_27) ;  /* 0x0000062000027945 */ /* 0x000fe20003800200 */
[----:B------:R-:W-:Y:S02]  /*1f90*/  SHF.R.U32.HI R30, RZ, 0x17, R3 ;  /* 0x00000017ff1e7819 */ /* 0x000fe40000011603 */
[----:B------:R-:W-:Y:S02]  /*1fa0*/  LOP3.LUT R26, R26, 0xff, RZ, 0xc0, !PT ;  /* 0x000000ff1a1a7812 */ /* 0x000fe400078ec0ff */
[----:B------:R-:W-:Y:S02]  /*1fb0*/  LOP3.LUT R30, R30, 0xff, RZ, 0xc0, !PT ;  /* 0x000000ff1e1e7812 */ /* 0x000fe400078ec0ff */
[----:B------:R-:W-:Y:S02]  /*1fc0*/  IADD3 R31, PT, PT, R26, -0x1, RZ ;  /* 0xffffffff1a1f7810 */ /* 0x000fe40007ffe0ff */
[----:B------:R-:W-:-:S02]  /*1fd0*/  IADD3 R32, PT, PT, R30, -0x1, RZ ;  /* 0xffffffff1e207810 */ /* 0x000fc40007ffe0ff */
[----:B------:R-:W-:-:S04]  /*1fe0*/  ISETP.GT.U32.AND P0, PT, R31, 0xfd, PT ;  /* 0x000000fd1f00780c */ /* 0x000fc80003f04070 */
[----:B------:R-:W-:-:S13]  /*1ff0*/  ISETP.GT.U32.OR P0, PT, R32, 0xfd, P0 ;  /* 0x000000fd2000780c */ /* 0x000fda0000704470 */
[----:B------:R-:W-:Y:S01]  /*2000*/  @!P0 MOV R29, RZ ;  /* 0x000000ff001d8202 */ /* 0x000fe20000000f00 */
[----:B------:R-:W-:Y:S06]  /*2010*/  @!P0 BRA `(.L_x_28) ;  /* 0x00000000005c8947 */ /* 0x000fec0003800000 */
[----:B------:R-:W-:Y:S02]  /*2020*/  FSETP.GTU.FTZ.AND P0, PT, |R3|, +INF , PT ;  /* 0x7f8000000300780b */ /* 0x000fe40003f1c200 */
[----:B------:R-:W-:-:S04]  /*2030*/  FSETP.GTU.FTZ.AND P1, PT, |R2|, +INF , PT ;  /* 0x7f8000000200780b */ /* 0x000fc80003f3c200 */
[----:B------:R-:W-:-:S13]  /*2040*/  PLOP3.LUT P0, PT, P0, P1, PT, 0xf8, 0x8f ;  /* 0x00000000008f781c */ /* 0x000fda0000703f70 */
[----:B------:R-:W-:Y:S05]  /*2050*/  @P0 BRA `(.L_x_29) ;  /* 0x00000004004c0947 */ /* 0x000fea0003800000 */
[----:B------:R-:W-:-:S13]  /*2060*/  LOP3.LUT P0, RZ, R2, 0x7fffffff, R3, 0xc8, !PT ;  /* 0x7fffffff02ff7812 */ /* 0x000fda000780c803 */
[----:B------:R-:W-:Y:S05]  /*2070*/  @!P0 BRA `(.L_x_30) ;  /* 0x00000004003c8947 */ /* 0x000fea0003800000 */
[C---:B------:R-:W-:Y:S02]  /*2080*/  FSETP.NEU.FTZ.AND P2, PT, |R3|.reuse, +INF , PT ;  /* 0x7f8000000300780b */ /* 0x040fe40003f5d200 */
[----:B------:R-:W-:Y:S02]  /*2090*/  FSETP.NEU.FTZ.AND P1, PT, |R2|, +INF , PT ;  /* 0x7f8000000200780b */ /* 0x000fe40003f3d200 */
[----:B------:R-:W-:-:S11]  /*20a0*/  FSETP.NEU.FTZ.AND P0, PT, |R3|, +INF , PT ;  /* 0x7f8000000300780b */ /* 0x000fd60003f1d200 */
[----:B------:R-:W-:Y:S05]  /*20b0*/  @!P1 BRA !P2, `(.L_x_30) ;  /* 0x00000004002c9947 */ /* 0x000fea0005000000 */
[----:B------:R-:W-:-:S04]  /*20c0*/  LOP3.LUT P2, RZ, R3, 0x7fffffff, RZ, 0xc0, !PT ;  /* 0x7fffffff03ff7812 */ /* 0x000fc8000784c0ff */
[----:B------:R-:W-:-:S13]  /*20d0*/  PLOP3.LUT P1, PT, P1, P2, PT, 0x2f, 0xf2 ;  /* 0x0000000000f2781c */ /* 0x000fda0000f24577 */
[----:B------:R-:W-:Y:S05]  /*20e0*/  @P1 BRA `(.L_x_31) ;  /* 0x0000000400181947 */ /* 0x000fea0003800000 */
[----:B------:R-:W-:-:S04]  /*20f0*/  LOP3.LUT P1, RZ, R2, 0x7fffffff, RZ, 0xc0, !PT ;  /* 0x7fffffff02ff7812 */ /* 0x000fc8000782c0ff */
[----:B------:R-:W-:-:S13]  /*2100*/  PLOP3.LUT P0, PT, P0, P1, PT, 0x2f, 0xf2 ;  /* 0x0000000000f2781c */ /* 0x000fda0000702577 */
[----:B------:R-:W-:Y:S05]  /*2110*/  @P0 BRA `(.L_x_32) ;  /* 0x0000000400000947 */ /* 0x000fea0003800000 */
[----:B------:R-:W-:Y:S02]  /*2120*/  ISETP.GE.AND P0, PT, R32, RZ, PT ;  /* 0x000000ff2000720c */ /* 0x000fe40003f06270 */
[----:B------:R-:W-:-:S11]  /*2130*/  ISETP.GE.AND P1, PT, R31, RZ, PT ;  /* 0x000000ff1f00720c */ /* 0x000fd60003f26270 */
[----:B------:R-:W-:Y:S01]  /*2140*/  @P0 MOV R29, RZ ;  /* 0x000000ff001d0202 */ /* 0x000fe20000000f00 */
[----:B------:R-:W-:Y:S01]  /*2150*/  @!P0 FFMA R3, R3, 1.84467440737095516160e+19, RZ ;  /* 0x5f80000003038823 */ /* 0x000fe200000000ff */
[----:B------:R-:W-:Y:S01]  /*2160*/  @!P0 MOV R29, 0xffffffc0 ;  /* 0xffffffc0001d8802 */ /* 0x000fe20000000f00 */
[----:B------:R-:W-:-:S03]  /*2170*/  @!P1 FFMA R2, R2, 1.84467440737095516160e+19, RZ ;  /* 0x5f80000002029823 */ /* 0x000fc600000000ff */
[----:B------:R-:W-:-:S07]  /*2180*/  @!P1 IADD3 R29, PT, PT, R29, 0x40, RZ ;  /* 0x000000401d1d9810 */ /* 0x000fce0007ffe0ff */
.L_x_28:
[----:B------:R-:W-:Y:S01]  /*2190*/  LEA R31, R26, 0xc0800000, 0x17 ;  /* 0xc08000001a1f7811 */ /* 0x000fe200078eb8ff */
[----:B------:R-:W-:Y:S01]  /*21a0*/  BSSY.RECONVERGENT B3, `(.L_x_33) ;  /* 0x0000036000037945 */ /* 0x000fe20003800200 */
[----:B------:R-:W-:Y:S02]  /*21b0*/  IADD3 R30, PT, PT, R30, -0x7f, RZ ;  /* 0xffffff811e1e7810 */ /* 0x000fe40007ffe0ff */
[----:B------:R-:W-:Y:S02]  /*21c0*/  IADD3 R34, PT, PT, -R31, R2, RZ ;  /* 0x000000021f227210 */ /* 0x000fe40007ffe1ff */
[----:B------:R-:W-:Y:S02]  /*21d0*/  IADD3 R26, PT, PT, R30, 0x7f, -R26 ;  /* 0x0000007f1e1a7810 */ /* 0x000fe40007ffe81a */
[----:B------:R-:W0:Y:S01]  /*21e0*/  MUFU.RCP R2, R34 ;  /* 0x0000002200027308 */ /* 0x000e220000001000 */
[----:B------:R-:W-:Y:S01]  /*21f0*/  FADD.FTZ R31, -R34, -RZ ;  /* 0x800000ff221f7221 */ /* 0x000fe20000010100 */
[----:B------:R-:W-:-:S03]  /*2200*/  IADD3 R29, PT, PT, R26, R29, RZ ;  /* 0x0000001d1a1d7210 */ /* 0x000fc60007ffe0ff */
[----:B0-----:R-:W-:-:S04]  /*2210*/  FFMA R35, R2, R31, 1 ;  /* 0x3f80000002237423 */ /* 0x001fc8000000001f */
[----:B------:R-:W-:Y:S01]  /*2220*/  FFMA R35, R2, R35, R2 ;  /* 0x0000002302237223 */ /* 0x000fe20000000002 */
[----:B------:R-:W-:-:S04]  /*2230*/  IMAD R2, R30, -0x800000, R3 ;  /* 0xff8000001e027824 */ /* 0x000fc800078e0203 */
[----:B------:R-:W-:-:S04]  /*2240*/  FFMA R32, R2, R35, RZ ;  /* 0x0000002302207223 */ /* 0x000fc800000000ff */
[----:B------:R-:W-:-:S04]  /*2250*/  FFMA R3, R31, R32, R2 ;  /* 0x000000201f037223 */ /* 0x000fc80000000002 */
[----:B------:R-:W-:-:S04]  /*2260*/  FFMA R32, R35, R3, R32 ;  /* 0x0000000323207223 */ /* 0x000fc80000000020 */
[----:B------:R-:W-:-:S04]  /*2270*/  FFMA R31, R31, R32, R2 ;  /* 0x000000201f1f7223 */ /* 0x000fc80000000002 */
[----:B------:R-:W-:-:S05]  /*2280*/  FFMA R2, R35, R31, R32 ;  /* 0x0000001f23027223 */ /* 0x000fca0000000020 */
[----:B------:R-:W-:-:S04]  /*2290*/  SHF.R.U32.HI R3, RZ, 0x17, R2 ;  /* 0x00000017ff037819 */ /* 0x000fc80000011602 */
[----:B------:R-:W-:-:S04]  /*22a0*/  LOP3.LUT R26, R3, 0xff, RZ, 0xc0, !PT ;  /* 0x000000ff031a7812 */ /* 0x000fc800078ec0ff */
[----:B------:R-:W-:-:S04]  /*22b0*/  IADD3 R3, PT, PT, R26, R29, RZ ;  /* 0x0000001d1a037210 */ /* 0x000fc80007ffe0ff */
[----:B------:R-:W-:-:S04]  /*22c0*/  IADD3 R26, PT, PT, R3, -0x1, RZ ;  /* 0xffffffff031a7810 */ /* 0x000fc80007ffe0ff */
[----:B------:R-:W-:-:S13]  /*22d0*/  ISETP.GE.U32.AND P0, PT, R26, 0xfe, PT ;  /* 0x000000fe1a00780c */ /* 0x000fda0003f06070 */
[----:B------:R-:W-:Y:S05]  /*22e0*/  @!P0 BRA `(.L_x_34) ;  /* 0x0000000000808947 */ /* 0x000fea0003800000 */
[----:B------:R-:W-:-:S13]  /*22f0*/  ISETP.GT.AND P0, PT, R3, 0xfe, PT ;  /* 0x000000fe0300780c */ /* 0x000fda0003f04270 */
[----:B------:R-:W-:Y:S05]  /*2300*/  @P0 BRA `(.L_x_35) ;  /* 0x00000000006c0947 */ /* 0x000fea0003800000 */
[----:B------:R-:W-:-:S13]  /*2310*/  ISETP.GE.AND P0, PT, R3, 0x1, PT ;  /* 0x000000010300780c */ /* 0x000fda0003f06270 */
[----:B------:R-:W-:Y:S05]  /*2320*/  @P0 BRA `(.L_x_36) ;  /* 0x0000000000740947 */ /* 0x000fea0003800000 */
[----:B------:R-:W-:Y:S02]  /*2330*/  ISETP.GE.AND P0, PT, R3, -0x18, PT ;  /* 0xffffffe80300780c */ /* 0x000fe40003f06270 */
[----:B------:R-:W-:-:S11]  /*2340*/  LOP3.LUT R2, R2, 0x80000000, RZ, 0xc0, !PT ;  /* 0x8000000002027812 */ /* 0x000fd600078ec0ff */
[----:B------:R-:W-:Y:S05]  /*2350*/  @!P0 BRA `(.L_x_36) ;  /* 0x0000000000688947 */ /* 0x000fea0003800000 */
[CCC-:B------:R-:W-:Y:S01]  /*2360*/  FFMA.RZ R26, R35.reuse, R31.reuse, R32.reuse ;  /* 0x0000001f231a7223 */ /* 0x1c0fe2000000c020 */
[CCC-:B------:R-:W-:Y:S01]  /*2370*/  FFMA.RP R29, R35.reuse, R31.reuse, R32.reuse ;  /* 0x0000001f231d7223 */ /* 0x1c0fe20000008020 */
[----:B------:R-:W-:Y:S01]  /*2380*/  FFMA.RM R32, R35, R31, R32 ;  /* 0x0000001f23207223 */ /* 0x000fe20000004020 */
[C---:B------:R-:W-:Y:S02]  /*2390*/  IADD3 R30, PT, PT, R3.reuse, 0x20, RZ ;  /* 0x00000020031e7810 */ /* 0x040fe40007ffe0ff */
[----:B------:R-:W-:Y:S02]  /*23a0*/  LOP3.LUT R26, R26, 0x7fffff, RZ, 0xc0, !PT ;  /* 0x007fffff1a1a7812 */ /* 0x000fe400078ec0ff */
[C---:B------:R-:W-:Y:S02]  /*23b0*/  ISETP.NE.AND P2, PT, R3.reuse, RZ, PT ;  /* 0x000000ff0300720c */ /* 0x040fe40003f45270 */
[----:B------:R-:W-:Y:S02]  /*23c0*/  LOP3.LUT R31, R26, 0x800000, RZ, 0xfc, !PT ;  /* 0x008000001a1f7812 */ /* 0x000fe400078efcff */
[----:B------:R-:W-:-:S02]  /*23d0*/  ISETP.NE.AND P1, PT, R3, RZ, PT ;  /* 0x000000ff0300720c */ /* 0x000fc40003f25270 */
[----:B------:R-:W-:Y:S02]  /*23e0*/  IADD3 R3, PT, PT, -R3, RZ, RZ ;  /* 0x000000ff03037210 */ /* 0x000fe40007ffe1ff */
[----:B------:R-:W-:Y:S02]  /*23f0*/  SHF.L.U32 R30, R31, R30, RZ ;  /* 0x0000001e1f1e7219 */ /* 0x000fe400000006ff */
[----:B------:R-:W-:Y:S02]  /*2400*/  FSETP.NEU.FTZ.AND P0, PT, R29, R32, PT ;  /* 0x000000201d00720b */ /* 0x000fe40003f1d000 */
[----:B------:R-:W-:Y:S02]  /*2410*/  SEL R26, R3, RZ, P2 ;  /* 0x000000ff031a7207 */ /* 0x000fe40001000000 */
[----:B------:R-:W-:Y:S02]  /*2420*/  ISETP.NE.AND P1, PT, R30, RZ, P1 ;  /* 0x000000ff1e00720c */ /* 0x000fe40000f25270 */
[----:B------:R-:W-:-:S02]  /*2430*/  SHF.R.U32.HI R30, RZ, R26, R31 ;  /* 0x0000001aff1e7219 */ /* 0x000fc4000001161f */
[----:B------:R-:W-:Y:S02]  /*2440*/  PLOP3.LUT P0, PT, P0, P1, PT, 0xf8, 0x8f ;  /* 0x00000000008f781c */ /* 0x000fe40000703f70 */
[----:B------:R-:W-:Y:S02]  /*2450*/  SHF.R.U32.HI R26, RZ, 0x1, R30 ;  /* 0x00000001ff1a7819 */ /* 0x000fe4000001161e */
[----:B------:R-:W-:-:S04]  /*2460*/  SEL R3, RZ, 0x1, !P0 ;  /* 0x00000001ff037807 */ /* 0x000fc80004000000 */
[----:B------:R-:W-:-:S04]  /*2470*/  LOP3.LUT R3, R3, 0x1, R26, 0xf8, !PT ;  /* 0x0000000103037812 */ /* 0x000fc800078ef81a */
[----:B------:R-:W-:-:S04]  /*2480*/  LOP3.LUT R3, R3, R30, RZ, 0xc0, !PT ;  /* 0x0000001e03037212 */ /* 0x000fc800078ec0ff */
[----:B------:R-:W-:-:S04]  /*2490*/  IADD3 R3, PT, PT, R26, R3, RZ ;  /* 0x000000031a037210 */ /* 0x000fc80007ffe0ff */
[----:B------:R-:W-:Y:S01]  /*24a0*/  LOP3.LUT R2, R3, R2, RZ, 0xfc, !PT ;  /* 0x0000000203027212 */ /* 0x000fe200078efcff */
[----:B------:R-:W-:Y:S06]  /*24b0*/  BRA `(.L_x_36) ;  /* 0x0000000000107947 */ /* 0x000fec0003800000 */
.L_x_35:
[----:B------:R-:W-:-:S04]  /*24c0*/  LOP3.LUT R2, R2, 0x80000000, RZ, 0xc0, !PT ;  /* 0x8000000002027812 */ /* 0x000fc800078ec0ff */
[----:B------:R-:W-:Y:S01]  /*24d0*/  LOP3.LUT R2, R2, 0x7f800000, RZ, 0xfc, !PT ;  /* 0x7f80000002027812 */ /* 0x000fe200078efcff */
[----:B------:R-:W-:Y:S06]  /*24e0*/  BRA `(.L_x_36) ;  /* 0x0000000000047947 */ /* 0x000fec0003800000 */
.L_x_34:
[----:B------:R-:W-:-:S07]  /*24f0*/  LEA R2, R29, R2, 0x17 ;  /* 0x000000021d027211 */ /* 0x000fce00078eb8ff */
.L_x_36:
[----:B------:R-:W-:Y:S05]  /*2500*/  BSYNC.RECONVERGENT B3 ;  /* 0x0000000000037941 */ /* 0x000fea0003800200 */
.L_x_33:
[----:B------:R-:W-:Y:S05]  /*2510*/  BRA `(.L_x_37) ;  /* 0x0000000000207947 */ /* 0x000fea0003800000 */
.L_x_32:
[----:B------:R-:W-:-:S04]  /*2520*/  LOP3.LUT R2, R2, 0x80000000, R3, 0x48, !PT ;  /* 0x8000000002027812 */ /* 0x000fc800078e4803 */
[----:B------:R-:W-:Y:S01]  /*2530*/  LOP3.LUT R2, R2, 0x7f800000, RZ, 0xfc, !PT ;  /* 0x7f80000002027812 */ /* 0x000fe200078efcff */
[----:B------:R-:W-:Y:S06]  /*2540*/  BRA `(.L_x_37) ;  /* 0x0000000000147947 */ /* 0x000fec0003800000 */
.L_x_31:
[----:B------:R-:W-:Y:S01]  /*2550*/  LOP3.LUT R2, R2, 0x80000000, R3, 0x48, !PT ;  /* 0x8000000002027812 */ /* 0x000fe200078e4803 */
[----:B------:R-:W-:Y:S06]  /*2560*/  BRA `(.L_x_37) ;  /* 0x00000000000c7947 */ /* 0x000fec0003800000 */
.L_x_30:
[----:B------:R-:W0:Y:S01]  /*2570*/  MUFU.RSQ R2, -QNAN ;  /* 0xffc0000000027908 */ /* 0x000e220000001400 */
[----:B------:R-:W-:Y:S05]  /*2580*/  BRA `(.L_x_37) ;  /* 0x0000000000047947 */ /* 0x000fea0003800000 */
.L_x_29:
[----:B------:R-:W-:-:S07]  /*2590*/  FADD.FTZ R2, R3, R2 ;  /* 0x0000000203027221 */ /* 0x000fce0000010000 */
.L_x_37:
[----:B------:R-:W-:Y:S05]  /*25a0*/  BSYNC.RECONVERGENT B2 ;  /* 0x0000000000027941 */ /* 0x000fea0003800200 */
.L_x_27:
[----:B------:R-:W-:-:S04]  /*25b0*/  HFMA2 R29, -RZ, RZ, 0, 0 ;  /* 0x00000000ff1d7431 */ /* 0x000fc800000001ff */
[----:B0-----:R-:W-:Y:S05]  /*25c0*/  RET.REL.NODEC R28 `(_Z16ZBC_derivative_kfffPfS_S_ffffP17curandStateXORWOWS_) ;  /* 0xffffffd81c8c7950 */ /* 0x001fea0003c3ffff */
.L_x_38:
[----:B------:R-:W-:-:S00]  /*25d0*/  BRA `(.L_x_38) ;  /* 0xfffffffc00fc7947 */ /* 0x000fc0000383ffff */
[----:B------:R-:W-:-:S00]  /*25e0*/  NOP ;  /* 0x0000000000007918 */ /* 0x000fc00000000000 */
        /* <DEDUP_REMOVED lines=9> */
.L_x_200:


//--------------------- .text._Z5ZBC_kfffPfS_S_ffffP17curandStateXORWOWS_ --------------------------
	.section	.text._Z5ZBC_kfffPfS_S_ffffP17curandStateXORWOWS_,"ax",@progbits
	.align	128
        .global         _Z5ZBC_kfffPfS_S_ffffP17curandStateXORWOWS_
        .type           _Z5ZBC_kfffPfS_S_ffffP17curandStateXORWOWS_,@function
        .size           _Z5ZBC_kfffPfS_S_ffffP17curandStateXORWOWS_,(.L_x_202 - _Z5ZBC_kfffPfS_S_ffffP17curandStateXORWOWS_)
        .other          _Z5ZBC_kfffPfS_S_ffffP17curandStateXORWOWS_,@"STO_CUDA_ENTRY STV_DEFAULT"
_Z5ZBC_kfffPfS_S_ffffP17curandStateXORWOWS_:
.text._Z5ZBC_kfffPfS_S_ffffP17curandStateXORWOWS_:
[----:B------:R-:W-:Y:S08]  /*0000*/  LDC R1, c[0x0][0x37c] ;  /* 0x0000df00ff017b82 */ /* 0x000ff00000000800 */
[----:B------:R-:W0:Y:S01]  /*0010*/  LDC R2, c[0x0][0x3ac] ;  /* 0x0000eb00ff027b82 */ /* 0x000e220000000800 */
[----:B------:R-:W1:Y:S01]  /*0020*/  LDCU UR4, c[0x0][0x380] ;  /* 0x00007000ff0477ac */ /* 0x000e620008000800 */
[----:B------:R-:W2:Y:S01]  /*0030*/  LDCU UR5, c[0x0][0x3b4] ;  /* 0x00007680ff0577ac */ /* 0x000ea20008000800 */
[----:B------:R-:W3:Y:S01]  /*0040*/  LDCU UR10, c[0x0][0x360] ;  /* 0x00006c00ff0a77ac */ /* 0x000ee20008000800 */
        /* <DEDUP_REMOVED lines=8> */
[----:B--2---:R-:W-:Y:S01]  /*00d0*/  MOV R3, UR5 ;  /* 0x0000000500037c02 */ /* 0x004fe20008000f00 */
[----:B-1-3--:R-:W-:Y:S06]  /*00e0*/  @!P0 BRA `(.L_x_39) ;  /* 0x0000000000148947 */ /* 0x00afec0003800000 */
[----:B------:R-:W0:Y:S01]  /*00f0*/  LDC R2, c[0x0][0x380] ;  /* 0x0000e000ff027b82 */ /* 0x000e220000000800 */
[----:B------:R-:W-:-:S07]  /*0100*/  MOV R12, 0x130 ;  /* 0x00000130000c7802 */ /* 0x000fce0000000f00 */
[----:B------:R-:W1:Y:S02]  /*0110*/  LDC R11, c[0x0][0x3ac] ;  /* 0x0000eb00ff0b7b82 */ /* 0x000e640000000800 */
[----:B01----:R-:W-:Y:S05]  /*0120*/  CALL.REL.NOINC `($__internal_3_$__cuda_sm3x_div_rn_noftz_f32_slowpath) ;  /* 0x0000002000807944 */ /* 0x003fea0003c00000 */
[----:B------:R-:W-:-:S07]  /*0130*/  MOV R8, UR4 ;  /* 0x0000000400087c02 */ /* 0x000fce0008000f00 */
.L_x_39:
        /* <DEDUP_REMOVED lines=17> */
[----:B------:R-:W0:Y:S01]  /*0250*/  LDC R2, c[0x0][0x384] ;  /* 0x0000e100ff027b82 */ /* 0x000e220000000800 */
[----:B------:R-:W-:-:S07]  /*0260*/  MOV R12, 0x290 ;  /* 0x00000290000c7802 */ /* 0x000fce0000000f00 */
[----:B------:R-:W1:Y:S02]  /*0270*/  LDC R11, c[0x0][0x3ac] ;  /* 0x0000eb00ff0b7b82 */ /* 0x000e640000000800 */
[----:B01----:R-:W-:Y:S05]  /*0280*/  CALL.REL.NOINC `($__internal_3_$__cuda_sm3x_div_rn_noftz_f32_slowpath) ;  /* 0x0000002000287944 */ /* 0x003fea0003c00000 */
[----:B------:R-:W-:-:S07]  /*0290*/  IMAD.U32 R0, RZ, RZ, UR4 ;  /* 0x00000004ff007e24 */ /* 0x000fce000f8e00ff */
.L_x_40:
[----:B------:R-:W0:Y:S01]  /*02a0*/  LDC.64 R6, c[0x0][0x380] ;  /* 0x0000e000ff067b82 */ /* 0x000e220000000a00 */
[----:B------:R-:W-:Y:S01]  /*02b0*/  MOV R13, 0x3f000000 ;  /* 0x3f000000000d7802 */ /* 0x000fe20000000f00 */
[----:B------:R-:W1:Y:S06]  /*02c0*/  LDCU.64 UR14, c[0x0][0x358] ;  /* 0x00006b00ff0e77ac */ /* 0x000e6c0008000a00 */
[----:B------:R-:W2:Y:S01]  /*02d0*/  LDC R11, c[0x0][0x3b0] ;  /* 0x0000ec00ff0b7b82 */ /* 0x000ea20000000800 */
[----:B0-----:R-:W-:Y:S01]  /*02e0*/  FADD R2, -R6, R7 ;  /* 0x0000000706027221 */ /* 0x001fe20000000100 */
[----:B------:R-:W-:-:S03]  /*02f0*/  MOV R6, 0x437c0000 ;  /* 0x437c000000067802 */ /* 0x000fc60000000f00 */
[----:B--2---:R-:W-:Y:S01]  /*0300*/  FMUL R2, R2, -R11 ;  /* 0x8000000b02027220 */ /* 0x004fe20000400000 */
[----:B------:R-:W0:Y:S03]  /*0310*/  MUFU.RCP R9, R11 ;  /* 0x0000000b00097308 */ /* 0x000e260000001000 */
[----:B------:R-:W-:-:S04]  /*0320*/  FFMA.SAT R5, R2, 0.0057249800302088260651, R13 ;  /* 0x3bbb989d02057823 */ /* 0x000fc8000000200d */
[----:B------:R-:W-:-:S04]  /*0330*/  FFMA.RM R6, R5, R6, 12582913 ;  /* 0x4b40000105067423 */ /* 0x000fc80000004006 */
[----:B------:R-:W-:-:S04]  /*0340*/  FADD R5, R6, -12583039 ;  /* 0xcb40007f06057421 */ /* 0x000fc80000000000 */
[----:B------:R-:W-:-:S04]  /*0350*/  FFMA R5, R2, 1.4426950216293334961, -R5 ;  /* 0x3fb8aa3b02057823 */ /* 0x000fc80000000805 */
[----:B------:R-:W-:Y:S01]  /*0360*/  FFMA R7, R2, 1.925963033500011079e-08, R5 ;  /* 0x32a5706002077823 */ /* 0x000fe20000000005 */
[----:B------:R-:W-:Y:S02]  /*0370*/  LOP3.LUT R5, R13, 0x80000000, R0, 0xb8, !PT ;  /* 0x800000000d057812 */ /* 0x000fe400078eb800 */
[----:B------:R-:W-:-:S03]  /*0380*/  SHF.L.U32 R2, R6, 0x17, RZ ;  /* 0x0000001706027819 */ /* 0x000fc600000006ff */
[----:B------:R-:W2:Y:S01]  /*0390*/  MUFU.EX2 R7, R7 ;  /* 0x0000000700077308 */ /* 0x000ea20000000800 */
[----:B------:R-:W-:Y:S01]  /*03a0*/  FADD.RZ R5, R5, R0 ;  /* 0x0000000005057221 */ /* 0x000fe2000000c000 */
[----:B0-----:R-:W-:-:S04]  /*03b0*/  FFMA R0, R9, -R11, 1 ;  /* 0x3f80000009007423 */ /* 0x001fc8000000080b */
[----:B------:R-:W-:Y:S02]  /*03c0*/  FFMA R9, R9, R0, R9 ;  /* 0x0000000009097223 */ /* 0x000fe40000000009 */
[----:B------:R-:W0:Y:S01]  /*03d0*/  FRND.TRUNC R5, R5 ;  /* 0x0000000500057307 */ /* 0x000e22000020d000 */
[----:B--2---:R-:W-:-:S04]  /*03e0*/  FFMA R2, R2, -R7, 1 ;  /* 0x3f80000002027423 */ /* 0x004fc80000000807 */
[----:B------:R-:W-:-:S03]  /*03f0*/  FFMA R0, R2, R9, RZ ;  /* 0x0000000902007223 */ /* 0x000fc600000000ff */
[----:B------:R-:W2:Y:S01]  /*0400*/  FCHK P0, R2, R11 ;  /* 0x0000000b02007302 */ /* 0x000ea20000000000 */
[----:B------:R-:W-:-:S04]  /*0410*/  FFMA R6, R0, -R11, R2 ;  /* 0x8000000b00067223 */ /* 0x000fc80000000002 */
[----:B------:R-:W-:Y:S01]  /*0420*/  FFMA R6, R9, R6, R0 ;  /* 0x0000000609067223 */ /* 0x000fe20000000000 */
[----:B0-----:R-:W-:-:S04]  /*0430*/  FADD R0, R5, -1 ;  /* 0xbf80000005007421 */ /* 0x001fc80000000000 */
[----:B------:R-:W-:Y:S02]  /*0440*/  R2UR UR11, R6 ;  /* 0x00000000060b72ca */ /* 0x000fe400000e0000 */
[----:B------:R-:W0:Y:S01]  /*0450*/  F2I.TRUNC.NTZ R0, R0 ;  /* 0x0000000000007305 */ /* 0x000e22000020f100 */
[----:B-12---:R-:W-:-:S12]  /*0460*/  @!P0 BRA `(.L_x_41) ;  /* 0x0000000000108947 */ /* 0x006fd80003800000 */
[----:B------:R-:W1:Y:S01]  /*0470*/  LDC R11, c[0x0][0x3b0] ;  /* 0x0000ec00ff0b7b82 */ /* 0x000e620000000800 */
[----:B------:R-:W-:-:S07]  /*0480*/  MOV R12, 0x4a0 ;  /* 0x000004a0000c7802 */ /* 0x000fce0000000f00 */
[----:B01----:R-:W-:Y:S05]  /*0490*/  CALL.REL.NOINC `($__internal_3_$__cuda_sm3x_div_rn_noftz_f32_slowpath) ;  /* 0x0000001c00a47944 */ /* 0x003fea0003c00000 */
[----:B------:R-:W-:-:S05]  /*04a0*/  UMOV UR11, UR4 ;  /* 0x00000004000b7c82 */ /* 0x000fca0008000000 */
.L_x_41:
[----:B------:R-:W1:Y:S02]  /*04b0*/  LDC.64 R10, c[0x0][0x398] ;  /* 0x0000e600ff0a7b82 */ /* 0x000e640000000a00 */
[----:B-1----:R-:W-:-:S06]  /*04c0*/  IMAD.WIDE R12, R4, 0x4, R10 ;  /* 0x00000004040c7825 */ /* 0x002fcc00078e020a */
[----:B------:R-:W2:Y:S01]  /*04d0*/  LDG.E R13, desc[UR14][R12.64] ;  /* 0x0000000e0c0d7981 */ /* 0x000ea2000c1e1900 */
[----:B0-----:R-:W-:-:S05]  /*04e0*/  IMAD.WIDE R10, R0, 0x4, R10 ;  /* 0x00000004000a7825 */ /* 0x001fca00078e020a */
[----:B------:R-:W3:Y:S01]  /*04f0*/  LDG.E R2, desc[UR14][R10.64] ;  /* 0x0000000e0a027981 */ /* 0x000ee2000c1e1900 */
        /* <DEDUP_REMOVED lines=10> */
[----:B------:R-:W-:Y:S05]  /*05a0*/  CALL.REL.NOINC `($__internal_3_$__cuda_sm3x_div_rn_noftz_f32_slowpath) ;  /* 0x0000001c00607944 */ /* 0x000fea0003c00000 */
[----:B------:R-:W-:-:S07]  /*05b0*/  MOV R7, UR4 ;  /* 0x0000000400077c02 */ /* 0x000fce0008000f00 */
.L_x_42:
[----:B------:R-:W0:Y:S01]  /*05c0*/  LDC.64 R10, c[0x0][0x390] ;  /* 0x0000e400ff0a7b82 */ /* 0x000e220000000a00 */
[----:B------:R-:W1:Y:S07]  /*05d0*/  LDCU UR4, c[0x0][0x384] ;  /* 0x00007080ff0477ac */ /* 0x000e6e0008000800 */
[----:B------:R-:W2:Y:S01]  /*05e0*/  LDC R13, c[0x0][0x3b0] ;  /* 0x0000ec00ff0d7b82 */ /* 0x000ea20000000800 */
[----:B------:R-:W-:Y:S02]  /*05f0*/  HFMA2 R15, -RZ, RZ, 3.7421875, 0 ;  /* 0x437c0000ff0f7431 */ /* 0x000fe400000001ff */
[----:B------:R-:W-:-:S02]  /*0600*/  IMAD.MOV.U32 R9, RZ, RZ, 0x3f000000 ;  /* 0x3f000000ff097424 */ /* 0x000fc400078e00ff */
[----:B0-----:R-:W-:-:S05]  /*0610*/  IMAD.WIDE R10, R4, 0x4, R10 ;  /* 0x00000004040a7825 */ /* 0x001fca00078e020a */
[----:B------:R0:W5:Y:S01]  /*0620*/  LDG.E R5, desc[UR14][R10.64] ;  /* 0x0000000e0a057981 */ /* 0x000162000c1e1900 */
[C---:B--2---:R-:W-:Y:S01]  /*0630*/  FMUL R4, R13.reuse, -2 ;  /* 0xc00000000d047820 */ /* 0x044fe20000400000 */
[----:B------:R-:W-:-:S03]  /*0640*/  FMUL R13, R13, -4 ;  /* 0xc08000000d0d7820 */ /* 0x000fc60000400000 */
[----:B-1----:R-:W-:Y:S01]  /*0650*/  FMUL R0, R4, UR4 ;  /* 0x0000000404007c20 */ /* 0x002fe20008400000 */
[----:B------:R-:W1:Y:S03]  /*0660*/  MUFU.RCP R6, R13 ;  /* 0x0000000d00067308 */ /* 0x000e660000001000 */
[----:B------:R-:W-:-:S04]  /*0670*/  FFMA.SAT R2, R0, 0.0057249800302088260651, R9 ;  /* 0x3bbb989d00027823 */ /* 0x000fc80000002009 */
[----:B------:R-:W-:-:S04]  /*0680*/  FFMA.RM R2, R2, R15, 12582913 ;  /* 0x4b40000102027423 */ /* 0x000fc8000000400f */
[C---:B------:R-:W-:Y:S01]  /*0690*/  FADD R9, R2.reuse, -12583039 ;  /* 0xcb40007f02097421 */ /* 0x040fe20000000000 */
[----:B------:R-:W-:-:S03]  /*06a0*/  SHF.L.U32 R2, R2, 0x17, RZ ;  /* 0x0000001702027819 */ /* 0x000fc600000006ff */
[----:B------:R-:W-:Y:S01]  /*06b0*/  FFMA R9, R0, 1.4426950216293334961, -R9 ;  /* 0x3fb8aa3b00097823 */ /* 0x000fe20000000809 */
[----:B-1----:R-:W-:-:S03]  /*06c0*/  FFMA R15, -R13, R6, 1 ;  /* 0x3f8000000d0f7423 */ /* 0x002fc60000000106 */
[----:B------:R-:W-:Y:S02]  /*06d0*/  FFMA R9, R0, 1.925963033500011079e-08, R9 ;  /* 0x32a5706000097823 */ /* 0x000fe40000000009 */
[----:B------:R-:W1:Y:S01]  /*06e0*/  LDC R0, c[0x0][0x3a8] ;  /* 0x0000ea00ff007b82 */ /* 0x000e620000000800 */
[----:B------:R-:W-:-:S03]  /*06f0*/  FFMA R15, R6, R15, R6 ;  /* 0x0000000f060f7223 */ /* 0x000fc60000000006 */
[----:B------:R-:W0:Y:S02]  /*0700*/  MUFU.EX2 R9, R9 ;  /* 0x0000000900097308 */ /* 0x000e240000000800 */
[----:B0-----:R-:W-:Y:S01]  /*0710*/  FFMA R11, R2, -R9, 1 ;  /* 0x3f800000020b7423 */ /* 0x001fe20000000809 */
[----:B-1----:R-:W-:-:S04]  /*0720*/  FMUL R0, R0, R0 ;  /* 0x0000000000007220 */ /* 0x002fc80000400000 */
        /* <DEDUP_REMOVED lines=8> */
[----:B-----5:R-:W-:Y:S05]  /*07b0*/  CALL.REL.NOINC `($__internal_3_$__cuda_sm3x_div_rn_noftz_f32_slowpath) ;  /* 0x0000001800dc7944 */ /* 0x020fea0003c00000 */
[----:B------:R-:W-:-:S07]  /*07c0*/  MOV R6, UR4 ;  /* 0x0000000400067c02 */ /* 0x000fce0008000f00 */
.L_x_43:
[----:B------:R-:W-:Y:S01]  /*07d0*/  FMUL R6, R6, UR11 ;  /* 0x0000000b06067c20 */ /* 0x000fe20008400000 */
[----:B------:R-:W-:Y:S01]  /*07e0*/  MOV R2, 0x3f000000 ;  /* 0x3f00000000027802 */ /* 0x000fe20000000f00 */
[----:B------:R-:W-:Y:S01]  /*07f0*/  IMAD.MOV.U32 R10, RZ, RZ, 0x437c0000 ;  /* 0x437c0000ff0a7424 */ /* 0x000fe200078e00ff */
[----:B------:R-:W0:Y:S01]  /*0800*/  F2I.TRUNC.NTZ R8, R8 ;  /* 0x0000000800087305 */ /* 0x000e22000020f100 */
[----:B------:R-:W-:Y:S01]  /*0810*/  FMUL R6, R6, UR11 ;  /* 0x0000000b06067c20 */ /* 0x000fe20008400000 */
[----:B------:R-:W1:Y:S01]  /*0820*/  LDC R11, c[0x0][0x3ac] ;  /* 0x0000eb00ff0b7b82 */ /* 0x000e620000000800 */
[----:B------:R-:W2:Y:S02]  /*0830*/  LDCU UR4, c[0x0][0x3b4] ;  /* 0x00007680ff0477ac */ /* 0x000ea40008000800 */
[----:B-----5:R-:W-:-:S04]  /*0840*/  FFMA R5, R5, UR11, R6 ;  /* 0x0000000b05057c23 */ /* 0x020fc80008000006 */
[----:B------:R-:W-:-:S04]  /*0850*/  FFMA.SAT R9, R5, 0.0057249800302088260651, R2 ;  /* 0x3bbb989d05097823 */ /* 0x000fc80000002002 */
[----:B------:R-:W-:Y:S01]  /*0860*/  FFMA.RM R9, R9, R10, 12582913 ;  /* 0x4b40000109097423 */ /* 0x000fe2000000400a */
[----:B0-----:R-:W-:-:S03]  /*0870*/  R2UR UR13, R8 ;  /* 0x00000000080d72ca */ /* 0x001fc600000e0000 */
[C---:B------:R-:W-:Y:S01]  /*0880*/  FADD R6, R9.reuse, -12583039 ;  /* 0xcb40007f09067421 */ /* 0x040fe20000000000 */
[----:B------:R-:W-:-:S03]  /*0890*/  SHF.L.U32 R9, R9, 0x17, RZ ;  /* 0x0000001709097819 */ /* 0x000fc600000006ff */
[----:B------:R-:W-:-:S04]  /*08a0*/  FFMA R6, R5, 1.4426950216293334961, -R6 ;  /* 0x3fb8aa3b05067823 */ /* 0x000fc80000000806 */
[----:B------:R-:W-:Y:S01]  /*08b0*/  FFMA R12, R5, 1.925963033500011079e-08, R6 ;  /* 0x32a57060050c7823 */ /* 0x000fe20000000006 */
[----:B-1----:R-:W-:Y:S01]  /*08c0*/  FMUL R6, R11, 0.5 ;  /* 0x3f0000000b067820 */ /* 0x002fe20000400000 */
[----:B------:R-:W0:Y:S01]  /*08d0*/  S2R R5, SR_TID.X ;  /* 0x0000000000057919 */ /* 0x000e220000002100 */
[----:B------:R-:W-:Y:S02]  /*08e0*/  UISETP.GE.AND UP0, UPT, UR13, 0x1, UPT ;  /* 0x000000010d00788c */ /* 0x000fe4000bf06270 */
[----:B--2---:R-:W-:Y:S01]  /*08f0*/  FMUL R8, R6, UR4 ;  /* 0x0000000406087c20 */ /* 0x004fe20008400000 */
[----:B------:R-:W1:Y:S02]  /*0900*/  MUFU.EX2 R12, R12 ;  /* 0x0000000c000c7308 */ /* 0x000e640000000800 */
[----:B-1----:R-:W-:-:S04]  /*0910*/  FMUL R14, R9, R12 ;  /* 0x0000000c090e7220 */ /* 0x002fc80000400000 */
[----:B------:R-:W-:Y:S01]  /*0920*/  FMUL R7, R14, R7 ;  /* 0x000000070e077220 */ /* 0x000fe20000400000 */
[----:B------:R-:W-:Y:S06]  /*0930*/  BRA.U !UP0, `(.L_x_44) ;  /* 0x0000001508547547 */ /* 0x000fec000b800000 */
[----:B------:R-:W0:Y:S01]  /*0940*/  S2R R12, SR_CTAID.X ;  /* 0x00000000000c7919 */ /* 0x000e220000002500 */
[----:B------:R-:W1:Y:S08]  /*0950*/  LDC.64 R26, c[0x0][0x3b8] ;  /* 0x0000ee00ff1a7b82 */ /* 0x000e700000000a00 */
[----:B------:R-:W2:Y:S01]  /*0960*/  LDC R16, c[0x0][0x3b0] ;  /* 0x0000ec00ff107b82 */ /* 0x000ea20000000800 */
[----:B0-----:R-:W-:-:S04]  /*0970*/  IMAD R9, R12, UR10, R5 ;  /* 0x0000000a0c097c24 */ /* 0x001fc8000f8e0205 */
[----:B-1----:R-:W-:-:S05]  /*0980*/  IMAD.WIDE.U32 R26, R9, 0x30, R26 ;  /* 0x00000030091a7825 */ /* 0x002fca00078e001a */
[----:B------:R0:W5:Y:S04]  /*0990*/  LDG.E R19, desc[UR14][R26.64+0x8] ;  /* 0x0000080e1a137981 */ /* 0x000168000c1e1900 */
[----:B------:R0:W5:Y:S04]  /*09a0*/  LDG.E R9, desc[UR14][R26.64+0x14] ;  /* 0x0000140e1a097981 */ /* 0x000168000c1e1900 */
[----:B------:R0:W5:Y:S01]  /*09b0*/  LDG.E.64 R14, desc[UR14][R26.64] ;  /* 0x0000000e1a0e7981 */ /* 0x000162000c1e1b00 */
[----:B------:R-:W-:-:S04]  /*09c0*/  FMUL R13, R4, R11 ;  /* 0x0000000b040d7220 */ /* 0x000fc80000400000 */
[----:B------:R-:W-:-:S04]  /*09d0*/  FFMA.SAT R17, R13, 0.0057249800302088260651, R2 ;  /* 0x3bbb989d0d117823 */ /* 0x000fc80000002002 */
[----:B------:R-:W-:-:S04]  /*09e0*/  FFMA.RM R4, R17, R10, 12582913 ;  /* 0x4b40000111047423 */ /* 0x000fc8000000400a */
[C---:B------:R-:W-:Y:S01]  /*09f0*/  FADD R12, R4.reuse, -12583039 ;  /* 0xcb40007f040c7421 */ /* 0x040fe20000000000 */
[----:B------:R-:W-:-:S03]  /*0a00*/  SHF.L.U32 R4, R4, 0x17, RZ ;  /* 0x0000001704047819 */ /* 0x000fc600000006ff */
[----:B------:R-:W-:-:S04]  /*0a10*/  FFMA R12, R13, 1.4426950216293334961, -R12 ;  /* 0x3fb8aa3b0d0c7823 */ /* 0x000fc8000000080c */
[----:B------:R-:W-:Y:S01]  /*0a20*/  FFMA R12, R13, 1.925963033500011079e-08, R12 ;  /* 0x32a570600d0c7823 */ /* 0x000fe2000000000c */
[----:B--2---:R-:W-:Y:S01]  /*0a30*/  FMUL R13, R11, -R16 ;  /* 0x800000100b0d7220 */ /* 0x004fe20000400000 */
[----:B------:R-:W-:Y:S02]  /*0a40*/  FADD R11, R16, R16 ;  /* 0x00000010100b7221 */ /* 0x000fe40000000000 */
[----:B------:R-:W1:Y:S01]  /*0a50*/  MUFU.EX2 R21, R12 ;  /* 0x0000000c00157308 */ /* 0x000e620000000800 */
[----:B------:R-:W-:-:S04]  /*0a60*/  FFMA.SAT R17, R13, 0.0057249800302088260651, R2 ;  /* 0x3bbb989d0d117823 */ /* 0x000fc80000002002 */
[----:B------:R-:W-:-:S03]  /*0a70*/  FFMA.RM R17, R17, R10, 12582913 ;  /* 0x4b40000111117423 */ /* 0x000fc6000000400a */
[----:B------:R-:W2:Y:S01]  /*0a80*/  MUFU.RCP R10, R11 ;  /* 0x0000000b000a7308 */ /* 0x000ea20000001000 */
[----:B------:R-:W-:-:S04]  /*0a90*/  FADD R2, R17, -12583039 ;  /* 0xcb40007f11027421 */ /* 0x000fc80000000000 */
[----:B------:R-:W-:Y:S01]  /*0aa0*/  FFMA R2, R13, 1.4426950216293334961, -R2 ;  /* 0x3fb8aa3b0d027823 */ /* 0x000fe20000000802 */
[----:B-1----:R-:W-:-:S03]  /*0ab0*/  FFMA R21, R4, -R21, 1 ;  /* 0x3f80000004157423 */ /* 0x002fc60000000815 */
[----:B------:R-:W-:Y:S01]  /*0ac0*/  FFMA R13, R13, 1.925963033500011079e-08, R2 ;  /* 0x32a570600d0d7823 */ /* 0x000fe20000000002 */
[----:B------:R-:W-:Y:S01]  /*0ad0*/  FMUL R2, R0, R21 ;  /* 0x0000001500027220 */ /* 0x000fe20000400000 */
[----:B------:R-:W-:-:S04]  /*0ae0*/  SHF.L.U32 R0, R17, 0x17, RZ ;  /* 0x0000001711007819 */ /* 0x000fc800000006ff */
[----:B------:R-:W1:Y:S01]  /*0af0*/  MUFU.EX2 R13, R13 ;  /* 0x0000000d000d7308 */ /* 0x000e620000000800 */
[----:B--2---:R-:W-:-:S04]  /*0b00*/  FFMA R23, -R11, R10, 1 ;  /* 0x3f8000000b177423 */ /* 0x004fc8000000010a */
[----:B------:R-:W-:-:S03]  /*0b10*/  FFMA R23, R10, R23, R10 ;  /* 0x000000170a177223 */ /* 0x000fc6000000000a */
[----:B------:R-:W2:Y:S01]  /*0b20*/  FCHK P0, R2, R11 ;  /* 0x0000000b02007302 */ /* 0x000ea20000000000 */
[----:B------:R-:W-:-:S04]  /*0b30*/  FFMA R4, R2, R23, RZ ;  /* 0x0000001702047223 */ /* 0x000fc800000000ff */
[----:B------:R-:W-:Y:S01]  /*0b40*/  FFMA R10, -R11, R4, R2 ;  /* 0x000000040b0a7223 */ /* 0x000fe20000000102 */
[----:B-1----:R-:W-:-:S03]  /*0b50*/  FMUL R0, R0, R13 ;  /* 0x0000000d00007220 */ /* 0x002fc60000400000 */
[----:B------:R-:W-:Y:S01]  /*0b60*/  FFMA R4, R23, R10, R4 ;  /* 0x0000000a17047223 */ /* 0x000fe20000000004 */
[----:B0-2---:R-:W-:Y:S06]  /*0b70*/  @!P0 BRA `(.L_x_45) ;  /* 0x00000000000c8947 */ /* 0x005fec0003800000 */
[----:B------:R-:W-:-:S07]  /*0b80*/  MOV R12, 0xba0 ;  /* 0x00000ba0000c7802 */ /* 0x000fce0000000f00 */
[----:B-----5:R-:W-:Y:S05]  /*0b90*/  CALL.REL.NOINC `($__internal_3_$__cuda_sm3x_div_rn_noftz_f32_slowpath) ;  /* 0x0000001400e47944 */ /* 0x020fea0003c00000 */
[----:B------:R-:W-:-:S07]  /*0ba0*/  MOV R4, UR4 ;  /* 0x0000000400047c02 */ /* 0x000fce0008000f00 */
.L_x_45:
[----:B------:R-:W-:Y:S01]  /*0bb0*/  IADD3 R2, PT, PT, R4, -0xd000000, RZ ;  /* 0xf300000004027810 */ /* 0x000fe20007ffe0ff */
[----:B------:R0:W1:Y:S03]  /*0bc0*/  MUFU.RSQ R13, R4 ;  /* 0x00000004000d7308 */ /* 0x0000660000001400 */
[----:B------:R-:W-:-:S13]  /*0bd0*/  ISETP.GT.U32.AND P0, PT, R2, 0x727fffff, PT ;  /* 0x727fffff0200780c */ /* 0x000fda0003f04070 */
[----:B0-----:R-:W-:Y:S05]  /*0be0*/  @!P0 BRA `(.L_x_46) ;  /* 0x00000000001c8947 */ /* 0x001fea0003800000 */
[----:B------:R-:W-:Y:S01]  /*0bf0*/  BSSY.RECONVERGENT B0, `(.L_x_47) ;  /* 0x0000004000007945 */ /* 0x000fe20003800200 */
[----:B------:R-:W-:Y:S01]  /*0c00*/  IMAD.MOV.U32 R2, RZ, RZ, R4 ;  /* 0x000000ffff027224 */ /* 0x000fe200078e0004 */
[----:B------:R-:W-:-:S07]  /*0c10*/  MOV R4, 0xc30 ;  /* 0x00000c3000047802 */ /* 0x000fce0000000f00 */
[----:B-1---5:R-:W-:Y:S05]  /*0c20*/  CALL.REL.NOINC `($__internal_2_$__cuda_sm20_sqrt_rn_f32_slowpath) ;  /* 0x0000001400687944 */ /* 0x022fea0003c00000 */
[----:B------:R-:W-:Y:S05]  /*0c30*/  BSYNC.RECONVERGENT B0 ;  /* 0x0000000000007941 */ /* 0x000fea0003800200 */
.L_x_47:
[----:B------:R-:W-:Y:S01]  /*0c40*/  MOV R10, R17 ;  /* 0x00000011000a7202 */ /* 0x000fe20000000f00 */
[----:B------:R-:W-:Y:S06]  /*0c50*/  BRA `(.L_x_48) ;  /* 0x0000000000107947 */ /* 0x000fec0003800000 */
.L_x_46:
[C---:B-1----:R-:W-:Y:S01]  /*0c60*/  FMUL.FTZ R11, R13.reuse, R4 ;  /* 0x000000040d0b7220 */ /* 0x042fe20000410000 */
[----:B------:R-:W-:-:S03]  /*0c70*/  FMUL.FTZ R10, R13, 0.5 ;  /* 0x3f0000000d0a7820 */ /* 0x000fc60000410000 */
[----:B------:R-:W-:-:S04]  /*0c80*/  FFMA R4, -R11, R11, R4 ;  /* 0x0000000b0b047223 */ /* 0x000fc80000000104 */
[----:B------:R-:W-:-:S07]  /*0c90*/  FFMA R10, R4, R10, R11 ;  /* 0x0000000a040a7223 */ /* 0x000fce000000000b */
.L_x_48:
[----:B------:R-:W-:Y:S01]  /*0ca0*/  UISETP.NE.AND UP0, UPT, UR13, 0x1, UPT ;  /* 0x000000010d00788c */ /* 0x000fe2000bf05270 */
[----:B------:R-:W-:-:S08]  /*0cb0*/  UMOV UR6, 0x1 ;  /* 0x0000000100067882 */ /* 0x000fd00000000000 */
[----:B------:R-:W-:Y:S05]  /*0cc0*/  BRA.U !UP0, `(.L_x_49) ;  /* 0x0000000d08087547 */ /* 0x000fea000b800000 */
[----:B------:R0:W5:Y:S01]  /*0cd0*/  LDG.E R11, desc[UR14][R26.64+0x10] ;  /* 0x0000100e1a0b7981 */ /* 0x000162000c1e1900 */
[----:B------:R-:W1:Y:S03]  /*0ce0*/  LDCU.64 UR8, c[0x0][0x3a0] ;  /* 0x00007400ff0877ac */ /* 0x000e660008000a00 */
[----:B------:R0:W5:Y:S02]  /*0cf0*/  LDG.E R12, desc[UR14][R26.64+0xc] ;  /* 0x00000c0e1a0c7981 */ /* 0x000164000c1e1900 */
[----:B-----5:R-:W-:Y:S01]  /*0d00*/  IADD3 R22, PT, PT, R14, 0xb0f8a, RZ ;  /* 0x000b0f8a0e167810 */ /* 0x020fe20007ffe0ff */
[----:B------:R-:W2:Y:S01]  /*0d10*/  LDCU.64 UR16, c[0x0][0x3a0] ;  /* 0x00007400ff1077ac */ /* 0x000ea20008000a00 */
[----:B------:R-:W-:Y:S01]  /*0d20*/  IADD3 R21, PT, PT, RZ, -UR13, RZ ;  /* 0x8000000dff157c10 */ /* 0x000fe2000fffe0ff */
[----:B------:R-:W-:Y:S01]  /*0d30*/  UMOV UR12, 0x1 ;  /* 0x00000001000c7882 */ /* 0x000fe20000000000 */
[----:B------:R-:W-:Y:S01]  /*0d40*/  UMOV UR4, URZ ;  /* 0x000000ff00047c82 */ /* 0x000fe20008000000 */
[----:B-1----:R-:W-:-:S04]  /*0d50*/  UIADD3 UR8, UP0, UPT, UR8, 0x8, URZ ;  /* 0x0000000808087890 */ /* 0x002fc8000ff1e0ff */
[----:B0-----:R-:W-:-:S12]  /*0d60*/  UIADD3.X UR9, UPT, UPT, URZ, UR9, URZ, UP0, !UPT ;  /* 0x00000009ff097290 */ /* 0x001fd800087fe4ff */
.L_x_58:
[----:B------:R-:W-:Y:S01]  /*0d70*/  SHF.R.U32.HI R2, RZ, 0x2, R15 ;  /* 0x00000002ff027819 */ /* 0x000fe2000001160f */
[----:B------:R-:W-:Y:S01]  /*0d80*/  UIADD3 UR6, UPT, UPT, UR4, 0x1, URZ ;  /* 0x0000000104067890 */ /* 0x000fe2000fffe0ff */
[----:B------:R-:W-:Y:S01]  /*0d90*/  SHF.L.U32 R13, R9, 0x4, RZ ;  /* 0x00000004090d7819 */ /* 0x000fe200000006ff */
[----:B------:R-:W-:Y:S01]  /*0da0*/  BSSY.RECONVERGENT B0, `(.L_x_50) ;  /* 0x000003d000007945 */ /* 0x000fe20003800200 */
[----:B------:R-:W-:-:S04]  /*0db0*/  LOP3.LUT R2, R2, R15, RZ, 0x3c, !PT ;  /* 0x0000000f02027212 */ /* 0x000fc800078e3cff */
[----:B------:R-:W-:-:S04]  /*0dc0*/  SHF.L.U32 R4, R2, 0x1, RZ ;  /* 0x0000000102047819 */ /* 0x000fc800000006ff */
[----:B------:R-:W-:Y:S01]  /*0dd0*/  LOP3.LUT R4, R2, R4, R13, 0x96, !PT ;  /* 0x0000000402047212 */ /* 0x000fe200078e960d */
[----:B------:R-:W-:-:S03]  /*0de0*/  IMAD.MOV.U32 R13, RZ, RZ, 0x2f800000 ;  /* 0x2f800000ff0d7424 */ /* 0x000fc600078e00ff */
[----:B------:R-:W-:-:S04]  /*0df0*/  LOP3.LUT R14, R4, R9, RZ, 0x3c, !PT ;  /* 0x00000009040e7212 */ /* 0x000fc800078e3cff */
[----:B------:R-:W-:-:S04]  /*0e00*/  IADD3 R2, PT, PT, R22, -0x587c5, R14 ;  /* 0xfffa783b16027810 */ /* 0x000fc80007ffe00e */
[----:B------:R-:W-:-:S05]  /*0e10*/  I2FP.F32.U32 R2, R2 ;  /* 0x0000000200027245 */ /* 0x000fca0000201000 */
[----:B------:R-:W-:Y:S01]  /*0e20*/  FFMA R2, R2, R13, 1.1641532182693481445e-10 ;  /* 0x2f00000002027423 */ /* 0x000fe2000000000d */
[----:B------:R-:W-:-:S04]  /*0e30*/  HFMA2 R13, -RZ, RZ, 1.5048828125, 33.21875 ;  /* 0x3e055027ff0d7431 */ /* 0x000fc800000001ff */
[----:B------:R-:W-:-:S13]  /*0e40*/  FSETP.GEU.AND P0, PT, R2, 1.175494350822287508e-38, PT ;  /* 0x008000000200780b */ /* 0x000fda0003f0e000 */
[----:B------:R-:W-:-:S05]  /*0e50*/  @!P0 FMUL R2, R2, 8388608 ;  /* 0x4b00000002028820 */ /* 0x000fca0000400000 */
[----:B------:R-:W-:-:S04]  /*0e60*/  IADD3 R4, PT, PT, R2, -0x3f2aaaab, RZ ;  /* 0xc0d5555502047810 */ /* 0x000fc80007ffe0ff */
[----:B------:R-:W-:-:S04]  /*0e70*/  LOP3.LUT R15, R4, 0xff800000, RZ, 0xc0, !PT ;  /* 0xff800000040f7812 */ /* 0x000fc800078ec0ff */
[-C--:B------:R-:W-:Y:S02]  /*0e80*/  IADD3 R4, PT, PT, R2, -R15.reuse, RZ ;  /* 0x8000000f02047210 */ /* 0x080fe40007ffe0ff */
[----:B------:R-:W-:Y:S02]  /*0e90*/  I2FP.F32.S32 R18, R15 ;  /* 0x0000000f00127245 */ /* 0x000fe40000201400 */
[----:B------:R-:W-:Y:S01]  /*0ea0*/  MOV R15, 0x7f800000 ;  /* 0x7f800000000f7802 */ /* 0x000fe20000000f00 */
[----:B------:R-:W-:-:S04]  /*0eb0*/  FADD R4, R4, -1 ;  /* 0xbf80000004047421 */ /* 0x000fc80000000000 */
[----:B------:R-:W-:-:S04]  /*0ec0*/  FFMA R13, R4, -R13, 0.14084610342979431152 ;  /* 0x3e1039f6040d7423 */ /* 0x000fc8000000080d */
[----:B------:R-:W-:-:S04]  /*0ed0*/  FFMA R13, R4, R13, -0.12148627638816833496 ;  /* 0xbdf8cdcc040d7423 */ /* 0x000fc8000000000d */
[----:B------:R-:W-:-:S04]  /*0ee0*/  FFMA R13, R4, R13, 0.13980610668659210205 ;  /* 0x3e0f2955040d7423 */ /* 0x000fc8000000000d */
[----:B------:R-:W-:-:S04]  /*0ef0*/  FFMA R13, R4, R13, -0.16684235632419586182 ;  /* 0xbe2ad8b9040d7423 */ /* 0x000fc8000000000d */
[----:B------:R-:W-:-:S04]  /*0f00*/  FFMA R13, R4, R13, 0.20012299716472625732 ;  /* 0x3e4ced0b040d7423 */ /* 0x000fc8000000000d */
[----:B------:R-:W-:-:S04]  /*0f10*/  FFMA R13, R4, R13, -0.24999669194221496582 ;  /* 0xbe7fff22040d7423 */ /* 0x000fc8000000000d */
[----:B------:R-:W-:-:S04]  /*0f20*/  FFMA R13, R4, R13, 0.33333182334899902344 ;  /* 0x3eaaaa78040d7423 */ /* 0x000fc8000000000d */
[----:B------:R-:W-:Y:S01]  /*0f30*/  FFMA R17, R4, R13, -0.5 ;  /* 0xbf00000004117423 */ /* 0x000fe2000000000d */
[----:B------:R-:W-:Y:S02]  /*0f40*/  FSEL R13, RZ, -23, P0 ;  /* 0xc1b80000ff0d7808 */ /* 0x000fe40000000000 */
[----:B------:R-:W-:Y:S01]  /*0f50*/  ISETP.GT.U32.AND P0, PT, R2, 0x7f7fffff, PT ;  /* 0x7f7fffff0200780c */ /* 0x000fe20003f04070 */
[----:B------:R-:W-:Y:S02]  /*0f60*/  FMUL R17, R4, R17 ;  /* 0x0000001104117220 */ /* 0x000fe40000400000 */
[----:B------:R-:W-:Y:S02]  /*0f70*/  FFMA R13, R18, 1.1920928955078125e-07, R13 ;  /* 0x34000000120d7823 */ /* 0x000fe4000000000d */
[----:B------:R-:W-:Y:S01]  /*0f80*/  FFMA R18, R4, R17, R4 ;  /* 0x0000001104127223 */ /* 0x000fe20000000004 */
[----:B------:R-:W-:-:S03]  /*0f90*/  SHF.R.U32.HI R4, RZ, 0x2, R19 ;  /* 0x00000002ff047819 */ /* 0x000fc60000011613 */
[----:B------:R-:W-:Y:S01]  /*0fa0*/  FFMA R18, R13, 0.69314718246459960938, R18 ;  /* 0x3f3172180d127823 */ /* 0x000fe20000000012 */
[----:B------:R-:W-:Y:S01]  /*0fb0*/  LOP3.LUT R4, R4, R19, RZ, 0x3c, !PT ;  /* 0x0000001304047212 */ /* 0x000fe200078e3cff */
[----:B------:R-:W-:Y:S02]  /*0fc0*/  IMAD.SHL.U32 R13, R14, 0x10, RZ ;  /* 0x000000100e0d7824 */ /* 0x000fe400078e00ff */
[C---:B------:R-:W-:Y:S01]  /*0fd0*/  @P0 FFMA R18, R2.reuse, R15, +INF ;  /* 0x7f80000002120423 */ /* 0x040fe2000000000f */
[----:B------:R-:W-:Y:S02]  /*0fe0*/  FSETP.NEU.AND P0, PT, R2, RZ, PT ;  /* 0x000000ff0200720b */ /* 0x000fe40003f0d000 */
[----:B------:R-:W-:Y:S01]  /*0ff0*/  SHF.L.U32 R15, R4, 0x1, RZ ;  /* 0x00000001040f7819 */ /* 0x000fe200000006ff */
[----:B------:R-:W-:-:S03]  /*1000*/  FMUL R18, R18, -2 ;  /* 0xc000000012127820 */ /* 0x000fc60000400000 */
[----:B------:R-:W-:Y:S02]  /*1010*/  LOP3.LUT R13, R4, R15, R13, 0x96, !PT ;  /* 0x0000000f040d7212 */ /* 0x000fe400078e960d */
[----:B------:R-:W-:Y:S02]  /*1020*/  FSEL R18, R18, +INF , P0 ;  /* 0x7f80000012127808 */ /* 0x000fe40000000000 */
[----:B------:R-:W-:Y:S01]  /*1030*/  LOP3.LUT R25, R13, R14, RZ, 0x3c, !PT ;  /* 0x0000000e0d197212 */ /* 0x000fe200078e3cff */
[----:B------:R-:W-:Y:S01]  /*1040*/  HFMA2 R13, -RZ, RZ, 0.1495361328125, 0.0004794597625732421875 ;  /* 0x30c90fdbff0d7431 */ /* 0x000fe200000001ff */
[----:B------:R-:W-:Y:S01]  /*1050*/  IADD3 R4, PT, PT, R18, -0xd000000, RZ ;  /* 0xf300000012047810 */ /* 0x000fe20007ffe0ff */
[----:B------:R0:W1:Y:S01]  /*1060*/  MUFU.RSQ R19, R18 ;  /* 0x0000001200137308 */ /* 0x0000620000001400 */
[----:B------:R-:W-:Y:S02]  /*1070*/  IADD3 R2, PT, PT, R25, R22, RZ ;  /* 0x0000001619027210 */ /* 0x000fe40007ffe0ff */
[----:B------:R-:W-:-:S02]  /*1080*/  ISETP.GT.U32.AND P0, PT, R4, 0x727fffff, PT ;  /* 0x727fffff0400780c */ /* 0x000fc40003f04070 */
[----:B------:R-:W-:Y:S02]  /*1090*/  I2FP.F32.U32 R2, R2 ;  /* 0x0000000200027245 */ /* 0x000fe40000201000 */
[----:B------:R-:W-:-:S03]  /*10a0*/  MOV R15, R9 ;  /* 0x00000009000f7202 */ /* 0x000fc60000000f00 */
[----:B------:R-:W-:-:S06]  /*10b0*/  FFMA R26, R2, R13, 7.314590599882819788e-10 ;  /* 0x30490fdb021a7423 */ /* 0x000fcc000000000d */
[----:B0-----:R-:W-:Y:S05]  /*10c0*/  @!P0 BRA `(.L_x_51) ;  /* 0x0000000000188947 */ /* 0x001fea0003800000 */
[----:B------:R-:W-:Y:S01]  /*10d0*/  BSSY.RECONVERGENT B1, `(.L_x_52) ;  /* 0x0000004000017945 */ /* 0x000fe20003800200 */
[----:B------:R-:W-:Y:S02]  /*10e0*/  MOV R2, R18 ;  /* 0x0000001200027202 */ /* 0x000fe40000000f00 */
[----:B------:R-:W-:-:S07]  /*10f0*/  MOV R4, 0x1110 ;  /* 0x0000111000047802 */ /* 0x000fce0000000f00 */
[----:B-12---:R-:W-:Y:S05]  /*1100*/  CALL.REL.NOINC `($__internal_2_$__cuda_sm20_sqrt_rn_f32_slowpath) ;  /* 0x0000001000307944 */ /* 0x006fea0003c00000 */
[----:B------:R-:W-:Y:S05]  /*1110*/  BSYNC.RECONVERGENT B1 ;  /* 0x0000000000017941 */ /* 0x000fea0003800200 */
.L_x_52:
[----:B------:R-:W-:Y:S05]  /*1120*/  BRA `(.L_x_53) ;  /* 0x0000000000107947 */ /* 0x000fea0003800000 */
.L_x_51:
[----:B-1----:R-:W-:Y:S01]  /*1130*/  FMUL.FTZ R17, R18, R19 ;  /* 0x0000001312117220 */ /* 0x002fe20000410000 */
[----:B------:R-:W-:-:S03]  /*1140*/  FMUL.FTZ R4, R19, 0.5 ;  /* 0x3f00000013047820 */ /* 0x000fc60000410000 */
[----:B------:R-:W-:-:S04]  /*1150*/  FFMA R2, -R17, R17, R18 ;  /* 0x0000001111027223 */ /* 0x000fc80000000112 */
[----:B------:R-:W-:-:S07]  /*1160*/  FFMA R17, R2, R4, R17 ;  /* 0x0000000402117223 */ /* 0x000fce0000000011 */
.L_x_53:
[----:B--2---:R-:W-:Y:S05]  /*1170*/  BSYNC.RECONVERGENT B0 ;  /* 0x0000000000007941 */ /* 0x004fea0003800200 */
.L_x_50:
[----:B------:R-:W-:Y:S01]  /*1180*/  UIMAD.WIDE UR6, UR6, 0x4, UR16 ;  /* 0x00000004060678a5 */ /* 0x000fe2000f8e0210 */
[----:B------:R-:W-:Y:S02]  /*1190*/  MOV R19, UR9 ;  /* 0x0000000900137c02 */ /* 0x000fe40008000f00 */
[----:B------:R-:W-:-:S03]  /*11a0*/  MOV R18, UR8 ;  /* 0x0000000800127c02 */ /* 0x000fc60008000f00 */
[----:B------:R-:W-:Y:S01]  /*11b0*/  MOV R29, UR7 ;  /* 0x00000007001d7c02 */ /* 0x000fe20008000f00 */
[----:B------:R-:W-:Y:S01]  /*11c0*/  IMAD.U32 R28, RZ, RZ, UR6 ;  /* 0x00000006ff1c7e24 */ /* 0x000fe2000f8e00ff */
[----:B------:R0:W2:Y:S04]  /*11d0*/  LDG.E R19, desc[UR14][R18.64+-0x4] ;  /* 0xfffffc0e12137981 */ /* 0x0000a8000c1e1900 */
[----:B------:R-:W3:Y:S01]  /*11e0*/  LDG.E R29, desc[UR14][R28.64+-0x4] ;  /* 0xfffffc0e1c1d7981 */ /* 0x000ee2000c1e1900 */
[----:B------:R-:W-:-:S04]  /*11f0*/  SHF.R.U32.HI R9, RZ, 0x2, R12 ;  /* 0x00000002ff097819 */ /* 0x000fc8000001160c */
[----:B------:R-:W-:Y:S02]  /*1200*/  LOP3.LUT R9, R9, R12, RZ, 0x3c, !PT ;  /* 0x0000000c09097212 */ /* 0x000fe400078e3cff */
[----:B------:R-:W-:Y:S02]  /*1210*/  SHF.L.U32 R2, R25, 0x4, RZ ;  /* 0x0000000419027819 */ /* 0x000fe400000006ff */
[----:B------:R-:W-:-:S04]  /*1220*/  SHF.L.U32 R4, R9, 0x1, RZ ;  /* 0x0000000109047819 */ /* 0x000fc800000006ff */
[----:B------:R-:W-:-:S04]  /*1230*/  LOP3.LUT R2, R9, R4, R2, 0x96, !PT ;  /* 0x0000000409027212 */ /* 0x000fc800078e9602 */
[----:B------:R-:W-:-:S04]  /*1240*/  LOP3.LUT R27, R2, R25, RZ, 0x3c, !PT ;  /* 0x00000019021b7212 */ /* 0x000fc800078e3cff */
[----:B------:R-:W-:Y:S01]  /*1250*/  IADD3 R2, PT, PT, R22, 0x587c5, R27 ;  /* 0x000587c516027810 */ /* 0x000fe20007ffe01b */
[----:B------:R-:W-:-:S03]  /*1260*/  IMAD.MOV.U32 R9, RZ, RZ, 0x2f800000 ;  /* 0x2f800000ff097424 */ /* 0x000fc600078e00ff */
[----:B------:R-:W-:-:S05]  /*1270*/  I2FP.F32.U32 R2, R2 ;  /* 0x0000000200027245 */ /* 0x000fca0000201000 */
[----:B------:R-:W-:-:S05]  /*1280*/  FFMA R2, R2, R9, 1.1641532182693481445e-10 ;  /* 0x2f00000002027423 */ /* 0x000fca0000000009 */
[----:B------:R-:W-:Y:S01]  /*1290*/  FSETP.GEU.AND P0, PT, R2, 1.175494350822287508e-38, PT ;  /* 0x008000000200780b */ /* 0x000fe20003f0e000 */
[----:B------:R-:W-:-:S12]  /*12a0*/  HFMA2 R13, -RZ, RZ, 1.5048828125, 33.21875 ;  /* 0x3e055027ff0d7431 */ /* 0x000fd800000001ff */
[----:B------:R-:W-:-:S05]  /*12b0*/  @!P0 FMUL R2, R2, 8388608 ;  /* 0x4b00000002028820 */ /* 0x000fca0000400000 */
[----:B------:R-:W-:-:S04]  /*12c0*/  IADD3 R9, PT, PT, R2, -0x3f2aaaab, RZ ;  /* 0xc0d5555502097810 */ /* 0x000fc80007ffe0ff */
[----:B------:R-:W-:-:S04]  /*12d0*/  LOP3.LUT R9, R9, 0xff800000, RZ, 0xc0, !PT ;  /* 0xff80000009097812 */ /* 0x000fc800078ec0ff */
[----:B------:R-:W-:-:S05]  /*12e0*/  IADD3 R4, PT, PT, R2, -R9, RZ ;  /* 0x8000000902047210 */ /* 0x000fca0007ffe0ff */
[----:B------:R-:W-:-:S04]  /*12f0*/  FADD R4, R4, -1 ;  /* 0xbf80000004047421 */ /* 0x000fc80000000000 */
[----:B------:R-:W-:-:S04]  /*1300*/  FFMA R13, R4, -R13, 0.14084610342979431152 ;  /* 0x3e1039f6040d7423 */ /* 0x000fc8000000080d */
[----:B------:R-:W-:-:S04]  /*1310*/  FFMA R13, R4, R13, -0.12148627638816833496 ;  /* 0xbdf8cdcc040d7423 */ /* 0x000fc8000000000d */
[----:B------:R-:W-:-:S04]  /*1320*/  FFMA R13, R4, R13, 0.13980610668659210205 ;  /* 0x3e0f2955040d7423 */ /* 0x000fc8000000000d */
[----:B------:R-:W-:-:S04]  /*1330*/  FFMA R13, R4, R13, -0.16684235632419586182 ;  /* 0xbe2ad8b9040d7423 */ /* 0x000fc8000000000d */
[----:B------:R-:W-:-:S04]  /*1340*/  FFMA R13, R4, R13, 0.20012299716472625732 ;  /* 0x3e4ced0b040d7423 */ /* 0x000fc8000000000d */
[----:B------:R-:W-:-:S04]  /*1350*/  FFMA R13, R4, R13, -0.24999669194221496582 ;  /* 0xbe7fff22040d7423 */ /* 0x000fc8000000000d */
[----:B------:R-:W-:Y:S01]  /*1360*/  FFMA R13, R4, R13, 0.33333182334899902344 ;  /* 0x3eaaaa78040d7423 */ /* 0x000fe2000000000d */
[----:B------:R-:W-:-:S03]  /*1370*/  FSEL R12, RZ, -23, P0 ;  /* 0xc1b80000ff0c7808 */ /* 0x000fc60000000000 */
[----:B------:R-:W-:Y:S01]  /*1380*/  FFMA R13, R4, R13, -0.5 ;  /* 0xbf000000040d7423 */ /* 0x000fe2000000000d */
[----:B------:R-:W-:Y:S02]  /*1390*/  I2FP.F32.S32 R9, R9 ;  /* 0x0000000900097245 */ /* 0x000fe40000201400 */
[----:B------:R-:W-:Y:S01]  /*13a0*/  ISETP.GT.U32.AND P0, PT, R2, 0x7f7fffff, PT ;  /* 0x7f7fffff0200780c */ /* 0x000fe20003f04070 */
[----:B------:R-:W-:Y:S01]  /*13b0*/  FMUL R13, R4, R13 ;  /* 0x0000000d040d7220 */ /* 0x000fe20000400000 */
[----:B------:R-:W-:Y:S01]  /*13c0*/  FMUL.RZ R26, R26, 0.15915493667125701904 ;  /* 0x3e22f9831a1a7820 */ /* 0x000fe2000040c000 */
[----:B------:R-:W-:Y:S02]  /*13d0*/  FFMA R9, R9, 1.1920928955078125e-07, R12 ;  /* 0x3400000009097823 */ /* 0x000fe4000000000c */
[----:B------:R-:W-:Y:S01]  /*13e0*/  FFMA R12, R4, R13, R4 ;  /* 0x0000000d040c7223 */ /* 0x000fe20000000004 */
[----:B------:R-:W-:Y:S01]  /*13f0*/  MOV R23, 0x7f800000 ;  /* 0x7f80000000177802 */ /* 0x000fe20000000f00 */
[----:B------:R-:W1:Y:S01]  /*1400*/  MUFU.SIN R4, R26 ;  /* 0x0000001a00047308 */ /* 0x000e620000000400 */
[----:B0-----:R-:W-:Y:S01]  /*1410*/  SHF.R.U32.HI R18, RZ, 0x2, R11 ;  /* 0x00000002ff127819 */ /* 0x001fe2000001160b */
[----:B------:R-:W-:-:S04]  /*1420*/  FFMA R13, R9, 0.69314718246459960938, R12 ;  /* 0x3f317218090d7823 */ /* 0x000fc8000000000c */
[----:B------:R-:W-:Y:S01]  /*1430*/  @P0 FFMA R13, R2, R23, +INF ;  /* 0x7f800000020d0423 */ /* 0x000fe20000000017 */
[----:B------:R-:W-:Y:S01]  /*1440*/  LOP3.LUT R18, R18, R11, RZ, 0x3c, !PT ;  /* 0x0000000b12127212 */ /* 0x000fe200078e3cff */
[----:B------:R-:W-:Y:S01]  /*1450*/  IMAD.SHL.U32 R11, R27, 0x10, RZ ;  /* 0x000000101b0b7824 */ /* 0x000fe200078e00ff */
[----:B------:R-:W-:Y:S01]  /*1460*/  FSETP.NEU.AND P0, PT, R2, RZ, PT ;  /* 0x000000ff0200720b */ /* 0x000fe20003f0d000 */
[----:B------:R-:W-:-:S05]  /*1470*/  FMUL R13, R13, -2 ;  /* 0xc00000000d0d7820 */ /* 0x000fca0000400000 */
[----:B------:R-:W-:Y:S01]  /*1480*/  FSEL R2, R13, +INF , P0 ;  /* 0x7f8000000d027808 */ /* 0x000fe20000000000 */
[----:B-1----:R-:W-:Y:S01]  /*1490*/  FMUL R17, R4, R17 ;  /* 0x0000001104117220 */ /* 0x002fe20000400000 */
[----:B------:R-:W-:Y:S02]  /*14a0*/  ISETP.NE.AND P0, PT, R21, -0x1, PT ;  /* 0xffffffff1500780c */ /* 0x000fe40003f05270 */
[----:B------:R0:W1:Y:S01]  /*14b0*/  MUFU.RSQ R23, R2 ;  /* 0x0000000200177308 */ /* 0x0000620000001400 */
[----:B------:R-:W-:Y:S01]  /*14c0*/  UIADD3 UR6, UPT, UPT, UR12, 0x1, URZ ;  /* 0x000000010c067890 */ /* 0x000fe2000fffe0ff */
[----:B------:R-:W-:Y:S01]  /*14d0*/  BSSY.RECONVERGENT B0, `(.L_x_54) ;  /* 0x000001f000007945 */ /* 0x000fe20003800200 */
[----:B---3--:R-:W-:-:S04]  /*14e0*/  FFMA R12, R0, R29, RZ ;  /* 0x0000001d000c7223 */ /* 0x008fc800000000ff */
[----:B--2---:R-:W-:Y:S01]  /*14f0*/  FADD R9, R12, R19 ;  /* 0x000000130c097221 */ /* 0x004fe20000000000 */
[----:B------:R-:W-:-:S03]  /*1500*/  SHF.L.U32 R12, R18, 0x1, RZ ;  /* 0x00000001120c7819 */ /* 0x000fc600000006ff */
[----:B------:R-:W-:Y:S01]  /*1510*/  FMUL R9, R6, R9 ;  /* 0x0000000906097220 */ /* 0x000fe20000400000 */
[----:B------:R-:W-:Y:S01]  /*1520*/  LOP3.LUT R12, R18, R12, R11, 0x96, !PT ;  /* 0x0000000c120c7212 */ /* 0x000fe200078e960b */
[----:B------:R-:W-:Y:S02]  /*1530*/  HFMA2 R11, -RZ, RZ, 0, 5.9604644775390625e-08 ;  /* 0x00000001ff0b7431 */ /* 0x000fe400000001ff */
[----:B------:R-:W-:Y:S01]  /*1540*/  FFMA R4, R0, R3, R9 ;  /* 0x0000000300047223 */ /* 0x000fe20000000009 */
[----:B------:R-:W-:Y:S02]  /*1550*/  IADD3 R3, PT, PT, R2, -0xd000000, RZ ;  /* 0xf300000002037810 */ /* 0x000fe40007ffe0ff */
[----:B------:R-:W-:Y:S02]  /*1560*/  LOP3.LUT R9, R12, R27, RZ, 0x3c, !PT ;  /* 0x0000001b0c097212 */ /* 0x000fe400078e3cff */
[----:B------:R-:W-:Y:S01]  /*1570*/  ISETP.GT.U32.AND P1, PT, R3, 0x727fffff, PT ;  /* 0x727fffff0300780c */ /* 0x000fe20003f24070 */
[----:B------:R-:W-:Y:S01]  /*1580*/  FFMA R3, R17, R10, R4 ;  /* 0x0000000a11037223 */ /* 0x000fe20000000004 */
[----:B------:R-:W-:-:S02]  /*1590*/  SEL R4, R11, 0x2, !P0 ;  /* 0x000000020b047807 */ /* 0x000fc40004000000 */
[----:B------:R-:W-:Y:S01]  /*15a0*/  IADD3 R11, PT, PT, R22, 0xb0f8a, R9 ;  /* 0x000b0f8a160b7810 */ /* 0x000fe20007ffe009 */
[----:B------:R-:W-:Y:S01]  /*15b0*/  FMUL R13, R6, R3 ;  /* 0x00000003060d7220 */ /* 0x000fe20000400000 */
[----:B------:R-:W-:Y:S02]  /*15c0*/  MOV R12, 0x30c90fdb ;  /* 0x30c90fdb000c7802 */ /* 0x000fe40000000f00 */
[----:B------:R-:W-:Y:S02]  /*15d0*/  I2FP.F32.U32 R11, R11 ;  /* 0x0000000b000b7245 */ /* 0x000fe40000201000 */
[----:B------:R-:W-:Y:S02]  /*15e0*/  I2FP.F32.U32 R4, R4 ;  /* 0x0000000400047245 */ /* 0x000fe40000201000 */
[----:B------:R-:W-:Y:S01]  /*15f0*/  FSEL R16, R3, R16, !P0 ;  /* 0x0000001003107208 */ /* 0x000fe20004000000 */
[----:B------:R-:W-:Y:S02]  /*1600*/  FFMA R11, R11, R12, 7.314590599882819788e-10 ;  /* 0x30490fdb0b0b7423 */ /* 0x000fe4000000000c */
[----:B------:R-:W-:Y:S01]  /*1610*/  FFMA R8, R13, R4, R8 ;  /* 0x000000040d087223 */ /* 0x000fe20000000008 */
[----:B01----:R-:W-:Y:S06]  /*1620*/  @!P1 BRA `(.L_x_55) ;  /* 0x0000000000149947 */ /* 0x003fec0003800000 */
[----:B------:R-:W-:Y:S01]  /*1630*/  BSSY.RECONVERGENT B1, `(.L_x_56) ;  /* 0x0000003000017945 */ /* 0x000fe20003800200 */
[----:B------:R-:W-:-:S07]  /*1640*/  MOV R4, 0x1660 ;  /* 0x0000166000047802 */ /* 0x000fce0000000f00 */
[----:B------:R-:W-:Y:S05]  /*1650*/  CALL.REL.NOINC `($__internal_2_$__cuda_sm20_sqrt_rn_f32_slowpath) ;  /* 0x0000000800dc7944 */ /* 0x000fea0003c00000 */
[----:B------:R-:W-:Y:S05]  /*1660*/  BSYNC.RECONVERGENT B1 ;  /* 0x0000000000017941 */ /* 0x000fea0003800200 */
.L_x_56:
[----:B------:R-:W-:Y:S05]  /*1670*/  BRA `(.L_x_57) ;  /* 0x0000000000107947 */ /* 0x000fea0003800000 */
.L_x_55:
[----:B------:R-:W-:Y:S01]  /*1680*/  FMUL.FTZ R17, R2, R23 ;  /* 0x0000001702117220 */ /* 0x000fe20000410000 */
[----:B------:R-:W-:-:S03]  /*1690*/  FMUL.FTZ R4, R23, 0.5 ;  /* 0x3f00000017047820 */ /* 0x000fc60000410000 */
[----:B------:R-:W-:-:S04]  /*16a0*/  FFMA R2, -R17, R17, R2 ;  /* 0x0000001111027223 */ /* 0x000fc80000000102 */
[----:B------:R-:W-:-:S07]  /*16b0*/  FFMA R17, R2, R4, R17 ;  /* 0x0000000402117223 */ /* 0x000fce0000000011 */
.L_x_57:
[----:B------:R-:W-:Y:S05]  /*16c0*/  BSYNC.RECONVERGENT B0 ;  /* 0x0000000000007941 */ /* 0x000fea0003800200 */
.L_x_54:
[----:B------:R-:W-:Y:S02]  /*16d0*/  MOV R12, UR8 ;  /* 0x00000008000c7c02 */ /* 0x000fe40008000f00 */
[----:B------:R-:W-:-:S05]  /*16e0*/  MOV R13, UR9 ;  /* 0x00000009000d7c02 */ /* 0x000fca0008000f00 */
[----:B------:R-:W2:Y:S01]  /*16f0*/  LDG.E R12, desc[UR14][R12.64] ;  /* 0x0000000e0c0c7981 */ /* 0x000ea2000c1e1900 */
[----:B------:R-:W-:Y:S01]  /*1700*/  FMUL.RZ R11, R11, 0.15915493667125701904 ;  /* 0x3e22f9830b0b7820 */ /* 0x000fe2000040c000 */
[----:B------:R-:W-:Y:S01]  /*1710*/  FFMA R19, R0, R19, RZ ;  /* 0x0000001300137223 */ /* 0x000fe200000000ff */
[----:B------:R-:W-:Y:S01]  /*1720*/  UISETP.NE.AND UP0, UPT, UR6, UR13, UPT ;  /* 0x0000000d0600728c */ /* 0x000fe2000bf05270 */
[----:B------:R-:W-:Y:S01]  /*1730*/  IADD3 R21, PT, PT, R21, 0x2, RZ ;  /* 0x0000000215157810 */ /* 0x000fe20007ffe0ff */
[----:B------:R-:W0:Y:S01]  /*1740*/  MUFU.SIN R2, R11 ;  /* 0x0000000b00027308 */ /* 0x000e220000000400 */
[----:B------:R-:W-:Y:S01]  /*1750*/  UMOV UR5, 0x2 ;  /* 0x0000000200057882 */ /* 0x000fe20000000000 */
[----:B------:R-:W-:Y:S01]  /*1760*/  UIADD3 UR8, UP1, UPT, UR8, 0x8, URZ ;  /* 0x0000000808087890 */ /* 0x000fe2000ff3e0ff */
[----:B------:R-:W-:Y:S01]  /*1770*/  VIADD R22, R22, 0x161f14 ;  /* 0x00161f1416167836 */ /* 0x000fe20000000000 */
[----:B------:R-:W-:Y:S01]  /*1780*/  USEL UR5, UR5, 0x1, UP0 ;  /* 0x0000000105057887 */ /* 0x000fe20008000000 */
[----:B------:R-:W-:Y:S01]  /*1790*/  PLOP3.LUT P0, PT, PT, PT, UP0, 0x80, 0x8 ;  /* 0x000000000008781c */ /* 0x000fe20003f0f008 */
[----:B------:R-:W-:-:S02]  /*17a0*/  UIADD3 UR12, UPT, UPT, UR12, 0x2, URZ ;  /* 0x000000020c0c7890 */ /* 0x000fc4000fffe0ff */
[----:B------:R-:W-:Y:S02]  /*17b0*/  UIADD3 UR4, UPT, UPT, UR4, 0x2, URZ ;  /* 0x0000000204047890 */ /* 0x000fe4000fffe0ff */
[----:B------:R-:W-:Y:S01]  /*17c0*/  UIADD3.X UR9, UPT, UPT, URZ, UR9, URZ, UP1, !UPT ;  /* 0x00000009ff097290 */ /* 0x000fe20008ffe4ff */
[----:B0-----:R-:W-:Y:S01]  /*17d0*/  FMUL R17, R2, R17 ;  /* 0x0000001102117220 */ /* 0x001fe20000400000 */
[----:B--2---:R-:W-:Y:S01]  /*17e0*/  FADD R19, R19, R12 ;  /* 0x0000000c13137221 */ /* 0x004fe20000000000 */
[----:B------:R-:W-:-:S03]  /*17f0*/  MOV R12, R25 ;  /* 0x00000019000c7202 */ /* 0x000fc60000000f00 */
[----:B------:R-:W-:-:S04]  /*1800*/  FMUL R19, R6, R19 ;  /* 0x0000001306137220 */ /* 0x000fc80000400000 */
[----:B------:R-:W-:Y:S01]  /*1810*/  FFMA R2, R0, R3, R19 ;  /* 0x0000000300027223 */ /* 0x000fe20000000013 */
[----:B------:R-:W-:-:S03]  /*1820*/  MOV R19, R14 ;  /* 0x0000000e00137202 */ /* 0x000fc60000000f00 */
[----:B------:R-:W-:Y:S01]  /*1830*/  FFMA R3, R17, R10, R2 ;  /* 0x0000000a11037223 */ /* 0x000fe20000000002 */
[----:B------:R-:W-:Y:S01]  /*1840*/  I2FP.F32.U32 R2, UR5 ;  /* 0x0000000500027c45 */ /* 0x000fe20008201000 */
[----:B------:R-:W-:Y:S02]  /*1850*/  ULOP3.LUT UR5, UR13, 0x7ffffffe, URZ, 0xc0, !UPT ;  /* 0x7ffffffe0d057892 */ /* 0x000fe4000f8ec0ff */
[----:B------:R-:W-:Y:S01]  /*1860*/  FMUL R11, R6, R3 ;  /* 0x00000003060b7220 */ /* 0x000fe20000400000 */
[----:B------:R-:W-:Y:S01]  /*1870*/  FSEL R16, R3, R16, !P0 ;  /* 0x0000001003107208 */ /* 0x000fe20004000000 */
[----:B------:R-:W-:Y:S02]  /*1880*/  UISETP.NE.AND UP0, UPT, UR6, UR5, UPT ;  /* 0x000000050600728c */ /* 0x000fe4000bf05270 */
[----:B------:R-:W-:Y:S01]  /*1890*/  FFMA R8, R11, R2, R8 ;  /* 0x000000020b087223 */ /* 0x000fe20000000008 */
[----:B------:R-:W-:-:S06]  /*18a0*/  MOV R11, R27 ;  /* 0x0000001b000b7202 */ /* 0x000fcc0000000f00 */
[----:B------:R-:W-:Y:S05]  /*18b0*/  BRA.U UP0, `(.L_x_58) ;  /* 0xfffffff5002c7547 */ /* 0x000fea000b83ffff */
[----:B------:R-:W-:Y:S01]  /*18c0*/  MOV R19, R14 ;  /* 0x0000000e00137202 */ /* 0x000fe20000000f00 */
[----:B------:R-:W-:Y:S01]  /*18d0*/  UIADD3 UR6, UPT, UPT, UR4, 0x1, URZ ;  /* 0x0000000104067890 */ /* 0x000fe2000fffe0ff */
[----:B------:R-:W-:-:S11]  /*18e0*/  IADD3 R14, PT, PT, R22, -0xb0f8a, RZ ;  /* 0xfff4f076160e7810 */ /* 0x000fd60007ffe0ff */
.L_x_49:
[----:B------:R-:W-:-:S04]  /*18f0*/  ULOP3.LUT UR4, UR13, 0x1, URZ, 0xc0, !UPT ;  /* 0x000000010d047892 */ /* 0x000fc8000f8ec0ff */
[----:B------:R-:W-:-:S09]  /*1900*/  UISETP.NE.U32.AND UP0, UPT, UR4, 0x1, UPT ;  /* 0x000000010400788c */ /* 0x000fd2000bf05070 */
[----:B------:R-:W-:Y:S05]  /*1910*/  BRA.U UP0, `(.L_x_44) ;  /* 0x00000005005c7547 */ /* 0x000fea000b800000 */
[----:B-----5:R-:W-:Y:S01]  /*1920*/  SHF.R.U32.HI R2, RZ, 0x2, R15 ;  /* 0x00000002ff027819 */ /* 0x020fe2000001160f */
[----:B------:R-:W-:Y:S01]  /*1930*/  BSSY.RECONVERGENT B0, `(.L_x_59) ;  /* 0x000003c000007945 */ /* 0x000fe20003800200 */
[----:B------:R-:W-:Y:S02]  /*1940*/  SHF.L.U32 R11, R9, 0x4, RZ ;  /* 0x00000004090b7819 */ /* 0x000fe400000006ff */
[----:B------:R-:W-:Y:S02]  /*1950*/  LOP3.LUT R2, R2, R15, RZ, 0x3c, !PT ;  /* 0x0000000f02027212 */ /* 0x000fe400078e3cff */
[----:B------:R-:W-:Y:S02]  /*1960*/  MOV R13, 0x3e055027 ;  /* 0x3e055027000d7802 */ /* 0x000fe40000000f00 */
[----:B------:R-:W-:Y:S01]  /*1970*/  MOV R15, 0x7f800000 ;  /* 0x7f800000000f7802 */ /* 0x000fe20000000f00 */
[----:B------:R-:W-:-:S05]  /*1980*/  IMAD.SHL.U32 R4, R2, 0x2, RZ ;  /* 0x0000000202047824 */ /* 0x000fca00078e00ff */
[----:B------:R-:W-:Y:S01]  /*1990*/  LOP3.LUT R4, R2, R4, R11, 0x96, !PT ;  /* 0x0000000402047212 */ /* 0x000fe200078e960b */
[----:B------:R-:W-:-:S03]  /*19a0*/  HFMA2 R11, -RZ, RZ, 0.1171875, 0 ;  /* 0x2f800000ff0b7431 */ /* 0x000fc600000001ff */
[----:B------:R-:W-:-:S04]  /*19b0*/  LOP3.LUT R9, R4, R9, RZ, 0x3c, !PT ;  /* 0x0000000904097212 */ /* 0x000fc800078e3cff */
[----:B------:R-:W-:-:S04]  /*19c0*/  IADD3 R2, PT, PT, R14, 0x587c5, R9 ;  /* 0x000587c50e027810 */ /* 0x000fc80007ffe009 */
[----:B------:R-:W-:-:S05]  /*19d0*/  I2FP.F32.U32 R2, R2 ;  /* 0x0000000200027245 */ /* 0x000fca0000201000 */
[----:B------:R-:W-:-:S05]  /*19e0*/  FFMA R2, R2, R11, 1.1641532182693481445e-10 ;  /* 0x2f00000002027423 */ /* 0x000fca000000000b */
[----:B------:R-:W-:-:S13]  /*19f0*/  FSETP.GEU.AND P0, PT, R2, 1.175494350822287508e-38, PT ;  /* 0x008000000200780b */ /* 0x000fda0003f0e000 */
[----:B------:R-:W-:-:S05]  /*1a00*/  @!P0 FMUL R2, R2, 8388608 ;  /* 0x4b00000002028820 */ /* 0x000fca0000400000 */
[----:B------:R-:W-:-:S04]  /*1a10*/  IADD3 R4, PT, PT, R2, -0x3f2aaaab, RZ ;  /* 0xc0d5555502047810 */ /* 0x000fc80007ffe0ff */
[----:B------:R-:W-:-:S04]  /*1a20*/  LOP3.LUT R11, R4, 0xff800000, RZ, 0xc0, !PT ;  /* 0xff800000040b7812 */ /* 0x000fc800078ec0ff */
[-C--:B------:R-:W-:Y:S02]  /*1a30*/  IADD3 R4, PT, PT, R2, -R11.reuse, RZ ;  /* 0x8000000b02047210 */ /* 0x080fe40007ffe0ff */
[----:B------:R-:W-:-:S03]  /*1a40*/  I2FP.F32.S32 R11, R11 ;  /* 0x0000000b000b7245 */ /* 0x000fc60000201400 */
[----:B------:R-:W-:Y:S01]  /*1a50*/  FADD R12, R4, -1 ;  /* 0xbf800000040c7421 */ /* 0x000fe20000000000 */
[----:B------:R-:W-:Y:S02]  /*1a60*/  FSEL R4, RZ, -23, P0 ;  /* 0xc1b80000ff047808 */ /* 0x000fe40000000000 */
[----:B------:R-:W-:Y:S01]  /*1a70*/  ISETP.GT.U32.AND P0, PT, R2, 0x7f7fffff, PT ;  /* 0x7f7fffff0200780c */ /* 0x000fe20003f04070 */
[C---:B------:R-:W-:Y:S02]  /*1a80*/  FFMA R13, R12.reuse, -R13, 0.14084610342979431152 ;  /* 0x3e1039f60c0d7423 */ /* 0x040fe4000000080d */
[----:B------:R-:W-:Y:S01]  /*1a90*/  FFMA R11, R11, 1.1920928955078125e-07, R4 ;  /* 0x340000000b0b7823 */ /* 0x000fe20000000004 */
[----:B------:R-:W-:Y:S01]  /*1aa0*/  SHF.R.U32.HI R4, RZ, 0x2, R19 ;  /* 0x00000002ff047819 */ /* 0x000fe20000011613 */
[----:B------:R-:W-:-:S03]  /*1ab0*/  FFMA R13, R12, R13, -0.12148627638816833496 ;  /* 0xbdf8cdcc0c0d7423 */ /* 0x000fc6000000000d */
[----:B------:R-:W-:Y:S01]  /*1ac0*/  LOP3.LUT R4, R4, R19, RZ, 0x3c, !PT ;  /* 0x0000001304047212 */ /* 0x000fe200078e3cff */
[----:B------:R-:W-:-:S04]  /*1ad0*/  FFMA R13, R12, R13, 0.13980610668659210205 ;  /* 0x3e0f29550c0d7423 */ /* 0x000fc8000000000d */
[----:B------:R-:W-:-:S04]  /*1ae0*/  FFMA R13, R12, R13, -0.16684235632419586182 ;  /* 0xbe2ad8b90c0d7423 */ /* 0x000fc8000000000d */
[----:B------:R-:W-:-:S04]  /*1af0*/  FFMA R13, R12, R13, 0.20012299716472625732 ;  /* 0x3e4ced0b0c0d7423 */ /* 0x000fc8000000000d */
[----:B------:R-:W-:-:S04]  /*1b00*/  FFMA R13, R12, R13, -0.24999669194221496582 ;  /* 0xbe7fff220c0d7423 */ /* 0x000fc8000000000d */
[----:B------:R-:W-:-:S04]  /*1b10*/  FFMA R13, R12, R13, 0.33333182334899902344 ;  /* 0x3eaaaa780c0d7423 */ /* 0x000fc8000000000d */
[----:B------:R-:W-:-:S04]  /*1b20*/  FFMA R13, R12, R13, -0.5 ;  /* 0xbf0000000c0d7423 */ /* 0x000fc8000000000d */
[----:B------:R-:W-:-:S04]  /*1b30*/  FMUL R13, R12, R13 ;  /* 0x0000000d0c0d7220 */ /* 0x000fc80000400000 */
[----:B------:R-:W-:-:S04]  /*1b40*/  FFMA R12, R12, R13, R12 ;  /* 0x0000000d0c0c7223 */ /* 0x000fc8000000000c */
[----:B------:R-:W-:Y:S01]  /*1b50*/  FFMA R13, R11, 0.69314718246459960938, R12 ;  /* 0x3f3172180b0d7823 */ /* 0x000fe2000000000c */
[C---:B------:R-:W-:Y:S01]  /*1b60*/  @P0 FFMA R13, R2.reuse, R15, +INF ;  /* 0x7f800000020d0423 */ /* 0x040fe2000000000f */
[----:B------:R-:W-:Y:S01]  /*1b70*/  FSETP.NEU.AND P0, PT, R2, RZ, PT ;  /* 0x000000ff0200720b */ /* 0x000fe20003f0d000 */
[----:B------:R-:W-:Y:S01]  /*1b80*/  IMAD.SHL.U32 R11, R9, 0x10, RZ ;  /* 0x00000010090b7824 */ /* 0x000fe200078e00ff */
[----:B------:R-:W-:Y:S01]  /*1b90*/  SHF.L.U32 R12, R4, 0x1, RZ ;  /* 0x00000001040c7819 */ /* 0x000fe200000006ff */
[----:B------:R-:W-:-:S03]  /*1ba0*/  FMUL R13, R13, -2 ;  /* 0xc00000000d0d7820 */ /* 0x000fc60000400000 */
[----:B------:R-:W-:Y:S02]  /*1bb0*/  LOP3.LUT R12, R4, R12, R11, 0x96, !PT ;  /* 0x0000000c040c7212 */ /* 0x000fe400078e960b */
[----:B------:R-:W-:Y:S02]  /*1bc0*/  FSEL R2, R13, +INF , P0 ;  /* 0x7f8000000d027808 */ /* 0x000fe40000000000 */
[----:B------:R-:W-:Y:S02]  /*1bd0*/  LOP3.LUT R9, R12, R9, RZ, 0x3c, !PT ;  /* 0x000000090c097212 */ /* 0x000fe400078e3cff */
[----:B------:R-:W-:Y:S01]  /*1be0*/  IADD3 R4, PT, PT, R2, -0xd000000, RZ ;  /* 0xf300000002047810 */ /* 0x000fe20007ffe0ff */
[----:B------:R0:W1:Y:S01]  /*1bf0*/  MUFU.RSQ R11, R2 ;  /* 0x00000002000b7308 */ /* 0x0000620000001400 */
[----:B------:R-:W-:Y:S02]  /*1c00*/  IADD3 R9, PT, PT, R14, 0xb0f8a, R9 ;  /* 0x000b0f8a0e097810 */ /* 0x000fe40007ffe009 */
[----:B------:R-:W-:Y:S01]  /*1c10*/  ISETP.GT.U32.AND P0, PT, R4, 0x727fffff, PT ;  /* 0x727fffff0400780c */ /* 0x000fe20003f04070 */
[----:B------:R-:W-:Y:S01]  /*1c20*/  HFMA2 R4, -RZ, RZ, 0.1495361328125, 0.0004794597625732421875 ;  /* 0x30c90fdbff047431 */ /* 0x000fe200000001ff */
[----:B------:R-:W-:-:S05]  /*1c30*/  I2FP.F32.U32 R9, R9 ;  /* 0x0000000900097245 */ /* 0x000fca0000201000 */
[----:B------:R-:W-:-:S06]  /*1c40*/  FFMA R9, R9, R4, 7.314590599882819788e-10 ;  /* 0x30490fdb09097423 */ /* 0x000fcc0000000004 */
[----:B0-----:R-:W-:Y:S05]  /*1c50*/  @!P0 BRA `(.L_x_60) ;  /* 0x0000000000148947 */ /* 0x001fea0003800000 */
[----:B------:R-:W-:Y:S01]  /*1c60*/  BSSY.RECONVERGENT B1, `(.L_x_61) ;  /* 0x0000003000017945 */ /* 0x000fe20003800200 */
[----:B------:R-:W-:-:S07]  /*1c70*/  MOV R4, 0x1c90 ;  /* 0x00001c9000047802 */ /* 0x000fce0000000f00 */
[----:B-1----:R-:W-:Y:S05]  /*1c80*/  CALL.REL.NOINC `($__internal_2_$__cuda_sm20_sqrt_rn_f32_slowpath) ;  /* 0x0000000400507944 */ /* 0x002fea0003c00000 */
[----:B------:R-:W-:Y:S05]  /*1c90*/  BSYNC.RECONVERGENT B1 ;  /* 0x0000000000017941 */ /* 0x000fea0003800200 */
.L_x_61:
[----:B------:R-:W-:Y:S05]  /*1ca0*/  BRA `(.L_x_62) ;  /* 0x0000000000107947 */ /* 0x000fea0003800000 */
.L_x_60:
[----:B-1----:R-:W-:Y:S01]  /*1cb0*/  FMUL.FTZ R17, R2, R11 ;  /* 0x0000000b02117220 */ /* 0x002fe20000410000 */
[----:B------:R-:W-:-:S03]  /*1cc0*/  FMUL.FTZ R4, R11, 0.5 ;  /* 0x3f0000000b047820 */ /* 0x000fc60000410000 */
[----:B------:R-:W-:-:S04]  /*1cd0*/  FFMA R2, -R17, R17, R2 ;  /* 0x0000001111027223 */ /* 0x000fc80000000102 */
[----:B------:R-:W-:-:S07]  /*1ce0*/  FFMA R17, R2, R4, R17 ;  /* 0x0000000402117223 */ /* 0x000fce0000000011 */
.L_x_62:
[----:B------:R-:W-:Y:S05]  /*1cf0*/  BSYNC.RECONVERGENT B0 ;  /* 0x0000000000007941 */ /* 0x000fea0003800200 */
.L_x_59:
[----:B------:R-:W0:Y:S02]  /*1d00*/  LDCU.64 UR4, c[0x0][0x3a0] ;  /* 0x00007400ff0477ac */ /* 0x000e240008000a00 */
[----:B0-----:R-:W-:Y:S02]  /*1d10*/  UIMAD.WIDE UR8, UR6, 0x4, UR4 ;  /* 0x00000004060878a5 */ /* 0x001fe4000f8e0204 */
[----:B------:R-:W-:-:S04]  /*1d20*/  UIMAD.WIDE.U32 UR4, UR6, 0x4, UR4 ;  /* 0x00000004060478a5 */ /* 0x000fc8000f8e0004 */
[----:B------:R-:W-:Y:S02]  /*1d30*/  MOV R13, UR9 ;  /* 0x00000009000d7c02 */ /* 0x000fe40008000f00 */
[----:B------:R-:W-:Y:S02]  /*1d40*/  MOV R12, UR8 ;  /* 0x00000008000c7c02 */ /* 0x000fe40008000f00 */
[----:B------:R-:W-:Y:S02]  /*1d50*/  MOV R15, UR5 ;  /* 0x00000005000f7c02 */ /* 0x000fe40008000f00 */
[----:B------:R-:W-:Y:S01]  /*1d60*/  MOV R14, UR4 ;  /* 0x00000004000e7c02 */ /* 0x000fe20008000f00 */
[----:B------:R-:W2:Y:S04]  /*1d70*/  LDG.E R13, desc[UR14][R12.64+-0x4] ;  /* 0xfffffc0e0c0d7981 */ /* 0x000ea8000c1e1900 */
[----:B------:R-:W3:Y:S01]  /*1d80*/  LDG.E R15, desc[UR14][R14.64] ;  /* 0x0000000e0e0f7981 */ /* 0x000ee2000c1e1900 */
[----:B------:R-:W-:Y:S01]  /*1d90*/  FMUL.RZ R2, R9, 0.15915493667125701904 ;  /* 0x3e22f98309027820 */ /* 0x000fe2000040c000 */
[----:B------:R-:W-:Y:S01]  /*1da0*/  UISETP.NE.AND UP0, UPT, UR6, UR13, UPT ;  /* 0x0000000d0600728c */ /* 0x000fe2000bf05270 */
[----:B------:R-:W-:-:S03]  /*1db0*/  UMOV UR4, 0x1 ;  /* 0x0000000100047882 */ /* 0x000fc60000000000 */
[----:B------:R-:W-:Y:S01]  /*1dc0*/  USEL UR4, UR4, 0x2, !UP0 ;  /* 0x0000000204047887 */ /* 0x000fe2000c000000 */
[----:B------:R-:W0:Y:S01]  /*1dd0*/  MUFU.SIN R2, R2 ;  /* 0x0000000200027308 */ /* 0x000e220000000400 */
[----:B------:R-:W-:Y:S01]  /*1de0*/  PLOP3.LUT P0, PT, PT, PT, UP0, 0x80, 0x8 ;  /* 0x000000000008781c */ /* 0x000fe20003f0f008 */
[----:B0-----:R-:W-:Y:S01]  /*1df0*/  FMUL R17, R2, R17 ;  /* 0x0000001102117220 */ /* 0x001fe20000400000 */
[----:B--2---:R-:W-:-:S04]  /*1e00*/  FFMA R4, R0, R13, RZ ;  /* 0x0000000d00047223 */ /* 0x004fc800000000ff */
[----:B---3--:R-:W-:-:S04]  /*1e10*/  FADD R9, R4, R15 ;  /* 0x0000000f04097221 */ /* 0x008fc80000000000 */
[----:B------:R-:W-:-:S04]  /*1e20*/  FMUL R9, R6, R9 ;  /* 0x0000000906097220 */ /* 0x000fc80000400000 */
[----:B------:R-:W-:-:S04]  /*1e30*/  FFMA R0, R0, R3, R9 ;  /* 0x0000000300007223 */ /* 0x000fc80000000009 */
[----:B------:R-:W-:Y:S01]  /*1e40*/  FFMA R17, R17, R10, R0 ;  /* 0x0000000a11117223 */ /* 0x000fe20000000000 */
[----:B------:R-:W-:-:S03]  /*1e50*/  I2FP.F32.U32 R0, UR4 ;  /* 0x0000000400007c45 */ /* 0x000fc60008201000 */
[----:B------:R-:W-:Y:S01]  /*1e60*/  FMUL R3, R6, R17 ;  /* 0x0000001106037220 */ /* 0x000fe20000400000 */
[----:B------:R-:W-:-:S03]  /*1e70*/  FSEL R16, R17, R16, !P0 ;  /* 0x0000001011107208 */ /* 0x000fc60004000000 */
[----:B------:R-:W-:-:S07]  /*1e80*/  FFMA R8, R3, R0, R8 ;  /* 0x0000000003087223 */ /* 0x000fce0000000008 */
.L_x_44:
[----:B------:R-:W-:Y:S02]  /*1e90*/  HFMA2 R11, -RZ, RZ, 3.7421875, 0 ;  /* 0x437c0000ff0b7431 */ /* 0x000fe400000001ff */
[----:B-----5:R-:W-:Y:S02]  /*1ea0*/  IMAD.MOV.U32 R9, RZ, RZ, 0x3bbb989d ;  /* 0x3bbb989dff097424 */ /* 0x020fe400078e00ff */
[----:B------:R-:W-:Y:S01]  /*1eb0*/  FMUL R16, R16, -UR11 ;  /* 0x8000000b10107c20 */ /* 0x000fe20008400000 */
[----:B------:R-:W1:Y:S01]  /*1ec0*/  S2UR UR5, SR_CgaCtaId ;  /* 0x00000000000579c3 */ /* 0x000e620000008800 */
[----:B------:R-:W2:Y:S01]  /*1ed0*/  LDCU UR4, c[0x0][0x388] ;  /* 0x00007100ff0477ac */ /* 0x000ea20008000800 */
[----:B------:R-:W-:Y:S01]  /*1ee0*/  FFMA.SAT R2, -R9, R8, 0.5 ;  /* 0x3f00000009027423 */ /* 0x000fe20000002108 */
[----:B------:R-:W-:Y:S01]  /*1ef0*/  FFMA.SAT R0, R16, R9, 0.5 ;  /* 0x3f00000010007423 */ /* 0x000fe20000002009 */
[----:B0-----:R-:W-:Y:S01]  /*1f00*/  ISETP.NE.AND P1, PT, R5, RZ, PT ;  /* 0x000000ff0500720c */ /* 0x001fe20003f25270 */
[----:B------:R-:W-:-:S02]  /*1f10*/  UISETP.GE.U32.AND UP0, UPT, UR10, 0x2, UPT ;  /* 0x000000020a00788c */ /* 0x000fc4000bf06070 */
[-C--:B------:R-:W-:Y:S01]  /*1f20*/  FFMA.RM R0, R0, R11.reuse, 12582913 ;  /* 0x4b40000100007423 */ /* 0x080fe2000000400b */
[----:B------:R-:W-:-:S03]  /*1f30*/  FFMA.RM R2, R2, R11, 12582913 ;  /* 0x4b40000102027423 */ /* 0x000fc6000000400b */
[----:B------:R-:W-:Y:S01]  /*1f40*/  FADD R3, R0, -12583039 ;  /* 0xcb40007f00037421 */ /* 0x000fe20000000000 */
[----:B------:R-:W-:Y:S01]  /*1f50*/  FADD R9, R2, -12583039 ;  /* 0xcb40007f02097421 */ /* 0x000fe20000000000 */
[----:B------:R-:W-:Y:S02]  /*1f60*/  SHF.L.U32 R0, R0, 0x17, RZ ;  /* 0x0000001700007819 */ /* 0x000fe400000006ff */
[----:B------:R-:W-:Y:S01]  /*1f70*/  FFMA R3, R16, 1.4426950216293334961, -R3 ;  /* 0x3fb8aa3b10037823 */ /* 0x000fe20000000803 */
[----:B------:R-:W-:Y:S01]  /*1f80*/  FFMA R9, R8, -1.4426950216293334961, -R9 ;  /* 0xbfb8aa3b08097823 */ /* 0x000fe20000000809 */
[----:B------:R-:W-:Y:S02]  /*1f90*/  SHF.L.U32 R2, R2, 0x17, RZ ;  /* 0x0000001702027819 */ /* 0x000fe400000006ff */
[----:B------:R-:W-:Y:S01]  /*1fa0*/  FFMA R3, R16, 1.925963033500011079e-08, R3 ;  /* 0x32a5706010037823 */ /* 0x000fe20000000003 */
[----:B------:R-:W-:-:S05]  /*1fb0*/  FFMA R9, R8, -1.925963033500011079e-08, R9 ;  /* 0xb2a5706008097823 */ /* 0x000fca0000000009 */
[----:B------:R-:W0:Y:S08]  /*1fc0*/  MUFU.EX2 R3, R3 ;  /* 0x0000000300037308 */ /* 0x000e300000000800 */
[----:B------:R-:W3:Y:S01]  /*1fd0*/  MUFU.EX2 R9, R9 ;  /* 0x0000000900097308 */ /* 0x000ee20000000800 */
[----:B0-----:R-:W-:-:S04]  /*1fe0*/  FMUL R0, R0, R3 ;  /* 0x0000000300007220 */ /* 0x001fc80000400000 */
[----:B--2---:R-:W-:Y:S01]  /*1ff0*/  FFMA R0, R7, R0, -UR4 ;  /* 0x8000000407007e23 */ /* 0x004fe20008000000 */
[----:B------:R-:W-:Y:S02]  /*2000*/  UMOV UR4, 0x400 ;  /* 0x0000040000047882 */ /* 0x000fe40000000000 */
[----:B-1----:R-:W-:Y:S01]  /*2010*/  ULEA UR4, UR5, UR4, 0x18 ;  /* 0x0000000405047291 */ /* 0x002fe2000f8ec0ff */
[----:B---3--:R-:W-:Y:S01]  /*2020*/  FMUL R2, R2, R9 ;  /* 0x0000000902027220 */ /* 0x008fe20000400000 */
[----:B------:R-:W-:-:S04]  /*2030*/  FMNMX R3, RZ, R0, !PT ;  /* 0x00000000ff037209 */ /* 0x000fc80007800000 */
[----:B------:R-:W-:Y:S01]  /*2040*/  LEA R7, R5, UR4, 0x2 ;  /* 0x0000000405077c11 */ /* 0x000fe2000f8e10ff */
[----:B------:R-:W-:-:S05]  /*2050*/  FMUL R2, R2, R3 ;  /* 0x0000000302027220 */ /* 0x000fca0000400000 */
[----:B------:R0:W-:Y:S01]  /*2060*/  STS [R7], R2 ;  /* 0x0000000207007388 */ /* 0x0001e20000000800 */
[----:B------:R-:W-:Y:S06]  /*2070*/  BAR.SYNC.DEFER_BLOCKING 0x0 ;  /* 0x0000000000007b1d */ /* 0x000fec0000010000 */
[----:B------:R-:W-:Y:S05]  /*2080*/  BRA.U !UP0, `(.L_x_63) ;  /* 0x0000000108307547 */ /* 0x000fea000b800000 */
.L_x_64:
[----:B------:R-:W-:Y:S02]  /*2090*/  USHF.R.U32.HI UR4, URZ, 0x1, UR10 ;  /* 0x00000001ff047899 */ /* 0x000fe4000801160a */
[----:B------:R-:W-:-:S04]  /*20a0*/  UISETP.GT.U32.AND UP0, UPT, UR10, 0x3, UPT ;  /* 0x000000030a00788c */ /* 0x000fc8000bf04070 */
[----:B------:R-:W-:Y:S01]  /*20b0*/  ISETP.GE.U32.AND P0, PT, R5, UR4, PT ;  /* 0x0000000405007c0c */ /* 0x000fe2000bf06070 */
[----:B------:R-:W-:Y:S01]  /*20c0*/  UMOV UR10, UR4 ;  /* 0x00000004000a7c82 */ /* 0x000fe20008000000 */
[----:B------:R-:W-:-:S11]  /*20d0*/  MOV R0, UR4 ;  /* 0x0000000400007c02 */ /* 0x000fd60008000f00 */
[----:B------:R-:W-:Y:S01]  /*20e0*/  @!P0 LEA R0, R0, R7, 0x2 ;  /* 0x0000000700008211 */ /* 0x000fe200078e10ff */
[----:B------:R-:W-:Y:S05]  /*20f0*/  @!P0 LDS R3, [R7] ;  /* 0x0000000007038984 */ /* 0x000fea0000000800 */
[----:B------:R-:W0:Y:S02]  /*2100*/  @!P0 LDS R0, [R0] ;  /* 0x0000000000008984 */ /* 0x000e240000000800 */
[----:B01----:R-:W-:-:S05]  /*2110*/  @!P0 FADD R2, R0, R3 ;  /* 0x0000000300028221 */ /* 0x003fca0000000000 */
[----:B------:R1:W-:Y:S01]  /*2120*/  @!P0 STS [R7], R2 ;  /* 0x0000000207008388 */ /* 0x0003e20000000800 */
[----:B------:R-:W-:Y:S06]  /*2130*/  BAR.SYNC.DEFER_BLOCKING 0x0 ;  /* 0x0000000000007b1d */ /* 0x000fec0000010000 */
[----:B------:R-:W-:Y:S05]  /*2140*/  BRA.U UP0, `(.L_x_64) ;  /* 0xfffffffd00d07547 */ /* 0x000fea000b83ffff */
.L_x_63:
[----:B------:R-:W-:Y:S05]  /*2150*/  @P1 EXIT ;  /* 0x000000000000194d */ /* 0x000fea0003800000 */
[----:B------:R-:W2:Y:S01]  /*2160*/  S2UR UR5, SR_CgaCtaId ;  /* 0x00000000000579c3 */ /* 0x000ea20000008800 */
[----:B------:R-:W-:-:S07]  /*2170*/  UMOV UR4, 0x400 ;  /* 0x0000040000047882 */ /* 0x000fce0000000000 */
[----:B01----:R-:W0:Y:S01]  /*2180*/  LDC.64 R2, c[0x0][0x3c0] ;  /* 0x0000f000ff027b82 */ /* 0x003e220000000a00 */
[----:B--2---:R-:W-:-:S09]  /*2190*/  ULEA UR4, UR5, UR4, 0x18 ;  /* 0x0000000405047291 */ /* 0x004fd2000f8ec0ff */
[----:B------:R-:W0:Y:S04]  /*21a0*/  LDS R5, [UR4] ;  /* 0x00000004ff057984 */ /* 0x000e280008000800 */
[----:B0-----:R-:W-:Y:S01]  /*21b0*/  REDG.E.ADD.F32.FTZ.RN.STRONG.GPU desc[UR14][R2.64], R5 ;  /* 0x00000005020079a6 */ /* 0x001fe2000c12f30e */
[----:B------:R-:W-:Y:S05]  /*21c0*/  EXIT ;  /* 0x000000000000794d */ /* 0x000fea0003800000 */
        .weak           $__internal_2_$__cuda_sm20_sqrt_rn_f32_slowpath
        .type           $__internal_2_$__cuda_sm20_sqrt_rn_f32_slowpath,@function
        .size           $__internal_2_$__cuda_sm20_sqrt_rn_f32_slowpath,($__internal_3_$__cuda_sm3x_div_rn_noftz_f32_slowpath - $__internal_2_$__cuda_sm20_sqrt_rn_f32_slowpath)
$__internal_2_$__cuda_sm20_sqrt_rn_f32_slowpath:
[----:B------:R-:W-:-:S13]  /*21d0*/  LOP3.LUT P0, RZ, R2, 0x7fffffff, RZ, 0xc0, !PT ;  /* 0x7fffffff02ff7812 */ /* 0x000fda000780c0ff */
[----:B------:R-:W-:Y:S01]  /*21e0*/  @!P0 MOV R17, R2 ;  /* 0x0000000200118202 */ /* 0x000fe20000000f00 */
[----:B------:R-:W-:Y:S06]  /*21f0*/  @!P0 BRA `(.L_x_65) ;  /* 0x0000000000408947 */ /* 0x000fec0003800000 */
[----:B------:R-:W-:-:S13]  /*2200*/  FSETP.GEU.FTZ.AND P0, PT, R2, RZ, PT ;  /* 0x000000ff0200720b */ /* 0x000fda0003f1e000 */
[----:B------:R-:W-:Y:S01]  /*2210*/  @!P0 IMAD.MOV.U32 R17, RZ, RZ, 0x7fffffff ;  /* 0x7fffffffff118424 */ /* 0x000fe200078e00ff */
        /* <DEDUP_REMOVED lines=8> */
[----:B------:R-:W-:-:S03]  /*22a0*/  @P0 FMUL.FTZ R18, R23, 0.5 ;  /* 0x3f00000017120820 */ /* 0x000fc60000410000 */
[----:B------:R-:W-:-:S04]  /*22b0*/  @P0 FADD.FTZ R17, -R13, -RZ ;  /* 0x800000ff0d110221 */ /* 0x000fc80000010100 */
[----:B------:R-:W-:Y:S01]  /*22c0*/  @P0 FFMA R24, R13, R17, R20 ;  /* 0x000000110d180223 */ /* 0x000fe20000000014 */
[----:B------:R-:W-:-:S03]  /*22d0*/  @!P0 MOV R17, R2 ;  /* 0x0000000200118202 */ /* 0x000fc60000000f00 */
[----:B------:R-:W-:-:S04]  /*22e0*/  @P0 FFMA R18, R24, R18, R13 ;  /* 0x0000001218120223 */ /* 0x000fc8000000000d */
[----:B------:R-:W-:-:S07]  /*22f0*/  @P0 FMUL.FTZ R17, R18, 2.3283064365386962891e-10 ;  /* 0x2f80000012110820 */ /* 0x000fce0000410000 */
.L_x_65:
[----:B------:R-:W-:Y:S01]  /*2300*/  HFMA2 R29, -RZ, RZ, 0, 0 ;  /* 0x00000000ff1d7431 */ /* 0x000fe200000001ff */
[----:B------:R-:W-:-:S04]  /*2310*/  MOV R28, R4 ;  /* 0x00000004001c7202 */ /* 0x000fc80000000f00 */
[----:B------:R-:W-:Y:S05]  /*2320*/  RET.REL.NODEC R28 `(_Z5ZBC_kfffPfS_S_ffffP17curandStateXORWOWS_) ;  /* 0xffffffdc1c347950 */ /* 0x000fea0003c3ffff */
        .weak           $__internal_3_$__cuda_sm3x_div_rn_noftz_f32_slowpath
        .type           $__internal_3_$__cuda_sm3x_div_rn_noftz_f32_slowpath,@function
        .size           $__internal_3_$__cuda_sm3x_div_rn_noftz_f32_slowpath,(.L_x_202 - $__internal_3_$__cuda_sm3x_div_rn_noftz_f32_slowpath)
$__internal_3_$__cuda_sm3x_div_rn_noftz_f32_slowpath:
[----:B------:R-:W-:Y:S02]  /*2330*/  SHF.R.U32.HI R10, RZ, 0x17, R11 ;  /* 0x00000017ff0a7819 */ /* 0x000fe4000001160b */
        /* <DEDUP_REMOVED lines=27> */
[----:B------:R-:W-:Y:S01]  /*24f0*/  @P0 IMAD.MOV.U32 R13, RZ, RZ, RZ ;  /* 0x000000ffff0d0224 */ /* 0x000fe200078e00ff */
[----:B------:R-:W-:Y:S01]  /*2500*/  @!P0 MOV R13, 0xffffffc0 ;  /* 0xffffffc0000d8802 */ /* 0x000fe20000000f00 */
[----:B------:R-:W-:Y:S01]  /*2510*/  @!P0 FFMA R2, R2, 1.84467440737095516160e+19, RZ ;  /* 0x5f80000002028823 */ /* 0x000fe200000000ff */
[----:B------:R-:W-:Y:S02]  /*2520*/  @!P1 FFMA R11, R11, 1.84467440737095516160e+19, RZ ;  /* 0x5f8000000b0b9823 */ /* 0x000fe400000000ff */
[----:B------:R-:W-:-:S07]  /*2530*/  @!P1 IADD3 R13, PT, PT, R13, 0x40, RZ ;  /* 0x000000400d0d9810 */ /* 0x000fce0007ffe0ff */
.L_x_66:
[----:B------:R-:W-:Y:S02]  /*2540*/  LEA R16, R10, 0xc0800000, 0x17 ;  /* 0xc08000000a107811 */ /* 0x000fe400078eb8ff */
[----:B------:R-:W-:Y:S02]  /*2550*/  IADD3 R17, PT, PT, R17, -0x7f, RZ ;  /* 0xffffff8111117810 */ /* 0x000fe40007ffe0ff */
[----:B------:R-:W-:-:S03]  /*2560*/  IADD3 R18, PT, PT, -R16, R11, RZ ;  /* 0x0000000b10127210 */ /* 0x000fc60007ffe1ff */
[C---:B------:R-:W-:Y:S01]  /*2570*/  IMAD R2, R17.reuse, -0x800000, R2 ;  /* 0xff80000011027824 */ /* 0x040fe200078e0202 */
[----:B------:R0:W1:Y:S01]  /*2580*/  MUFU.RCP R16, R18 ;  /* 0x0000001200107308 */ /* 0x0000620000001000 */
[----:B------:R-:W-:Y:S01]  /*2590*/  FADD.FTZ R11, -R18, -RZ ;  /* 0x800000ff120b7221 */ /* 0x000fe20000010100 */
[----:B0-----:R-:W-:-:S04]  /*25a0*/  IADD3 R18, PT, PT, R17, 0x7f, -R10 ;  /* 0x0000007f11127810 */ /* 0x001fc80007ffe80a */
[----:B------:R-:W-:Y:S01]  /*25b0*/  IADD3 R18, PT, PT, R18, R13, RZ ;  /* 0x0000000d12127210 */ /* 0x000fe20007ffe0ff */
[----:B-1----:R-:W-:-:S04]  /*25c0*/  FFMA R21, R16, R11, 1 ;  /* 0x3f80000010157423 */ /* 0x002fc8000000000b */
[----:B------:R-:W-:-:S04]  /*25d0*/  FFMA R16, R16, R21, R16 ;  /* 0x0000001510107223 */ /* 0x000fc80000000010 */
[----:B------:R-:W-:-:S04]  /*25e0*/  FFMA R21, R2, R16, RZ ;  /* 0x0000001002157223 */ /* 0x000fc800000000ff */
[----:B------:R-:W-:-:S04]  /*25f0*/  FFMA R20, R11, R21, R2 ;  /* 0x000000150b147223 */ /* 0x000fc80000000002 */
[----:B------:R-:W-:-:S04]  /*2600*/  FFMA R21, R16, R20, R21 ;  /* 0x0000001410157223 */ /* 0x000fc80000000015 */
[----:B------:R-:W-:-:S04]  /*2610*/  FFMA R2, R11, R21, R2 ;  /* 0x000000150b027223 */ /* 0x000fc80000000002 */
[----:B------:R-:W-:-:S05]  /*2620*/  FFMA R11, R16, R2, R21 ;  /* 0x00000002100b7223 */ /* 0x000fca0000000015 */
[----:B------:R-:W-:-:S04]  /*2630*/  SHF.R.U32.HI R10, RZ, 0x17, R11 ;  /* 0x00000017ff0a7819 */ /* 0x000fc8000001160b */
[----:B------:R-:W-:-:S04]  /*2640*/  LOP3.LUT R10, R10, 0xff, RZ, 0xc0, !PT ;  /* 0x000000ff0a0a7812 */ /* 0x000fc800078ec0ff */
[----:B------:R-:W-:-:S05]  /*2650*/  IADD3 R10, PT, PT, R10, R18, RZ ;  /* 0x000000120a0a7210 */ /* 0x000fca0007ffe0ff */
[----:B------:R-:W-:-:S05]  /*2660*/  VIADD R13, R10, 0xffffffff ;  /* 0xffffffff0a0d7836 */ /* 0x000fca0000000000 */
        /* <DEDUP_REMOVED lines=9> */
[-CC-:B------:R-:W-:Y:S01]  /*2700*/  FFMA.RZ R13, R16, R2.reuse, R21.reuse ;  /* 0x00000002100d7223 */ /* 0x180fe2000000c015 */
[C---:B------:R-:W-:Y:S02]  /*2710*/  ISETP.NE.AND P2, PT, R10.reuse, RZ, PT ;  /* 0x000000ff0a00720c */ /* 0x040fe40003f45270 */
[----:B------:R-:W-:Y:S02]  /*2720*/  ISETP.NE.AND P1, PT, R10, RZ, PT ;  /* 0x000000ff0a00720c */ /* 0x000fe40003f25270 */
[----:B------:R-:W-:Y:S01]  /*2730*/  LOP3.LUT R17, R13, 0x7fffff, RZ, 0xc0, !PT ;  /* 0x007fffff0d117812 */ /* 0x000fe200078ec0ff */
[CCC-:B------:R-:W-:Y:S01]  /*2740*/  FFMA.RP R13, R16.reuse, R2.reuse, R21.reuse ;  /* 0x00000002100d7223 */ /* 0x1c0fe20000008015 */
[----:B------:R-:W-:Y:S01]  /*2750*/  FFMA.RM R2, R16, R2, R21 ;  /* 0x0000000210027223 */ /* 0x000fe20000004015 */
[----:B------:R-:W-:Y:S02]  /*2760*/  IADD3 R16, PT, PT, R10, 0x20, RZ ;  /* 0x000000200a107810 */ /* 0x000fe40007ffe0ff */
[----:B------:R-:W-:-:S02]  /*2770*/  LOP3.LUT R17, R17, 0x800000, RZ, 0xfc, !PT ;  /* 0x0080000011117812 */ /* 0x000fc400078efcff */
        /* <DEDUP_REMOVED lines=14> */
.L_x_72:
[----:B------:R-:W-:-:S04]  /*2860*/  LOP3.LUT R11, R11, 0x80000000, RZ, 0xc0, !PT ;  /* 0x800000000b0b7812 */ /* 0x000fc800078ec0ff */
[----:B------:R-:W-:Y:S01]  /*2870*/  LOP3.LUT R11, R11, 0x7f800000, RZ, 0xfc, !PT ;  /* 0x7f8000000b0b7812 */ /* 0x000fe200078efcff */
[----:B------:R-:W-:Y:S06]  /*2880*/  BRA `(.L_x_73) ;  /* 0x0000000000047947 */ /* 0x000fec0003800000 */
.L_x_71:
[----:B------:R-:W-:-:S07]  /*2890*/  LEA R11, R18, R11, 0x17 ;  /* 0x0000000b120b7211 */ /* 0x000fce00078eb8ff */
.L_x_73:
[----:B------:R-:W-:Y:S01]  /*28a0*/  R2UR UR4, R11 ;  /* 0x000000000b0472ca */ /* 0x000fe200000e0000 */
[----:B------:R-:W-:-:S14]  /*28b0*/  BRA `(.L_x_74) ;  /* 0x0000000000307947 */ /* 0x000fdc0003800000 */
.L_x_70:
[----:B------:R-:W-:-:S04]  /*28c0*/  LOP3.LUT R2, R11, 0x80000000, R2, 0x48, !PT ;  /* 0x800000000b027812 */ /* 0x000fc800078e4802 */
[----:B------:R-:W-:-:S04]  /*28d0*/  LOP3.LUT R2, R2, 0x7f800000, RZ, 0xfc, !PT ;  /* 0x7f80000002027812 */ /* 0x000fc800078efcff */
[----:B------:R-:W-:Y:S01]  /*28e0*/  R2UR UR4, R2 ;  /* 0x00000000020472ca */ /* 0x000fe200000e0000 */
[----:B------:R-:W-:-:S14]  /*28f0*/  BRA `(.L_x_74) ;  /* 0x0000000000207947 */ /* 0x000fdc0003800000 */
.L_x_69:
[----:B------:R-:W-:-:S04]  /*2900*/  LOP3.LUT R2, R11, 0x80000000, R2, 0x48, !PT ;  /* 0x800000000b027812 */ /* 0x000fc800078e4802 */
[----:B------:R-:W-:Y:S01]  /*2910*/  R2UR UR4, R2 ;  /* 0x00000000020472ca */ /* 0x000fe200000e0000 */
[----:B------:R-:W-:-:S14]  /*2920*/  BRA `(.L_x_74) ;  /* 0x0000000000147947 */ /* 0x000fdc0003800000 */
.L_x_68:
[----:B------:R-:W0:Y:S02]  /*2930*/  MUFU.RSQ R2, -QNAN ;  /* 0xffc0000000027908 */ /* 0x000e240000001400 */
[----:B0-----:R-:W-:Y:S01]  /*2940*/  R2UR UR4, R2 ;  /* 0x00000000020472ca */ /* 0x001fe200000e0000 */
[----:B------:R-:W-:-:S14]  /*2950*/  BRA `(.L_x_74) ;  /* 0x0000000000087947 */ /* 0x000fdc0003800000 */
.L_x_67:
[----:B------:R-:W-:-:S05]  /*2960*/  FADD.FTZ R2, R2, R11 ;  /* 0x0000000b02027221 */ /* 0x000fca0000010000 */
[----:B------:R-:W-:-:S15]  /*2970*/  R2UR UR4, R2 ;  /* 0x00000000020472ca */ /* 0x000fde00000e0000 */
.L_x_74:
[----:B------:R-:W-:Y:S01]  /*2980*/  HFMA2 R11, -RZ, RZ, 0, 0 ;  /* 0x00000000ff0b7431 */ /* 0x000fe200000001ff */
[----:B------:R-:W-:-:S04]  /*2990*/  MOV R10, R12 ;  /* 0x0000000c000a7202 */ /* 0x000fc80000000f00 */
[----:B------:R-:W-:Y:S05]  /*29a0*/  RET.REL.NODEC R10 `(_Z5ZBC_kfffPfS_S_ffffP17curandStateXORWOWS_) ;  /* 0xffffffd40a947950 */ /* 0x000fea0003c3ffff */
.L_x_75:
        /* <DEDUP_REMOVED lines=13> */
.L_x_202:


//--------------------- .text._Z7theta_kPffffiS_  --------------------------
	.section	.text._Z7theta_kPffffiS_,"ax",@progbits
	.align	128
        .global         _Z7theta_kPffffiS_
        .type           _Z7theta_kPffffiS_,@function
        .size           _Z7theta_kPffffiS_,(.L_x_203 - _Z7theta_kPffffiS_)
        .other          _Z7theta_kPffffiS_,@"STO_CUDA_ENTRY STV_DEFAULT"
_Z7theta_kPffffiS_:
.text._Z7theta_kPffffiS_:
[----:B------:R-:W-:Y:S01]  /*0000*/  LDC R1, c[0x0][0x37c] ;  /* 0x0000df00ff017b82 */ /* 0x000fe20000000800 */
[----:B------:R-:W0:Y:S01]  /*0010*/  S2R R6, SR_TID.X ;  /* 0x0000000000067919 */ /* 0x000e220000002100 */
[----:B------:R-:W0:Y:S01]  /*0020*/  LDCU UR4, c[0x0][0x360] ;  /* 0x00006c00ff0477ac */ /* 0x000e220008000800 */
[----:B------:R-:W0:Y:S01]  /*0030*/  S2R R3, SR_CTAID.X ;  /* 0x0000000000037919 */ /* 0x000e220000002500 */
[----:B------:R-:W1:Y:S01]  /*0040*/  LDCU UR5, c[0x0][0x394] ;  /* 0x00007280ff0577ac */ /* 0x000e620008000800 */
[----:B0-----:R-:W-:-:S05]  /*0050*/  IMAD R6, R3, UR4, R6 ;  /* 0x0000000403067c24 */ /* 0x001fca000f8e0206 */
[----:B-1----:R-:W-:-:S13]  /*0060*/  ISETP.GT.AND P0, PT, R6, UR5, PT ;  /* 0x0000000506007c0c */ /* 0x002fda000bf04270 */
[----:B------:R-:W-:Y:S05]  /*0070*/  @P0 EXIT ;  /* 0x000000000000094d */ /* 0x000fea0003800000 */
[----:B------:R-:W0:Y:S01]  /*0080*/  LDC R5, c[0x0][0x390] ;  /* 0x0000e400ff057b82 */ /* 0x000e220000000800 */
[----:B------:R-:W-:Y:S01]  /*0090*/  I2FP.F32.S32 R0, R6 ;  /* 0x0000000600007245 */ /* 0x000fe20000201400 */
[----:B------:R-:W1:Y:S01]  /*00a0*/  LDCU.64 UR4, c[0x0][0x358] ;  /* 0x00006b00ff0477ac */ /* 0x000e620008000a00 */
[----:B------:R-:W-:Y:S01]  /*00b0*/  BSSY.RECONVERGENT B0, `(.L_x_76) ;  /* 0x000000e000007945 */ /* 0x000fe20003800200 */
[----:B0-----:R-:W0:Y:S02]  /*00c0*/  MUFU.RCP R2, R5 ;  /* 0x0000000500027308 */ /* 0x001e240000001000 */
[----:B------:R-:W-:-:S06]  /*00d0*/  FMUL R0, R0, R5 ;  /* 0x0000000500007220 */ /* 0x000fcc0000400000 */
[----:B------:R-:W2:Y:S01]  /*00e0*/  FCHK P0, R0, R5 ;  /* 0x0000000500007302 */ /* 0x000ea20000000000 */
[----:B0-----:R-:W-:-:S04]  /*00f0*/  FFMA R3, R2, -R5, 1 ;  /* 0x3f80000002037423 */ /* 0x001fc80000000805 */
[----:B------:R-:W-:-:S04]  /*0100*/  FFMA R3, R2, R3, R2 ;  /* 0x0000000302037223 */ /* 0x000fc80000000002 */
[----:B------:R-:W-:-:S04]  /*0110*/  FFMA R2, R0, R3, RZ ;  /* 0x0000000300027223 */ /* 0x000fc800000000ff */
[----:B------:R-:W-:-:S04]  /*0120*/  FFMA R4, R2, -R5, R0 ;  /* 0x8000000502047223 */ /* 0x000fc80000000000 */
[----:B------:R-:W-:Y:S01]  /*0130*/  FFMA R2, R3, R4, R2 ;  /* 0x0000000403027223 */ /* 0x000fe20000000002 */
[----:B-12---:R-:W-:Y:S06]  /*0140*/  @!P0 BRA `(.L_x_77) ;  /* 0x0000000000108947 */ /* 0x006fec0003800000 */
[----:B------:R-:W0:Y:S01]  /*0150*/  LDCU UR6, c[0x0][0x390] ;  /* 0x00007200ff0677ac */ /* 0x000e220008000800 */
[----:B------:R-:W-:Y:S02]  /*0160*/  MOV R10, 0x190 ;  /* 0x00000190000a7802 */ /* 0x000fe40000000f00 */
[----:B0-----:R-:W-:-:S07]  /*0170*/  MOV R3, UR6 ;  /* 0x0000000600037c02 */ /* 0x001fce0008000f00 */
[----:B------:R-:W-:Y:S05]  /*0180*/  CALL.REL.NOINC `($__internal_4_$__cuda_sm3x_div_rn_noftz_f32_slowpath) ;  /* 0x0000000400c47944 */ /* 0x000fea0003c00000 */
.L_x_77:
[----:B------:R-:W-:Y:S05]  /*0190*/  BSYNC.RECONVERGENT B0 ;  /* 0x0000000000007941 */ /* 0x000fea0003800200 */
.L_x_76:
[----:B------:R-:W-:Y:S01]  /*01a0*/  IMAD.MOV.U32 R10, RZ, RZ, 0x3f000000 ;  /* 0x3f000000ff0a7424 */ /* 0x000fe200078e00ff */
[----:B------:R-:W0:Y:S04]  /*01b0*/  LDC.64 R4, c[0x0][0x380] ;  /* 0x0000e000ff047b82 */ /* 0x000e280000000a00 */
[----:B------:R-:W-:-:S05]  /*01c0*/  LOP3.LUT R3, R10, 0x80000000, R2, 0xb8, !PT ;  /* 0x800000000a037812 */ /* 0x000fca00078eb802 */
[----:B------:R-:W-:Y:S02]  /*01d0*/  FADD.RZ R7, R3, R2 ;  /* 0x0000000203077221 */ /* 0x000fe4000000c000 */
[----:B------:R-:W1:Y:S04]  /*01e0*/  LDC.64 R2, c[0x0][0x388] ;  /* 0x0000e200ff027b82 */ /* 0x000e680000000a00 */
[----:B------:R-:W0:Y:S02]  /*01f0*/  F2I.TRUNC.NTZ R7, R7 ;  /* 0x0000000700077305 */ /* 0x000e24000020f100 */
[----:B0-----:R-:W-:-:S05]  /*0200*/  IMAD.WIDE R4, R7, 0x4, R4 ;  /* 0x0000000407047825 */ /* 0x001fca00078e0204 */
[----:B------:R0:W5:Y:S01]  /*0210*/  LDG.E R8, desc[UR4][R4.64] ;  /* 0x0000000404087981 */ /* 0x000162000c1e1900 */
[C---:B-1----:R-:W-:Y:S01]  /*0220*/  FMUL R9, R3.reuse, -2 ;  /* 0xc000000003097820 */ /* 0x042fe20000400000 */
[----:B------:R-:W-:Y:S02]  /*0230*/  HFMA2 R11, -RZ, RZ, 3.7421875, 0 ;  /* 0x437c0000ff0b7431 */ /* 0x000fe400000001ff */
[----:B------:R-:W-:Y:S01]  /*0240*/  FADD R3, R3, R3 ;  /* 0x0000000303037221 */ /* 0x000fe20000000000 */
[----:B------:R-:W-:Y:S01]  /*0250*/  BSSY.RECONVERGENT B0, `(.L_x_78) ;  /* 0x0000017000007945 */ /* 0x000fe20003800200 */
[----:B------:R-:W-:Y:S02]  /*0260*/  FMUL R9, R0, R9 ;  /* 0x0000000900097220 */ /* 0x000fe40000400000 */
[----:B------:R-:W1:Y:S02]  /*0270*/  MUFU.RCP R12, R3 ;  /* 0x00000003000c7308 */ /* 0x000e640000001000 */
[----:B------:R-:W-:-:S04]  /*0280*/  FFMA.SAT R0, R9, 0.0057249800302088260651, R10 ;  /* 0x3bbb989d09007823 */ /* 0x000fc8000000200a */
[----:B------:R-:W-:-:S04]  /*0290*/  FFMA.RM R0, R0, R11, 12582913 ;  /* 0x4b40000100007423 */ /* 0x000fc8000000400b */
[C---:B------:R-:W-:Y:S01]  /*02a0*/  FADD R10, R0.reuse, -12583039 ;  /* 0xcb40007f000a7421 */ /* 0x040fe20000000000 */
[----:B------:R-:W-:-:S03]  /*02b0*/  IMAD.SHL.U32 R0, R0, 0x800000, RZ ;  /* 0x0080000000007824 */ /* 0x000fc600078e00ff */
[----:B------:R-:W-:Y:S01]  /*02c0*/  FFMA R10, R9, 1.4426950216293334961, -R10 ;  /* 0x3fb8aa3b090a7823 */ /* 0x000fe2000000080a */
[----:B-1----:R-:W-:-:S03]  /*02d0*/  FFMA R11, -R3, R12, 1 ;  /* 0x3f800000030b7423 */ /* 0x002fc6000000010c */
[----:B------:R-:W-:Y:S01]  /*02e0*/  FFMA R10, R9, 1.925963033500011079e-08, R10 ;  /* 0x32a57060090a7823 */ /* 0x000fe2000000000a */
[----:B------:R-:W-:-:S03]  /*02f0*/  FFMA R11, R12, R11, R12 ;  /* 0x0000000b0c0b7223 */ /* 0x000fc6000000000c */
[----:B------:R-:W1:Y:S02]  /*0300*/  MUFU.EX2 R9, R10 ;  /* 0x0000000a00097308 */ /* 0x000e640000000800 */
[----:B-1----:R-:W-:Y:S01]  /*0310*/  FFMA R9, R0, -R9, 1 ;  /* 0x3f80000000097423 */ /* 0x002fe20000000809 */
[----:B------:R-:W-:-:S04]  /*0320*/  FMUL R0, R2, R2 ;  /* 0x0000000202007220 */ /* 0x000fc80000400000 */
[----:B------:R-:W-:-:S04]  /*0330*/  FMUL R0, R0, R9 ;  /* 0x0000000900007220 */ /* 0x000fc80000400000 */
[----:B------:R-:W1:Y:S01]  /*0340*/  FCHK P0, R0, R3 ;  /* 0x0000000300007302 */ /* 0x000e620000000000 */
[----:B------:R-:W-:-:S04]  /*0350*/  FFMA R2, R0, R11, RZ ;  /* 0x0000000b00027223 */ /* 0x000fc800000000ff */
[----:B------:R-:W-:-:S04]  /*0360*/  FFMA R9, -R3, R2, R0 ;  /* 0x0000000203097223 */ /* 0x000fc80000000100 */
[----:B------:R-:W-:Y:S01]  /*0370*/  FFMA R9, R11, R9, R2 ;  /* 0x000000090b097223 */ /* 0x000fe20000000002 */
[----:B01----:R-:W-:Y:S06]  /*0380*/  @!P0 BRA `(.L_x_79) ;  /* 0x00000000000c8947 */ /* 0x003fec0003800000 */
[----:B------:R-:W-:-:S07]  /*0390*/  MOV R10, 0x3b0 ;  /* 0x000003b0000a7802 */ /* 0x000fce0000000f00 */
[----:B-----5:R-:W-:Y:S05]  /*03a0*/  CALL.REL.NOINC `($__internal_4_$__cuda_sm3x_div_rn_noftz_f32_slowpath) ;  /* 0x00000004003c7944 */ /* 0x020fea0003c00000 */
[----:B------:R-:W-:-:S07]  /*03b0*/  MOV R9, R2 ;  /* 0x0000000200097202 */ /* 0x000fce0000000f00 */
.L_x_79:
[----:B------:R-:W-:Y:S05]  /*03c0*/  BSYNC.RECONVERGENT B0 ;  /* 0x0000000000007941 */ /* 0x000fea0003800200 */
.L_x_78:
[----:B------:R-:W0:Y:S01]  /*03d0*/  LDCU UR7, c[0x0][0x394] ;  /* 0x00007280ff0777ac */ /* 0x000e220008000800 */
[----:B------:R-:W-:Y:S01]  /*03e0*/  BSSY.RECONVERGENT B0, `(.L_x_80) ;  /* 0x0000046000007945 */ /* 0x000fe20003800200 */
[----:B------:R-:W1:Y:S01]  /*03f0*/  LDCU UR6, c[0x0][0x38c] ;  /* 0x00007180ff0677ac */ /* 0x000e620008000800 */
[----:B0-----:R-:W-:-:S04]  /*0400*/  ISETP.GE.AND P0, PT, R7, UR7, PT ;  /* 0x0000000707007c0c */ /* 0x001fc8000bf06270 */
[----:B------:R-:W-:Y:S01]  /*0410*/  ISETP.LT.OR P0, PT, R7, 0x1, P0 ;  /* 0x000000010700780c */ /* 0x000fe20000701670 */
[----:B-1---5:R-:W-:-:S12]  /*0420*/  FFMA R9, R8, UR6, R9 ;  /* 0x0000000608097c23 */ /* 0x022fd80008000009 */
[----:B------:R-:W-:Y:S05]  /*0430*/  @P0 BRA `(.L_x_81) ;  /* 0x00000000005c0947 */ /* 0x000fea0003800000 */
[----:B------:R-:W0:Y:S01]  /*0440*/  LDC.64 R2, c[0x0][0x380] ;  /* 0x0000e000ff027b82 */ /* 0x000e220000000a00 */
[----:B------:R-:W-:-:S07]  /*0450*/  VIADD R5, R7, 0xffffffff ;  /* 0xffffffff07057836 */ /* 0x000fce0000000000 */
[----:B------:R-:W1:Y:S01]  /*0460*/  LDC R8, c[0x0][0x390] ;  /* 0x0000e400ff087b82 */ /* 0x000e620000000800 */
[----:B0-----:R-:W-:-:S04]  /*0470*/  IMAD.WIDE.U32 R4, R5, 0x4, R2 ;  /* 0x0000000405047825 */ /* 0x001fc800078e0002 */
[----:B------:R-:W-:Y:S01]  /*0480*/  IMAD.WIDE.U32 R2, R7, 0x4, R2 ;  /* 0x0000000407027825 */ /* 0x000fe200078e0002 */
[----:B------:R-:W2:Y:S04]  /*0490*/  LDG.E R0, desc[UR4][R4.64] ;  /* 0x0000000404007981 */ /* 0x000ea8000c1e1900 */
[----:B------:R1:W2:Y:S01]  /*04a0*/  LDG.E R7, desc[UR4][R2.64+0x4] ;  /* 0x0000040402077981 */ /* 0x0002a2000c1e1900 */
[----:B------:R-:W-:Y:S01]  /*04b0*/  BSSY.RECONVERGENT B1, `(.L_x_82) ;  /* 0x000000e000017945 */ /* 0x000fe20003800200 */
[----:B-1----:R-:W-:-:S04]  /*04c0*/  FADD R3, R8, R8 ;  /* 0x0000000808037221 */ /* 0x002fc80000000000 */
[----:B------:R-:W0:Y:S02]  /*04d0*/  MUFU.RCP R8, R3 ;  /* 0x0000000300087308 */ /* 0x000e240000001000 */
[----:B0-----:R-:W-:-:S04]  /*04e0*/  FFMA R11, -R3, R8, 1 ;  /* 0x3f800000030b7423 */ /* 0x001fc80000000108 */
[----:B------:R-:W-:Y:S01]  /*04f0*/  FFMA R11, R8, R11, R8 ;  /* 0x0000000b080b7223 */ /* 0x000fe20000000008 */
[----:B--2---:R-:W-:-:S04]  /*0500*/  FADD R0, -R0, R7 ;  /* 0x0000000700007221 */ /* 0x004fc80000000100 */
[----:B------:R-:W0:Y:S01]  /*0510*/  FCHK P0, R0, R3 ;  /* 0x0000000300007302 */ /* 0x000e220000000000 */
[----:B------:R-:W-:-:S04]  /*0520*/  FFMA R8, R0, R11, RZ ;  /* 0x0000000b00087223 */ /* 0x000fc800000000ff */
[----:B------:R-:W-:-:S04]  /*0530*/  FFMA R7, -R3, R8, R0 ;  /* 0x0000000803077223 */ /* 0x000fc80000000100 */
[----:B------:R-:W-:Y:S01]  /*0540*/  FFMA R7, R11, R7, R8 ;  /* 0x000000070b077223 */ /* 0x000fe20000000008 */
[----:B0-----:R-:W-:Y:S06]  /*0550*/  @!P0 BRA `(.L_x_83) ;  /* 0x00000000000c8947 */ /* 0x001fec0003800000 */
[----:B------:R-:W-:-:S07]  /*0560*/  MOV R10, 0x580 ;  /* 0x00000580000a7802 */ /* 0x000fce0000000f00 */
[----:B------:R-:W-:Y:S05]  /*0570*/  CALL.REL.NOINC `($__internal_4_$__cuda_sm3x_div_rn_noftz_f32_slowpath) ;  /* 0x0000000000c87944 */ /* 0x000fea0003c00000 */
[----:B------:R-:W-:-:S07]  /*0580*/  MOV R7, R2 ;  /* 0x0000000200077202 */ /* 0x000fce0000000f00 */
.L_x_83:
[----:B------:R-:W-:Y:S05]  /*0590*/  BSYNC.RECONVERGENT B1 ;  /* 0x0000000000017941 */ /* 0x000fea0003800200 */
.L_x_82:
[----:B------:R-:W-:Y:S05]  /*05a0*/  BRA `(.L_x_84) ;  /* 0x0000000000a47947 */ /* 0x000fea0003800000 */
.L_x_81:
[----:B------:R-:W-:-:S13]  /*05b0*/  ISETP.NE.AND P0, PT, R7, RZ, PT ;  /* 0x000000ff0700720c */ /* 0x000fda0003f05270 */
[----:B------:R-:W-:Y:S05]  /*05c0*/  @P0 BRA `(.L_x_85) ;  /* 0x0000000000500947 */ /* 0x000fea0003800000 */
[----:B------:R-:W0:Y:S08]  /*05d0*/  LDC.64 R2, c[0x0][0x380] ;  /* 0x0000e000ff027b82 */ /* 0x000e300000000a00 */
[----:B------:R-:W1:Y:S01]  /*05e0*/  LDC R8, c[0x0][0x390] ;  /* 0x0000e400ff087b82 */ /* 0x000e620000000800 */
[----:B0-----:R-:W2:Y:S04]  /*05f0*/  LDG.E R0, desc[UR4][R2.64] ;  /* 0x0000000402007981 */ /* 0x001ea8000c1e1900 */
[----:B------:R-:W2:Y:S01]  /*0600*/  LDG.E R5, desc[UR4][R2.64+0x4] ;  /* 0x0000040402057981 */ /* 0x000ea2000c1e1900 */
[----:B-1----:R-:W0:Y:S02]  /*0610*/  MUFU.RCP R7, R8 ;  /* 0x0000000800077308 */ /* 0x002e240000001000 */
[----:B0-----:R-:W-:Y:S01]  /*0620*/  FFMA R4, R7, -R8, 1 ;  /* 0x3f80000007047423 */ /* 0x001fe20000000808 */
[----:B--2---:R-:W-:-:S03]  /*0630*/  FADD R5, -R0, R5 ;  /* 0x0000000500057221 */ /* 0x004fc60000000100 */
[----:B------:R-:W-:Y:S02]  /*0640*/  FFMA R0, R7, R4, R7 ;  /* 0x0000000407007223 */ /* 0x000fe40000000007 */
[----:B------:R-:W0:Y:S02]  /*0650*/  FCHK P0, R5, R8 ;  /* 0x0000000805007302 */ /* 0x000e240000000000 */
[----:B------:R-:W-:-:S04]  /*0660*/  FFMA R4, R0, R5, RZ ;  /* 0x0000000500047223 */ /* 0x000fc800000000ff */
[----:B------:R-:W-:-:S04]  /*0670*/  FFMA R7, R4, -R8, R5 ;  /* 0x8000000804077223 */ /* 0x000fc80000000005 */
[----:B------:R-:W-:Y:S01]  /*0680*/  FFMA R7, R0, R7, R4 ;  /* 0x0000000700077223 */ /* 0x000fe20000000004 */
[----:B0-----:R-:W-:Y:S06]  /*0690*/  @!P0 BRA `(.L_x_84) ;  /* 0x0000000000688947 */ /* 0x001fec0003800000 */
[----:B------:R-:W0:Y:S01]  /*06a0*/  LDCU UR6, c[0x0][0x390] ;  /* 0x00007200ff0677ac */ /* 0x000e220008000800 */
[----:B------:R-:W-:Y:S01]  /*06b0*/  IMAD.MOV.U32 R0, RZ, RZ, R5 ;  /* 0x000000ffff007224 */ /* 0x000fe200078e0005 */
[----:B------:R-:W-:Y:S02]  /*06c0*/  MOV R10, 0x6f0 ;  /* 0x000006f0000a7802 */ /* 0x000fe40000000f00 */
[----:B0-----:R-:W-:-:S07]  /*06d0*/  MOV R3, UR6 ;  /* 0x0000000600037c02 */ /* 0x001fce0008000f00 */
[----:B------:R-:W-:Y:S05]  /*06e0*/  CALL.REL.NOINC `($__internal_4_$__cuda_sm3x_div_rn_noftz_f32_slowpath) ;  /* 0x00000000006c7944 */ /* 0x000fea0003c00000 */
[----:B------:R-:W-:Y:S01]  /*06f0*/  IMAD.MOV.U32 R7, RZ, RZ, R2 ;  /* 0x000000ffff077224 */ /* 0x000fe200078e0002 */
[----:B------:R-:W-:Y:S06]  /*0700*/  BRA `(.L_x_84) ;  /* 0x00000000004c7947 */ /* 0x000fec0003800000 */
.L_x_85:
[----:B------:R-:W2:Y:S01]  /*0710*/  LDG.E R5, desc[UR4][R4.64+-0x4] ;  /* 0xfffffc0404057981 */ /* 0x000ea2000c1e1900 */
[----:B------:R-:W0:Y:S01]  /*0720*/  LDC R11, c[0x0][0x390] ;  /* 0x0000e400ff0b7b82 */ /* 0x000e220000000800 */
[----:B------:R-:W-:Y:S01]  /*0730*/  BSSY.RECONVERGENT B1, `(.L_x_84) ;  /* 0x0000010000017945 */ /* 0x000fe20003800200 */
[----:B0-----:R-:W0:Y:S02]  /*0740*/  MUFU.RCP R0, R11 ;  /* 0x0000000b00007308 */ /* 0x001e240000001000 */
[----:B0-----:R-:W-:-:S04]  /*0750*/  FFMA R3, R0, -R11, 1 ;  /* 0x3f80000000037423 */ /* 0x001fc8000000080b */
[----:B------:R-:W-:Y:S01]  /*0760*/  FFMA R0, R0, R3, R0 ;  /* 0x0000000300007223 */ /* 0x000fe20000000000 */
[----:B--2---:R-:W-:-:S04]  /*0770*/  FADD R8, R8, -R5 ;  /* 0x8000000508087221 */ /* 0x004fc80000000000 */
[----:B------:R-:W0:Y:S01]  /*0780*/  FCHK P0, R8, R11 ;  /* 0x0000000b08007302 */ /* 0x000e220000000000 */
[----:B------:R-:W-:-:S04]  /*0790*/  FFMA R3, R0, R8, RZ ;  /* 0x0000000800037223 */ /* 0x000fc800000000ff */
[----:B------:R-:W-:-:S04]  /*07a0*/  FFMA R2, R3, -R11, R8 ;  /* 0x8000000b03027223 */ /* 0x000fc80000000008 */
[----:B------:R-:W-:Y:S01]  /*07b0*/  FFMA R7, R0, R2, R3 ;  /* 0x0000000200077223 */ /* 0x000fe20000000003 */
[----:B0-----:R-:W-:Y:S06]  /*07c0*/  @!P0 BRA `(.L_x_86) ;  /* 0x0000000000188947 */ /* 0x001fec0003800000 */
[----:B------:R-:W0:Y:S01]  /*07d0*/  LDCU UR6, c[0x0][0x390] ;  /* 0x00007200ff0677ac */ /* 0x000e220008000800 */
[----:B------:R-:W-:Y:S02]  /*07e0*/  MOV R0, R8 ;  /* 0x0000000800007202 */ /* 0x000fe40000000f00 */
[----:B------:R-:W-:Y:S01]  /*07f0*/  MOV R10, 0x820 ;  /* 0x00000820000a7802 */ /* 0x000fe20000000f00 */
[----:B0-----:R-:W-:-:S07]  /*0800*/  IMAD.U32 R3, RZ, RZ, UR6 ;  /* 0x00000006ff037e24 */ /* 0x001fce000f8e00ff */
[----:B------:R-:W-:Y:S05]  /*0810*/  CALL.REL.NOINC `($__internal_4_$__cuda_sm3x_div_rn_noftz_f32_slowpath) ;  /* 0x0000000000207944 */ /* 0x000fea0003c00000 */
[----:B------:R-:W-:-:S07]  /*0820*/  MOV R7, R2 ;  /* 0x0000000200077202 */ /* 0x000fce0000000f00 */
.L_x_86:
[----:B------:R-:W-:Y:S05]  /*0830*/  BSYNC.RECONVERGENT B1 ;  /* 0x0000000000017941 */ /* 0x000fea0003800200 */
.L_x_84:
[----:B------:R-:W-:Y:S05]  /*0840*/  BSYNC.RECONVERGENT B0 ;  /* 0x0000000000007941 */ /* 0x000fea0003800200 */
.L_x_80:
[----:B------:R-:W0:Y:S01]  /*0850*/  LDC.64 R2, c[0x0][0x398] ;  /* 0x0000e600ff027b82 */ /* 0x000e220000000a00 */
[----:B------:R-:W-:Y:S01]  /*0860*/  FADD R9, R9, R7 ;  /* 0x0000000709097221 */ /* 0x000fe20000000000 */
[----:B0-----:R-:W-:-:S05]  /*0870*/  IMAD.WIDE R6, R6, 0x4, R2 ;  /* 0x0000000406067825 */ /* 0x001fca00078e0202 */
[----:B------:R-:W-:Y:S01]  /*0880*/  STG.E desc[UR4][R6.64], R9 ;  /* 0x0000000906007986 */ /* 0x000fe2000c101904 */
[----:B------:R-:W-:Y:S05]  /*0890*/  EXIT ;  /* 0x000000000000794d */ /* 0x000fea0003800000 */
        .weak           $__internal_4_$__cuda_sm3x_div_rn_noftz_f32_slowpath
        .type           $__internal_4_$__cuda_sm3x_div_rn_noftz_f32_slowpath,@function
        .size           $__internal_4_$__cuda_sm3x_div_rn_noftz_f32_slowpath,(.L_x_203 - $__internal_4_$__cuda_sm3x_div_rn_noftz_f32_slowpath)
$__internal_4_$__cuda_sm3x_div_rn_noftz_f32_slowpath:
[----:B------:R-:W-:Y:S01]  /*08a0*/  SHF.R.U32.HI R12, RZ, 0x17, R3 ;  /* 0x00000017ff0c7819 */ /* 0x000fe20000011603 */
[----:B------:R-:W-:Y:S01]  /*08b0*/  BSSY.RECONVERGENT B2, `(.L_x_87) ;  /* 0x0000063000027945 */ /* 0x000fe20003800200 */
[--C-:B------:R-:W-:Y:S02]  /*08c0*/  SHF.R.U32.HI R2, RZ, 0x17, R0.reuse ;  /* 0x00000017ff027819 */ /* 0x100fe40000011600 */
[----:B------:R-:W-:Y:S02]  /*08d0*/  LOP3.LUT R12, R12, 0xff, RZ, 0xc0, !PT ;  /* 0x000000ff0c0c7812 */ /* 0x000fe400078ec0ff */
[----:B------:R-:W-:Y:S01]  /*08e0*/  LOP3.LUT R16, R2, 0xff, RZ, 0xc0, !PT ;  /* 0x000000ff02107812 */ /* 0x000fe200078ec0ff */
[----:B------:R-:W-:Y:S02]  /*08f0*/  IMAD.MOV.U32 R2, RZ, RZ, R0 ;  /* 0x000000ffff027224 */ /* 0x000fe400078e0000 */
[----:B------:R-:W-:Y:S01]  /*0900*/  VIADD R14, R12, 0xffffffff ;  /* 0xffffffff0c0e7836 */ /* 0x000fe20000000000 */
[----:B------:R-:W-:-:S04]  /*0910*/  IADD3 R13, PT, PT, R16, -0x1, RZ ;  /* 0xffffffff100d7810 */ /* 0x000fc80007ffe0ff */
        /* <DEDUP_REMOVED lines=23> */
[----:B------:R-:W-:Y:S02]  /*0a90*/  @!P0 IMAD.MOV.U32 R11, RZ, RZ, -0x40 ;  /* 0xffffffc0ff0b8424 */ /* 0x000fe400078e00ff */
[----:B------:R-:W-:Y:S01]  /*0aa0*/  @!P0 FFMA R2, R0, 1.84467440737095516160e+19, RZ ;  /* 0x5f80000000028823 */ /* 0x000fe200000000ff */
[----:B------:R-:W-:Y:S02]  /*0ab0*/  @!P1 FFMA R3, R3, 1.84467440737095516160e+19, RZ ;  /* 0x5f80000003039823 */ /* 0x000fe400000000ff */
[----:B------:R-:W-:-:S07]  /*0ac0*/  @!P1 IADD3 R11, PT, PT, R11, 0x40, RZ ;  /* 0x000000400b0b9810 */ /* 0x000fce0007ffe0ff */
.L_x_88:
[----:B------:R-:W-:Y:S01]  /*0ad0*/  LEA R14, R12, 0xc0800000, 0x17 ;  /* 0xc08000000c0e7811 */ /* 0x000fe200078eb8ff */
[----:B------:R-:W-:Y:S03]  /*0ae0*/  BSSY.RECONVERGENT B3, `(.L_x_93) ;  /* 0x0000036000037945 */ /* 0x000fe60003800200 */
[----:B------:R-:W-:Y:S01]  /*0af0*/  IADD3 R14, PT, PT, -R14, R3, RZ ;  /* 0x000000030e0e7210 */ /* 0x000fe20007ffe1ff */
[----:B------:R-:W-:-:S03]  /*0b00*/  VIADD R3, R16, 0xffffff81 ;  /* 0xffffff8110037836 */ /* 0x000fc60000000000 */
[----:B------:R-:W0:Y:S01]  /*0b10*/  MUFU.RCP R13, R14 ;  /* 0x0000000e000d7308 */ /* 0x000e220000001000 */
[----:B------:R-:W-:Y:S01]  /*0b20*/  FADD.FTZ R15, -R14, -RZ ;  /* 0x800000ff0e0f7221 */ /* 0x000fe20000010100 */
[C---:B------:R-:W-:Y:S01]  /*0b30*/  IMAD R2, R3.reuse, -0x800000, R2 ;  /* 0xff80000003027824 */ /* 0x040fe200078e0202 */
[----:B------:R-:W-:-:S04]  /*0b40*/  IADD3 R12, PT, PT, R3, 0x7f, -R12 ;  /* 0x0000007f030c7810 */ /* 0x000fc80007ffe80c */
[----:B------:R-:W-:Y:S01]  /*0b50*/  IADD3 R12, PT, PT, R12, R11, RZ ;  /* 0x0000000b0c0c7210 */ /* 0x000fe20007ffe0ff */
[----:B0-----:R-:W-:-:S04]  /*0b60*/  FFMA R16, R13, R15, 1 ;  /* 0x3f8000000d107423 */ /* 0x001fc8000000000f */
        /* <DEDUP_REMOVED lines=20> */
[C---:B------:R-:W-:Y:S01]  /*0cb0*/  IADD3 R14, PT, PT, R15.reuse, 0x20, RZ ;  /* 0x000000200f0e7810 */ /* 0x040fe20007ffe0ff */
[CCC-:B------:R-:W-:Y:S01]  /*0cc0*/  FFMA.RM R12, R18.reuse, R16.reuse, R13.reuse ;  /* 0x00000010120c7223 */ /* 0x1c0fe2000000400d */
[----:B------:R-:W-:Y:S02]  /*0cd0*/  ISETP.NE.AND P2, PT, R15, RZ, PT ;  /* 0x000000ff0f00720c */ /* 0x000fe40003f45270 */
[----:B------:R-:W-:Y:S01]  /*0ce0*/  LOP3.LUT R11, R3, 0x7fffff, RZ, 0xc0, !PT ;  /* 0x007fffff030b7812 */ /* 0x000fe200078ec0ff */
[----:B------:R-:W-:Y:S01]  /*0cf0*/  FFMA.RP R3, R18, R16, R13 ;  /* 0x0000001012037223 */ /* 0x000fe2000000800d */
[----:B------:R-:W-:Y:S02]  /*0d00*/  ISETP.NE.AND P1, PT, R15, RZ, PT ;  /* 0x000000ff0f00720c */ /* 0x000fe40003f25270 */
[----:B------:R-:W-:Y:S02]  /*0d10*/  LOP3.LUT R11, R11, 0x800000, RZ, 0xfc, !PT ;  /* 0x008000000b0b7812 */ /* 0x000fe400078efcff */
[----:B------:R-:W-:-:S02]  /*0d20*/  IADD3 R13, PT, PT, -R15, RZ, RZ ;  /* 0x000000ff0f0d7210 */ /* 0x000fc40007ffe1ff */
[----:B------:R-:W-:Y:S02]  /*0d30*/  SHF.L.U32 R14, R11, R14, RZ ;  /* 0x0000000e0b0e7219 */ /* 0x000fe400000006ff */
[----:B------:R-:W-:Y:S02]  /*0d40*/  FSETP.NEU.FTZ.AND P0, PT, R3, R12, PT ;  /* 0x0000000c0300720b */ /* 0x000fe40003f1d000 */
[----:B------:R-:W-:Y:S02]  /*0d50*/  SEL R12, R13, RZ, P2 ;  /* 0x000000ff0d0c7207 */ /* 0x000fe40001000000 */
[----:B------:R-:W-:Y:S02]  /*0d60*/  ISETP.NE.AND P1, PT, R14, RZ, P1 ;  /* 0x000000ff0e00720c */ /* 0x000fe40000f25270 */
[----:B------:R-:W-:Y:S02]  /*0d70*/  SHF.R.U32.HI R12, RZ, R12, R11 ;  /* 0x0000000cff0c7219 */ /* 0x000fe4000001160b */
[----:B------:R-:W-:-:S02]  /*0d80*/  PLOP3.LUT P0, PT, P0, P1, PT, 0xf8, 0x8f ;  /* 0x00000000008f781c */ /* 0x000fc40000703f70 */
[----:B------:R-:W-:Y:S02]  /*0d90*/  SHF.R.U32.HI R14, RZ, 0x1, R12 ;  /* 0x00000001ff0e7819 */ /* 0x000fe4000001160c */
[----:B------:R-:W-:-:S04]  /*0da0*/  SEL R3, RZ, 0x1, !P0 ;  /* 0x00000001ff037807 */ /* 0x000fc80004000000 */
[----:B------:R-:W-:-:S04]  /*0db0*/  LOP3.LUT R3, R3, 0x1, R14, 0xf8, !PT ;  /* 0x0000000103037812 */ /* 0x000fc800078ef80e */
[----:B------:R-:W-:-:S05]  /*0dc0*/  LOP3.LUT R3, R3, R12, RZ, 0xc0, !PT ;  /* 0x0000000c03037212 */ /* 0x000fca00078ec0ff */
[----:B------:R-:W-:-:S05]  /*0dd0*/  IMAD.IADD R3, R14, 0x1, R3 ;  /* 0x000000010e037824 */ /* 0x000fca00078e0203 */
[----:B------:R-:W-:Y:S01]  /*0de0*/  LOP3.LUT R2, R3, R2, RZ, 0xfc, !PT ;  /* 0x0000000203027212 */ /* 0x000fe200078efcff */
[----:B------:R-:W-:Y:S06]  /*0df0*/  BRA `(.L_x_96) ;  /* 0x0000000000107947 */ /* 0x000fec0003800000 */
.L_x_95:
[----:B------:R-:W-:-:S04]  /*0e00*/  LOP3.LUT R2, R2, 0x80000000, RZ, 0xc0, !PT ;  /* 0x8000000002027812 */ /* 0x000fc800078ec0ff */
[----:B------:R-:W-:Y:S01]  /*0e10*/  LOP3.LUT R2, R2, 0x7f800000, RZ, 0xfc, !PT ;  /* 0x7f80000002027812 */ /* 0x000fe200078efcff */
[----:B------:R-:W-:Y:S06]  /*0e20*/  BRA `(.L_x_96) ;  /* 0x0000000000047947 */ /* 0x000fec0003800000 */
.L_x_94:
[----:B------:R-:W-:-:S07]  /*0e30*/  LEA R2, R12, R2, 0x17 ;  /* 0x000000020c027211 */ /* 0x000fce00078eb8ff */
.L_x_96:
[----:B------:R-:W-:Y:S05]  /*0e40*/  BSYNC.RECONVERGENT B3 ;  /* 0x0000000000037941 */ /* 0x000fea0003800200 */
.L_x_93:
[----:B------:R-:W-:Y:S05]  /*0e50*/  BRA `(.L_x_97) ;  /* 0x0000000000207947 */ /* 0x000fea0003800000 */
.L_x_92:
[----:B------:R-:W-:-:S04]  /*0e60*/  LOP3.LUT R2, R3, 0x80000000, R2, 0x48, !PT ;  /* 0x8000000003027812 */ /* 0x000fc800078e4802 */
[----:B------:R-:W-:Y:S01]  /*0e70*/  LOP3.LUT R2, R2, 0x7f800000, RZ, 0xfc, !PT ;  /* 0x7f80000002027812 */ /* 0x000fe200078efcff */
[----:B------:R-:W-:Y:S06]  /*0e80*/  BRA `(.L_x_97) ;  /* 0x0000000000147947 */ /* 0x000fec0003800000 */
.L_x_91:
[----:B------:R-:W-:Y:S01]  /*0e90*/  LOP3.LUT R2, R3, 0x80000000, R2, 0x48, !PT ;  /* 0x8000000003027812 */ /* 0x000fe200078e4802 */
[----:B------:R-:W-:Y:S06]  /*0ea0*/  BRA `(.L_x_97) ;  /* 0x00000000000c7947 */ /* 0x000fec0003800000 */
.L_x_90:
[----:B------:R-:W0:Y:S01]  /*0eb0*/  MUFU.RSQ R2, -QNAN ;  /* 0xffc0000000027908 */ /* 0x000e220000001400 */
[----:B------:R-:W-:Y:S05]  /*0ec0*/  BRA `(.L_x_97) ;  /* 0x0000000000047947 */ /* 0x000fea0003800000 */
.L_x_89:
[----:B------:R-:W-:-:S07]  /*0ed0*/  FADD.FTZ R2, R0, R3 ;  /* 0x0000000300027221 */ /* 0x000fce0000010000 */
.L_x_97:
[----:B------:R-:W-:Y:S05]  /*0ee0*/  BSYNC.RECONVERGENT B2 ;  /* 0x0000000000027941 */ /* 0x000fea0003800200 */
.L_x_87:
[----:B------:R-:W-:-:S04]  /*0ef0*/  HFMA2 R11, -RZ, RZ, 0, 0 ;  /* 0x00000000ff0b7431 */ /* 0x000fc800000001ff */
[----:B0-----:R-:W-:Y:S05]  /*0f00*/  RET.REL.NODEC R10 `(_Z7theta_kPffffiS_) ;  /* 0xfffffff00a3c7950 */ /* 0x001fea0003c3ffff */
.L_x_98:
        /* <DEDUP_REMOVED lines=15> */
.L_x_203:


//--------------------- .text._Z12Bond_Price_kffffffP17curandStateXORWOWPfS1_ --------------------------
	.section	.text._Z12Bond_Price_kffffffP17curandStateXORWOWPfS1_,"ax",@progbits
	.align	128
        .global         _Z12Bond_Price_kffffffP17curandStateXORWOWPfS1_
        .type           _Z12Bond_Price_kffffffP17curandStateXORWOWPfS1_,@function
        .size           _Z12Bond_Price_kffffffP17curandStateXORWOWPfS1_,(.L_x_207 - _Z12Bond_Price_kffffffP17curandStateXORWOWPfS1_)
        .other          _Z12Bond_Price_kffffffP17curandStateXORWOWPfS1_,@"STO_CUDA_ENTRY STV_DEFAULT"
_Z12Bond_Price_kffffffP17curandStateXORWOWPfS1_:
.text._Z12Bond_Price_kffffffP17curandStateXORWOWPfS1_:
[----:B------:R-:W-:Y:S08]  /*0000*/  LDC R1, c[0x0][0x37c] ;  /* 0x0000df00ff017b82 */ /* 0x000ff00000000800 */
[----:B------:R-:W0:Y:S01]  /*0010*/  LDC R9, c[0x0][0x384] ;  /* 0x0000e100ff097b82 */ /* 0x000e220000000800 */
[----:B------:R-:W1:Y:S01]  /*0020*/  S2R R8, SR_TID.X ;  /* 0x0000000000087919 */ /* 0x000e620000002100 */
[----:B------:R-:W2:Y:S01]  /*0030*/  LDCU UR5, c[0x0][0x360] ;  /* 0x00006c00ff0577ac */ /* 0x000ea20008000800 */
[----:B------:R-:W3:Y:S05]  /*0040*/  LDCU UR6, c[0x0][0x38c] ;  /* 0x00007180ff0677ac */ /* 0x000eea0008000800 */
[----:B------:R-:W4:Y:S01]  /*0050*/  LDC.64 R16, c[0x0][0x390] ;  /* 0x0000e400ff107b82 */ /* 0x000f220000000a00 */
[----:B------:R-:W5:Y:S07]  /*0060*/  LDCU UR8, c[0x0][0x38c] ;  /* 0x00007180ff0877ac */ /* 0x000f6e0008000800 */
[----:B------:R-:W1:Y:S01]  /*0070*/  S2UR UR4, SR_CTAID.X ;  /* 0x00000000000479c3 */ /* 0x000e620000002500 */
[----:B0-----:R-:W0:Y:S07]  /*0080*/  MUFU.RCP R0, R9 ;  /* 0x0000000900007308 */ /* 0x001e2e0000001000 */
[----:B------:R-:W1:Y:S01]  /*0090*/  LDC R11, c[0x0][0x360] ;  /* 0x0000d800ff0b7b82 */ /* 0x000e620000000800 */
[----:B------:R-:W-:Y:S01]  /*00a0*/  FMUL R4, R9, 0.5 ;  /* 0x3f00000009047820 */ /* 0x000fe20000400000 */
[----:B---3--:R-:W-:-:S04]  /*00b0*/  MOV R6, UR6 ;  /* 0x0000000600067c02 */ /* 0x008fc80008000f00 */
[----:B------:R-:W-:Y:S01]  /*00c0*/  R2UR UR7, R4 ;  /* 0x00000000040772ca */ /* 0x000fe200000e0000 */
[----:B----4-:R-:W-:Y:S01]  /*00d0*/  FADD R16, R17, -R16 ;  /* 0x8000001011107221 */ /* 0x010fe20000000000 */
[----:B------:R-:W3:Y:S03]  /*00e0*/  LDC.64 R2, c[0x0][0x398] ;  /* 0x0000e600ff027b82 */ /* 0x000ee60000000a00 */
[----:B------:R-:W4:Y:S01]  /*00f0*/  FCHK P0, R16, R9 ;  /* 0x0000000910007302 */ /* 0x000f220000000000 */
[----:B0-----:R-:W-:-:S07]  /*0100*/  FFMA R5, R0, -R9, 1 ;  /* 0x3f80000000057423 */ /* 0x001fce0000000809 */
[----:B------:R-:W-:Y:S01]  /*0110*/  FMUL R6, R6, UR7 ;  /* 0x0000000706067c20 */ /* 0x000fe20008400000 */
[----:B------:R-:W-:-:S04]  /*0120*/  FFMA R7, R0, R5, R0 ;  /* 0x0000000500077223 */ /* 0x000fc80000000000 */
[----:B------:R-:W-:Y:S01]  /*0130*/  FFMA R0, R16, R7, RZ ;  /* 0x0000000710007223 */ /* 0x000fe200000000ff */
[----:B-1----:R-:W-:-:S03]  /*0140*/  IMAD R5, R11, UR4, R8 ;  /* 0x000000040b057c24 */ /* 0x002fc6000f8e0208 */
[----:B------:R-:W-:-:S04]  /*0150*/  FFMA R4, R0, -R9, R16 ;  /* 0x8000000900047223 */ /* 0x000fc80000000010 */
[----:B------:R-:W-:Y:S01]  /*0160*/  FFMA R0, R7, R4, R0 ;  /* 0x0000000407007223 */ /* 0x000fe20000000000 */
[----:B-----5:R-:W-:Y:S01]  /*0170*/  MOV R7, UR8 ;  /* 0x0000000800077c02 */ /* 0x020fe20008000f00 */
[----:B---3--:R-:W-:Y:S01]  /*0180*/  IMAD.WIDE.U32 R2, R5, 0x30, R2 ;  /* 0x0000003005027825 */ /* 0x008fe200078e0002 */
[----:B--2-4-:R-:W-:Y:S06]  /*0190*/  @!P0 BRA `(.L_x_99) ;  /* 0x00000000000c8947 */ /* 0x014fec0003800000 */
[----:B------:R-:W0:Y:S01]  /*01a0*/  LDC R0, c[0x0][0x384] ;  /* 0x0000e100ff007b82 */ /* 0x000e220000000800 */
[----:B------:R-:W-:-:S07]  /*01b0*/  MOV R9, 0x1d0 ;  /* 0x000001d000097802 */ /* 0x000fce0000000f00 */
[----:B0-----:R-:W-:Y:S05]  /*01c0*/  CALL.REL.NOINC `($__internal_8_$__cuda_sm3x_div_rn_noftz_f32_slowpath) ;  /* 0x0000005400c87944 */ /* 0x001fea0003c00000 */
.L_x_99:
[----:B------:R-:W0:Y:S01]  /*01d0*/  F2I.TRUNC.NTZ R0, R0 ;  /* 0x0000000000007305 */ /* 0x000e22000020f100 */
[----:B------:R-:W-:Y:S01]  /*01e0*/  IMAD.MOV.U32 R16, RZ, RZ, R6 ;  /* 0x000000ffff107224 */ /* 0x000fe200078e0006 */
[----:B------:R-:W1:Y:S01]  /*01f0*/  LDCU.64 UR8, c[0x0][0x358] ;  /* 0x00006b00ff0877ac */ /* 0x000e620008000a00 */
[----:B0-----:R-:W-:-:S13]  /*0200*/  R2UR UR10, R0 ;  /* 0x00000000000a72ca */ /* 0x001fda00000e0000 */
[----:B------:R-:W-:-:S09]  /*0210*/  UISETP.GE.AND UP0, UPT, UR10, 0x1, UPT ;  /* 0x000000010a00788c */ /* 0x000fd2000bf06270 */
[----:B-1----:R-:W-:Y:S05]  /*0220*/  BRA.U !UP0, `(.L_x_100) ;  /* 0x0000001508c07547 */ /* 0x002fea000b800000 */
[----:B------:R0:W5:Y:S01]  /*0230*/  LDG.E R20, desc[UR8][R2.64+0x8] ;  /* 0x0000080802147981 */ /* 0x000162000c1e1900 */
[----:B------:R-:W1:Y:S03]  /*0240*/  LDC R0, c[0x0][0x388] ;  /* 0x0000e200ff007b82 */ /* 0x000e660000000800 */
[----:B------:R0:W5:Y:S04]  /*0250*/  LDG.E R19, desc[UR8][R2.64+0x14] ;  /* 0x0000140802137981 */ /* 0x000168000c1e1900 */
[----:B------:R0:W5:Y:S01]  /*0260*/  LDG.E.64 R4, desc[UR8][R2.64] ;  /* 0x0000000802047981 */ /* 0x000162000c1e1b00 */
[----:B-1----:R-:W-:-:S05]  /*0270*/  FMUL R0, R0, R0 ;  /* 0x0000000000007220 */ /* 0x002fca0000400000 */
[----:B------:R-:W-:-:S04]  /*0280*/  IADD3 R9, PT, PT, R0, 0x1800000, RZ ;  /* 0x0180000000097810 */ /* 0x000fc80007ffe0ff */
[----:B------:R-:W-:-:S04]  /*0290*/  LOP3.LUT R9, R9, 0x7f800000, RZ, 0xc0, !PT ;  /* 0x7f80000009097812 */ /* 0x000fc800078ec0ff */
[----:B------:R-:W-:-:S13]  /*02a0*/  ISETP.GT.U32.AND P0, PT, R9, 0x1ffffff, PT ;  /* 0x01ffffff0900780c */ /* 0x000fda0003f04070 */
[----:B0-----:R-:W-:Y:S05]  /*02b0*/  @P0 BRA `(.L_x_101) ;  /* 0x0000000000100947 */ /* 0x001fea0003800000 */
[----:B------:R-:W-:-:S07]  /*02c0*/  MOV R9, 0x2e0 ;  /* 0x000002e000097802 */ /* 0x000fce0000000f00 */
[----:B-----5:R-:W-:Y:S05]  /*02d0*/  CALL.REL.NOINC `($__internal_6_$__cuda_sm20_rcp_rn_f32_slowpath) ;  /* 0x0000005000587944 */ /* 0x020fea0003c00000 */
[----:B------:R-:W-:Y:S01]  /*02e0*/  MOV R14, R21 ;  /* 0x00000015000e7202 */ /* 0x000fe20000000f00 */
[----:B------:R-:W-:Y:S06]  /*02f0*/  BRA `(.L_x_102) ;  /* 0x0000000000107947 */ /* 0x000fec0003800000 */
.L_x_101:
[----:B------:R-:W0:Y:S02]  /*0300*/  MUFU.RCP R9, R0 ;  /* 0x0000000000097308 */ /* 0x000e240000001000 */
[----:B0-----:R-:W-:-:S04]  /*0310*/  FFMA R10, R0, R9, -1 ;  /* 0xbf800000000a7423 */ /* 0x001fc80000000009 */
[----:B------:R-:W-:-:S04]  /*0320*/  FADD.FTZ R10, -R10, -RZ ;  /* 0x800000ff0a0a7221 */ /* 0x000fc80000010100 */
[----:B------:R-:W-:-:S07]  /*0330*/  FFMA R14, R9, R10, R9 ;  /* 0x0000000a090e7223 */ /* 0x000fce0000000009 */
.L_x_102:
[----:B------:R-:W0:Y:S01]  /*0340*/  LDC R22, c[0x0][0x388] ;  /* 0x0000e200ff167b82 */ /* 0x000e220000000800 */
[----:B------:R-:W-:Y:S02]  /*0350*/  HFMA2 R18, -RZ, RZ, 3.7421875, 0 ;  /* 0x437c0000ff127431 */ /* 0x000fe400000001ff */
[----:B------:R-:W-:-:S05]  /*0360*/  IMAD.MOV.U32 R12, RZ, RZ, 0x3bbb989d ;  /* 0x3bbb989dff0c7424 */ /* 0x000fca00078e00ff */
[----:B------:R-:W1:Y:S01]  /*0370*/  LDC.64 R10, c[0x0][0x380] ;  /* 0x0000e000ff0a7b82 */ /* 0x000e620000000a00 */
[----:B0-----:R-:W-:-:S04]  /*0380*/  FMUL R0, R22, -2 ;  /* 0xc000000016007820 */ /* 0x001fc80000400000 */
[----:B-1----:R-:W-:Y:S01]  /*0390*/  FMUL R0, R0, R11 ;  /* 0x0000000b00007220 */ /* 0x002fe20000400000 */
[----:B------:R-:W-:-:S03]  /*03a0*/  FMUL R11, R11, -R22 ;  /* 0x800000160b0b7220 */ /* 0x000fc60000400000 */
[----:B------:R-:W-:-:S04]  /*03b0*/  FFMA.SAT R9, R0, R12, 0.5 ;  /* 0x3f00000000097423 */ /* 0x000fc8000000200c */
[----:B------:R-:W-:-:S04]  /*03c0*/  FFMA.RM R13, R9, R18, 12582913 ;  /* 0x4b400001090d7423 */ /* 0x000fc80000004012 */
[C---:B------:R-:W-:Y:S01]  /*03d0*/  FADD R9, R13.reuse, -12583039 ;  /* 0xcb40007f0d097421 */ /* 0x040fe20000000000 */
[----:B------:R-:W-:-:S03]  /*03e0*/  SHF.L.U32 R13, R13, 0x17, RZ ;  /* 0x000000170d0d7819 */ /* 0x000fc600000006ff */
[----:B------:R-:W-:-:S04]  /*03f0*/  FFMA R9, R0, 1.4426950216293334961, -R9 ;  /* 0x3fb8aa3b00097823 */ /* 0x000fc80000000809 */
[----:B------:R-:W-:Y:S01]  /*0400*/  FFMA R15, R0, 1.925963033500011079e-08, R9 ;  /* 0x32a57060000f7823 */ /* 0x000fe20000000009 */
[----:B------:R-:W-:Y:S01]  /*0410*/  FFMA.SAT R9, R11, R12, 0.5 ;  /* 0x3f0000000b097423 */ /* 0x000fe2000000200c */
[----:B------:R-:W-:Y:S02]  /*0420*/  FADD R0, R22, R22 ;  /* 0x0000001616007221 */ /* 0x000fe40000000000 */
[----:B------:R-:W0:Y:S01]  /*0430*/  MUFU.EX2 R16, R15 ;  /* 0x0000000f00107308 */ /* 0x000e220000000800 */
[----:B------:R-:W-:-:S04]  /*0440*/  FFMA.RM R9, R9, R18, 12582913 ;  /* 0x4b40000109097423 */ /* 0x000fc80000004012 */
[----:B------:R-:W-:-:S03]  /*0450*/  FADD R12, R9, -12583039 ;  /* 0xcb40007f090c7421 */ /* 0x000fc60000000000 */
[----:B------:R-:W1:Y:S01]  /*0460*/  MUFU.RCP R17, R0 ;  /* 0x0000000000117308 */ /* 0x000e620000001000 */
[----:B------:R-:W-:-:S04]  /*0470*/  FFMA R12, R11, 1.4426950216293334961, -R12 ;  /* 0x3fb8aa3b0b0c7823 */ /* 0x000fc8000000080c */
[----:B------:R-:W-:Y:S01]  /*0480*/  FFMA R12, R11, 1.925963033500011079e-08, R12 ;  /* 0x32a570600b0c7823 */ /* 0x000fe2000000000c */
[----:B0-----:R-:W-:Y:S01]  /*0490*/  FFMA R13, R13, -R16, 1 ;  /* 0x3f8000000d0d7423 */ /* 0x001fe20000000810 */
[----:B------:R-:W-:-:S04]  /*04a0*/  FMUL R16, R10, R10 ;  /* 0x0000000a0a107220 */ /* 0x000fc80000400000 */
[----:B------:R-:W0:Y:S01]  /*04b0*/  MUFU.EX2 R12, R12 ;  /* 0x0000000c000c7308 */ /* 0x000e220000000800 */
[----:B------:R-:W-:Y:S01]  /*04c0*/  FMUL R16, R16, R13 ;  /* 0x0000000d10107220 */ /* 0x000fe20000400000 */
[----:B------:R-:W-:Y:S02]  /*04d0*/  IMAD.SHL.U32 R13, R9, 0x800000, RZ ;  /* 0x00800000090d7824 */ /* 0x000fe400078e00ff */
[----:B-1----:R-:W-:-:S04]  /*04e0*/  FFMA R10, -R0, R17, 1 ;  /* 0x3f800000000a7423 */ /* 0x002fc80000000111 */
[----:B------:R-:W1:Y:S01]  /*04f0*/  FCHK P0, R16, R0 ;  /* 0x0000000010007302 */ /* 0x000e620000000000 */
[----:B------:R-:W-:-:S04]  /*0500*/  FFMA R17, R17, R10, R17 ;  /* 0x0000000a11117223 */ /* 0x000fc80000000011 */
[----:B------:R-:W-:Y:S01]  /*0510*/  FFMA R10, R16, R17, RZ ;  /* 0x00000011100a7223 */ /* 0x000fe200000000ff */
[----:B0-----:R-:W-:-:S03]  /*0520*/  FMUL R13, R13, R12 ;  /* 0x0000000c0d0d7220 */ /* 0x001fc60000400000 */
[----:B------:R-:W-:-:S04]  /*0530*/  FFMA R9, -R0, R10, R16 ;  /* 0x0000000a00097223 */ /* 0x000fc80000000110 */
[----:B------:R-:W-:Y:S01]  /*0540*/  FFMA R9, R17, R9, R10 ;  /* 0x0000000911097223 */ /* 0x000fe2000000000a */
[----:B-1----:R-:W-:Y:S06]  /*0550*/  @!P0 BRA `(.L_x_103) ;  /* 0x00000000000c8947 */ /* 0x002fec0003800000 */
[----:B------:R-:W-:-:S07]  /*0560*/  MOV R9, 0x580 ;  /* 0x0000058000097802 */ /* 0x000fce0000000f00 */
[----:B-----5:R-:W-:Y:S05]  /*0570*/  CALL.REL.NOINC `($__internal_8_$__cuda_sm3x_div_rn_noftz_f32_slowpath) ;  /* 0x0000005000dc7944 */ /* 0x020fea0003c00000 */
[----:B------:R-:W-:-:S07]  /*0580*/  MOV R9, R0 ;  /* 0x0000000000097202 */ /* 0x000fce0000000f00 */
.L_x_103:
[----:B------:R-:W-:Y:S01]  /*0590*/  IADD3 R0, PT, PT, R9, -0xd000000, RZ ;  /* 0xf300000009007810 */ /* 0x000fe20007ffe0ff */
[----:B------:R0:W1:Y:S03]  /*05a0*/  MUFU.RSQ R10, R9 ;  /* 0x00000009000a7308 */ /* 0x0000660000001400 */
[----:B------:R-:W-:-:S13]  /*05b0*/  ISETP.GT.U32.AND P0, PT, R0, 0x727fffff, PT ;  /* 0x727fffff0000780c */ /* 0x000fda0003f04070 */
[----:B0-----:R-:W-:Y:S05]  /*05c0*/  @!P0 BRA `(.L_x_104) ;  /* 0x0000000000188947 */ /* 0x001fea0003800000 */
[----:B------:R-:W-:Y:S01]  /*05d0*/  BSSY.RECONVERGENT B0, `(.L_x_105) ;  /* 0x0000003000007945 */ /* 0x000fe20003800200 */
[----:B------:R-:W-:-:S07]  /*05e0*/  MOV R0, 0x600 ;  /* 0x0000060000007802 */ /* 0x000fce0000000f00 */
[----:B-1---5:R-:W-:Y:S05]  /*05f0*/  CALL.REL.NOINC `($__internal_7_$__cuda_sm20_sqrt_rn_f32_slowpath) ;  /* 0x0000005000647944 */ /* 0x022fea0003c00000 */
[----:B------:R-:W-:Y:S05]  /*0600*/  BSYNC.RECONVERGENT B0 ;  /* 0x0000000000007941 */ /* 0x000fea0003800200 */
.L_x_105:
[----:B------:R-:W-:Y:S01]  /*0610*/  IMAD.MOV.U32 R23, RZ, RZ, R11 ;  /* 0x000000ffff177224 */ /* 0x000fe200078e000b */
[----:B------:R-:W-:Y:S06]  /*0620*/  BRA `(.L_x_106) ;  /* 0x0000000000107947 */ /* 0x000fec0003800000 */
.L_x_104:
[C---:B-1----:R-:W-:Y:S01]  /*0630*/  FMUL.FTZ R0, R10.reuse, R9 ;  /* 0x000000090a007220 */ /* 0x042fe20000410000 */
[----:B------:R-:W-:-:S03]  /*0640*/  FMUL.FTZ R23, R10, 0.5 ;  /* 0x3f0000000a177820 */ /* 0x000fc60000410000 */
[----:B------:R-:W-:-:S04]  /*0650*/  FFMA R9, -R0, R0, R9 ;  /* 0x0000000000097223 */ /* 0x000fc80000000109 */
[----:B------:R-:W-:-:S07]  /*0660*/  FFMA R23, R9, R23, R0 ;  /* 0x0000001709177223 */ /* 0x000fce0000000000 */
.L_x_106:
[----:B------:R-:W0:Y:S01]  /*0670*/  LDCU UR6, c[0x0][0x38c] ;  /* 0x00007180ff0677ac */ /* 0x000e220008000800 */
[----:B------:R-:W-:Y:S01]  /*0680*/  MOV R16, R6 ;  /* 0x0000000600107202 */ /* 0x000fe20000000f00 */
[----:B------:R-:W-:Y:S01]  /*0690*/  UISETP.NE.AND UP0, UPT, UR10, 0x1, UPT ;  /* 0x000000010a00788c */ /* 0x000fe2000bf05270 */
[----:B------:R-:W-:Y:S01]  /*06a0*/  UMOV UR4, 0x1 ;  /* 0x0000000100047882 */ /* 0x000fe20000000000 */
[----:B0-----:R-:W-:-:S07]  /*06b0*/  MOV R17, UR6 ;  /* 0x0000000600117c02 */ /* 0x001fce0008000f00 */
[----:B------:R-:W-:Y:S05]  /*06c0*/  BRA.U !UP0, `(.L_x_107) ;  /* 0x0000000d08207547 */ /* 0x000fea000b800000 */
[----:B------:R0:W5:Y:S01]  /*06d0*/  LDG.E R18, desc[UR8][R2.64+0x10] ;  /* 0x0000100802127981 */ /* 0x000162000c1e1900 */
[----:B------:R-:W1:Y:S03]  /*06e0*/  LDC R22, c[0x0][0x390] ;  /* 0x0000e400ff167b82 */ /* 0x000e660000000800 */
[----:B------:R0:W5:Y:S02]  /*06f0*/  LDG.E R21, desc[UR8][R2.64+0xc] ;  /* 0x00000c0802157981 */ /* 0x000164000c1e1900 */
[----:B-----5:R-:W-:Y:S01]  /*0700*/  VIADD R24, R4, 0xb0f8a ;  /* 0x000b0f8a04187836 */ /* 0x020fe20000000000 */
[----:B------:R-:W-:Y:S01]  /*0710*/  MOV R17, UR6 ;  /* 0x0000000600117c02 */ /* 0x000fe20008000f00 */
[----:B------:R-:W2:Y:S01]  /*0720*/  LDCU UR13, c[0x0][0x388] ;  /* 0x00007100ff0d77ac */ /* 0x000ea20008000800 */
[----:B------:R-:W-:Y:S01]  /*0730*/  MOV R16, R6 ;  /* 0x0000000600107202 */ /* 0x000fe20000000f00 */
[----:B------:R-:W3:Y:S01]  /*0740*/  LDCU UR12, c[0x0][0x384] ;  /* 0x00007080ff0c77ac */ /* 0x000ee20008000800 */
[----:B------:R-:W-:Y:S01]  /*0750*/  ULOP3.LUT UR11, UR10, 0x7ffffffe, URZ, 0xc0, !UPT ;  /* 0x7ffffffe0a0b7892 */ /* 0x000fe2000f8ec0ff */
[----:B------:R-:W-:-:S11]  /*0760*/  UMOV UR4, URZ ;  /* 0x000000ff00047c82 */ /* 0x000fd60008000000 */
.L_x_116:
[----:B------:R-:W-:Y:S01]  /*0770*/  SHF.R.U32.HI R0, RZ, 0x2, R5 ;  /* 0x00000002ff007819 */ /* 0x000fe20000011605 */
[----:B------:R-:W-:Y:S01]  /*0780*/  IMAD.SHL.U32 R4, R19, 0x10, RZ ;  /* 0x0000001013047824 */ /* 0x000fe200078e00ff */
[----:B------:R-:W-:Y:S01]  /*0790*/  MOV R10, 0x3e055027 ;  /* 0x3e055027000a7802 */ /* 0x000fe20000000f00 */
[----:B------:R-:W-:Y:S01]  /*07a0*/  IMAD.MOV.U32 R11, RZ, RZ, 0x7f800000 ;  /* 0x7f800000ff0b7424 */ /* 0x000fe200078e00ff */
[----:B------:R-:W-:Y:S01]  /*07b0*/  LOP3.LUT R0, R0, R5, RZ, 0x3c, !PT ;  /* 0x0000000500007212 */ /* 0x000fe200078e3cff */
[----:B------:R-:W-:Y:S01]  /*07c0*/  HFMA2 R25, -RZ, RZ, 0.1495361328125, 0.0004794597625732421875 ;  /* 0x30c90fdbff197431 */ /* 0x000fe200000001ff */
[----:B------:R-:W-:Y:S01]  /*07d0*/  UIADD3 UR6, UPT, UPT, UR4, 0x1, URZ ;  /* 0x0000000104067890 */ /* 0x000fe2000fffe0ff */
[----:B------:R-:W-:Y:S01]  /*07e0*/  BSSY.RECONVERGENT B0, `(.L_x_108) ;  /* 0x000003a000007945 */ /* 0x000fe20003800200 */
[----:B------:R-:W-:-:S04]  /*07f0*/  SHF.L.U32 R5, R0, 0x1, RZ ;  /* 0x0000000100057819 */ /* 0x000fc800000006ff */
[----:B------:R-:W-:-:S04]  /*0800*/  LOP3.LUT R5, R19, R4, R5, 0x96, !PT ;  /* 0x0000000413057212 */ /* 0x000fc800078e9605 */
[----:B------:R-:W-:Y:S01]  /*0810*/  LOP3.LUT R4, R5, R0, RZ, 0x3c, !PT ;  /* 0x0000000005047212 */ /* 0x000fe200078e3cff */
[----:B------:R-:W-:-:S03]  /*0820*/  HFMA2 R5, -RZ, RZ, 0.1171875, 0 ;  /* 0x2f800000ff057431 */ /* 0x000fc600000001ff */
[----:B------:R-:W-:-:S04]  /*0830*/  IADD3 R0, PT, PT, R24, -0x587c5, R4 ;  /* 0xfffa783b18007810 */ /* 0x000fc80007ffe004 */
[----:B------:R-:W-:-:S05]  /*0840*/  I2FP.F32.U32 R0, R0 ;  /* 0x0000000000007245 */ /* 0x000fca0000201000 */
[----:B------:R-:W-:-:S05]  /*0850*/  FFMA R0, R0, R5, 1.1641532182693481445e-10 ;  /* 0x2f00000000007423 */ /* 0x000fca0000000005 */
[----:B------:R-:W-:-:S13]  /*0860*/  FSETP.GEU.AND P0, PT, R0, 1.175494350822287508e-38, PT ;  /* 0x008000000000780b */ /* 0x000fda0003f0e000 */
[----:B------:R-:W-:-:S04]  /*0870*/  @!P0 FMUL R0, R0, 8388608 ;  /* 0x4b00000000008820 */ /* 0x000fc80000400000 */
[----:B------:R-:W-:-:S05]  /*0880*/  VIADD R9, R0, 0xc0d55555 ;  /* 0xc0d5555500097836 */ /* 0x000fca0000000000 */
[----:B------:R-:W-:-:S04]  /*0890*/  LOP3.LUT R9, R9, 0xff800000, RZ, 0xc0, !PT ;  /* 0xff80000009097812 */ /* 0x000fc800078ec0ff */
[-C--:B------:R-:W-:Y:S02]  /*08a0*/  IADD3 R5, PT, PT, R0, -R9.reuse, RZ ;  /* 0x8000000900057210 */ /* 0x080fe40007ffe0ff */
[----:B------:R-:W-:-:S03]  /*08b0*/  I2FP.F32.S32 R9, R9 ;  /* 0x0000000900097245 */ /* 0x000fc60000201400 */
        /* <DEDUP_REMOVED lines=13> */
[----:B------:R-:W-:Y:S01]  /*0990*/  SHF.L.U32 R10, R4, 0x4, RZ ;  /* 0x00000004040a7819 */ /* 0x000fe200000006ff */
[----:B------:R-:W-:Y:S01]  /*09a0*/  FFMA R12, R5, R12, R5 ;  /* 0x0000000c050c7223 */ /* 0x000fe20000000005 */
[----:B------:R-:W-:-:S03]  /*09b0*/  SHF.R.U32.HI R5, RZ, 0x2, R20 ;  /* 0x00000002ff057819 */ /* 0x000fc60000011614 */
[----:B------:R-:W-:Y:S01]  /*09c0*/  FFMA R12, R9, 0.69314718246459960938, R12 ;  /* 0x3f317218090c7823 */ /* 0x000fe2000000000c */
[----:B------:R-:W-:-:S03]  /*09d0*/  LOP3.LUT R5, R5, R20, RZ, 0x3c, !PT ;  /* 0x0000001405057212 */ /* 0x000fc600078e3cff */
[C---:B------:R-:W-:Y:S01]  /*09e0*/  @P0 FFMA R12, R0.reuse, R11, +INF ;  /* 0x7f800000000c0423 */ /* 0x040fe2000000000b */
[----:B------:R-:W-:Y:S02]  /*09f0*/  FSETP.NEU.AND P0, PT, R0, RZ, PT ;  /* 0x000000ff0000720b */ /* 0x000fe40003f0d000 */
[----:B------:R-:W-:Y:S01]  /*0a00*/  SHF.L.U32 R9, R5, 0x1, RZ ;  /* 0x0000000105097819 */ /* 0x000fe200000006ff */
[----:B------:R-:W-:-:S03]  /*0a10*/  FMUL R12, R12, -2 ;  /* 0xc00000000c0c7820 */ /* 0x000fc60000400000 */
[----:B------:R-:W-:Y:S02]  /*0a20*/  LOP3.LUT R9, R5, R9, R10, 0x96, !PT ;  /* 0x0000000905097212 */ /* 0x000fe400078e960a */
[----:B------:R-:W-:Y:S02]  /*0a30*/  FSEL R11, R12, +INF , P0 ;  /* 0x7f8000000c0b7808 */ /* 0x000fe40000000000 */
[----:B------:R-:W-:Y:S02]  /*0a40*/  LOP3.LUT R26, R9, R4, RZ, 0x3c, !PT ;  /* 0x00000004091a7212 */ /* 0x000fe400078e3cff */
[----:B------:R4:W0:Y:S01]  /*0a50*/  MUFU.RSQ R10, R11 ;  /* 0x0000000b000a7308 */ /* 0x0008220000001400 */
[----:B------:R-:W-:Y:S01]  /*0a60*/  VIADD R5, R11, 0xf3000000 ;  /* 0xf30000000b057836 */ /* 0x000fe20000000000 */
[----:B------:R-:W-:-:S04]  /*0a70*/  IADD3 R0, PT, PT, R26, R24, RZ ;  /* 0x000000181a007210 */ /* 0x000fc80007ffe0ff */
[----:B------:R-:W-:Y:S01]  /*0a80*/  ISETP.GT.U32.AND P0, PT, R5, 0x727fffff, PT ;  /* 0x727fffff0500780c */ /* 0x000fe20003f04070 */
[----:B------:R-:W-:Y:S01]  /*0a90*/  IMAD.MOV.U32 R5, RZ, RZ, R19 ;  /* 0x000000ffff057224 */ /* 0x000fe200078e0013 */
[----:B------:R-:W-:-:S05]  /*0aa0*/  I2FP.F32.U32 R0, R0 ;  /* 0x0000000000007245 */ /* 0x000fca0000201000 */
[----:B------:R-:W-:-:S06]  /*0ab0*/  FFMA R25, R0, R25, 7.314590599882819788e-10 ;  /* 0x30490fdb00197423 */ /* 0x000fcc0000000019 */
[----:B0---4-:R-:W-:Y:S05]  /*0ac0*/  @!P0 BRA `(.L_x_109) ;  /* 0x00000000001c8947 */ /* 0x011fea0003800000 */
[----:B------:R-:W-:Y:S01]  /*0ad0*/  BSSY.RECONVERGENT B1, `(.L_x_110) ;  /* 0x0000004000017945 */ /* 0x000fe20003800200 */
[----:B------:R-:W-:Y:S02]  /*0ae0*/  MOV R9, R11 ;  /* 0x0000000b00097202 */ /* 0x000fe40000000f00 */
[----:B------:R-:W-:-:S07]  /*0af0*/  MOV R0, 0xb10 ;  /* 0x00000b1000007802 */ /* 0x000fce0000000f00 */
[----:B-123--:R-:W-:Y:S05]  /*0b00*/  CALL.REL.NOINC `($__internal_7_$__cuda_sm20_sqrt_rn_f32_slowpath) ;  /* 0x0000004c00207944 */ /* 0x00efea0003c00000 */
[----:B------:R-:W-:Y:S05]  /*0b10*/  BSYNC.RECONVERGENT B1 ;  /* 0x0000000000017941 */ /* 0x000fea0003800200 */
.L_x_110:
[----:B------:R-:W-:Y:S01]  /*0b20*/  MOV R0, R11 ;  /* 0x0000000b00007202 */ /* 0x000fe20000000f00 */
[----:B------:R-:W-:Y:S06]  /*0b30*/  BRA `(.L_x_111) ;  /* 0x0000000000107947 */ /* 0x000fec0003800000 */
.L_x_109:
[----:B------:R-:W-:Y:S01]  /*0b40*/  FMUL.FTZ R0, R11, R10 ;  /* 0x0000000a0b007220 */ /* 0x000fe20000410000 */
[----:B------:R-:W-:-:S03]  /*0b50*/  FMUL.FTZ R10, R10, 0.5 ;  /* 0x3f0000000a0a7820 */ /* 0x000fc60000410000 */
[----:B------:R-:W-:-:S04]  /*0b60*/  FFMA R9, -R0, R0, R11 ;  /* 0x0000000000097223 */ /* 0x000fc8000000010b */
[----:B------:R-:W-:-:S07]  /*0b70*/  FFMA R0, R9, R10, R0 ;  /* 0x0000000a09007223 */ /* 0x000fce0000000000 */
.L_x_111:
[----:B--23--:R-:W-:Y:S05]  /*0b80*/  BSYNC.RECONVERGENT B0 ;  /* 0x0000000000007941 */ /* 0x00cfea0003800200 */
.L_x_108:
[----:B------:R-:W-:Y:S01]  /*0b90*/  SHF.R.U32.HI R10, RZ, 0x2, R21 ;  /* 0x00000002ff0a7819 */ /* 0x000fe20000011615 */
[----:B------:R-:W-:Y:S02]  /*0ba0*/  IMAD.SHL.U32 R9, R26, 0x10, RZ ;  /* 0x000000101a097824 */ /* 0x000fe400078e00ff */
[----:B------:R-:W-:Y:S01]  /*0bb0*/  FMUL.RZ R15, R25, 0.15915493667125701904 ;  /* 0x3e22f983190f7820 */ /* 0x000fe2000040c000 */
[----:B------:R-:W-:Y:S01]  /*0bc0*/  MOV R12, 0x3e055027 ;  /* 0x3e055027000c7802 */ /* 0x000fe20000000f00 */
[----:B------:R-:W-:Y:S01]  /*0bd0*/  UISETP.NE.AND UP0, UPT, UR6, UR10, UPT ;  /* 0x0000000a0600728c */ /* 0x000fe2000bf05270 */
[----:B------:R-:W-:Y:S01]  /*0be0*/  LOP3.LUT R10, R10, R21, RZ, 0x3c, !PT ;  /* 0x000000150a0a7212 */ /* 0x000fe200078e3cff */
[----:B------:R-:W-:Y:S01]  /*0bf0*/  IMAD.MOV.U32 R21, RZ, RZ, 0x3c449ba6 ;  /* 0x3c449ba6ff157424 */ /* 0x000fe200078e00ff */
[----:B------:R-:W-:Y:S01]  /*0c00*/  I2FP.F32.U32 R19, UR6 ;  /* 0x0000000600137c45 */ /* 0x000fe20008201000 */
[----:B------:R-:W0:Y:S01]  /*0c10*/  MUFU.SIN R15, R15 ;  /* 0x0000000f000f7308 */ /* 0x000e220000000400 */
[----:B------:R-:W-:Y:S01]  /*0c20*/  SHF.L.U32 R11, R10, 0x1, RZ ;  /* 0x000000010a0b7819 */ /* 0x000fe200000006ff */
[----:B------:R-:W-:Y:S01]  /*0c30*/  UMOV UR6, 0x2 ;  /* 0x0000000200067882 */ /* 0x000fe20000000000 */
[----:B------:R-:W-:Y:S01]  /*0c40*/  BSSY.RECONVERGENT B0, `(.L_x_112) ;  /* 0x000004c000007945 */ /* 0x000fe20003800200 */
[----:B-1----:R-:W-:Y:S01]  /*0c50*/  FFMA R19, R19, UR12, R22 ;  /* 0x0000000c13137c23 */ /* 0x002fe20008000016 */
[----:B------:R-:W-:Y:S01]  /*0c60*/  LOP3.LUT R9, R26, R9, R11, 0x96, !PT ;  /* 0x000000091a097212 */ /* 0x000fe200078e960b */
[----:B------:R-:W-:-:S03]  /*0c70*/  USEL UR6, UR6, 0x1, UP0 ;  /* 0x0000000106067887 */ /* 0x000fc60008000000 */
[----:B------:R-:W-:Y:S01]  /*0c80*/  LOP3.LUT R20, R9, R10, RZ, 0x3c, !PT ;  /* 0x0000000a09147212 */ /* 0x000fe200078e3cff */
[----:B------:R-:W-:Y:S01]  /*0c90*/  HFMA2 R10, -RZ, RZ, 0.1171875, 0 ;  /* 0x2f800000ff0a7431 */ /* 0x000fe200000001ff */
[----:B------:R-:W-:Y:S02]  /*0ca0*/  FSETP.GEU.AND P0, PT, R19, 5, PT ;  /* 0x40a000001300780b */ /* 0x000fe40003f0e000 */
[----:B------:R-:W-:Y:S02]  /*0cb0*/  IADD3 R9, PT, PT, R24, 0x587c5, R20 ;  /* 0x000587c518097810 */ /* 0x000fe40007ffe014 */
[----:B------:R-:W-:Y:S02]  /*0cc0*/  FSEL R21, R21, 0.018999999389052391052, !P0 ;  /* 0x3c9ba5e315157808 */ /* 0x000fe40004000000 */
[----:B------:R-:W-:Y:S01]  /*0cd0*/  I2FP.F32.U32 R9, R9 ;  /* 0x0000000900097245 */ /* 0x000fe20000201000 */
[----:B0-----:R-:W-:Y:S01]  /*0ce0*/  FMUL R0, R15, R0 ;  /* 0x000000000f007220 */ /* 0x001fe20000400000 */
[----:B------:R-:W-:-:S03]  /*0cf0*/  HFMA2 R15, -RZ, RZ, 0.83935546875, -3.0994415283203125e-06 ;  /* 0x3ab78034ff0f7431 */ /* 0x000fc600000001ff */
[----:B------:R-:W-:-:S05]  /*0d00*/  FFMA R9, R9, R10, 1.1641532182693481445e-10 ;  /* 0x2f00000009097423 */ /* 0x000fca000000000a */
[----:B------:R-:W-:-:S13]  /*0d10*/  FSETP.GEU.AND P1, PT, R9, 1.175494350822287508e-38, PT ;  /* 0x008000000900780b */ /* 0x000fda0003f2e000 */
[----:B------:R-:W-:-:S04]  /*0d20*/  @!P1 FMUL R9, R9, 8388608 ;  /* 0x4b00000009099820 */ /* 0x000fc80000400000 */
[----:B------:R-:W-:-:S05]  /*0d30*/  VIADD R10, R9, 0xc0d55555 ;  /* 0xc0d55555090a7836 */ /* 0x000fca0000000000 */
[----:B------:R-:W-:-:S04]  /*0d40*/  LOP3.LUT R10, R10, 0xff800000, RZ, 0xc0, !PT ;  /* 0xff8000000a0a7812 */ /* 0x000fc800078ec0ff */
[-C--:B------:R-:W-:Y:S02]  /*0d50*/  IADD3 R11, PT, PT, R9, -R10.reuse, RZ ;  /* 0x8000000a090b7210 */ /* 0x080fe40007ffe0ff */
[----:B------:R-:W-:Y:S02]  /*0d60*/  I2FP.F32.S32 R25, R10 ;  /* 0x0000000a00197245 */ /* 0x000fe40000201400 */
[----:B------:R-:W-:Y:S01]  /*0d70*/  FSEL R10, RZ, -23, P1 ;  /* 0xc1b80000ff0a7808 */ /* 0x000fe20000800000 */
[----:B------:R-:W-:-:S04]  /*0d80*/  FADD R11, R11, -1 ;  /* 0xbf8000000b0b7421 */ /* 0x000fc80000000000 */
[----:B------:R-:W-:Y:S01]  /*0d90*/  FFMA R12, R11, -R12, 0.14084610342979431152 ;  /* 0x3e1039f60b0c7423 */ /* 0x000fe2000000080c */
[----:B------:R-:W-:-:S03]  /*0da0*/  FFMA R25, R25, 1.1920928955078125e-07, R10 ;  /* 0x3400000019197823 */ /* 0x000fc6000000000a */
[----:B------:R-:W-:-:S04]  /*0db0*/  FFMA R12, R11, R12, -0.12148627638816833496 ;  /* 0xbdf8cdcc0b0c7423 */ /* 0x000fc8000000000c */
[----:B------:R-:W-:-:S04]  /*0dc0*/  FFMA R12, R11, R12, 0.13980610668659210205 ;  /* 0x3e0f29550b0c7423 */ /* 0x000fc8000000000c */
[----:B------:R-:W-:-:S04]  /*0dd0*/  FFMA R12, R11, R12, -0.16684235632419586182 ;  /* 0xbe2ad8b90b0c7423 */ /* 0x000fc8000000000c */
[----:B------:R-:W-:Y:S01]  /*0de0*/  FFMA R28, R11, R12, 0.20012299716472625732 ;  /* 0x3e4ced0b0b1c7423 */ /* 0x000fe2000000000c */
[----:B------:R-:W-:Y:S01]  /*0df0*/  FSEL R12, R15, 0.0010000000474974513054, !P0 ;  /* 0x3a83126f0f0c7808 */ /* 0x000fe20004000000 */
[----:B------:R-:W-:Y:S01]  /*0e00*/  FADD R15, R19, -UR12 ;  /* 0x8000000c130f7e21 */ /* 0x000fe20008000000 */
[----:B------:R-:W-:Y:S01]  /*0e10*/  ISETP.GT.U32.AND P0, PT, R9, 0x7f7fffff, PT ;  /* 0x7f7fffff0900780c */ /* 0x000fe20003f04070 */
[----:B------:R-:W-:Y:S02]  /*0e20*/  FFMA R28, R11, R28, -0.24999669194221496582 ;  /* 0xbe7fff220b1c7423 */ /* 0x000fe4000000001c */
[--C-:B------:R-:W-:Y:S01]  /*0e30*/  FFMA R19, R19, R12, R21.reuse ;  /* 0x0000000c13137223 */ /* 0x100fe20000000015 */
[C---:B------:R-:W-:Y:S01]  /*0e40*/  FFMA R21, R12.reuse, R15, R21 ;  /* 0x0000000f0c157223 */ /* 0x040fe20000000015 */
[----:B------:R-:W-:Y:S01]  /*0e50*/  FFMA R28, R11, R28, 0.33333182334899902344 ;  /* 0x3eaaaa780b1c7423 */ /* 0x000fe2000000001c */
[----:B------:R-:W-:Y:S01]  /*0e60*/  SHF.R.U32.HI R15, RZ, 0x2, R18 ;  /* 0x00000002ff0f7819 */ /* 0x000fe20000011612 */
[----:B------:R-:W-:Y:S01]  /*0e70*/  FFMA R10, R19, UR13, -R12 ;  /* 0x0000000d130a7c23 */ /* 0x000fe2000800080c */
[----:B------:R-:W-:Y:S01]  /*0e80*/  FADD R21, -R12, R21 ;  /* 0x000000150c157221 */ /* 0x000fe20000000100 */
[----:B------:R-:W-:Y:S01]  /*0e90*/  FFMA R28, R11, R28, -0.5 ;  /* 0xbf0000000b1c7423 */ /* 0x000fe2000000001c */
[----:B------:R-:W-:-:S02]  /*0ea0*/  LOP3.LUT R15, R15, R18, RZ, 0x3c, !PT ;  /* 0x000000120f0f7212 */ /* 0x000fc400078e3cff */
[----:B------:R-:W-:Y:S01]  /*0eb0*/  MOV R18, 0x7f800000 ;  /* 0x7f80000000127802 */ /* 0x000fe20000000f00 */
[----:B------:R-:W-:Y:S01]  /*0ec0*/  FMUL R28, R11, R28 ;  /* 0x0000001c0b1c7220 */ /* 0x000fe20000400000 */
[----:B------:R-:W-:Y:S01]  /*0ed0*/  FMUL R21, R21, UR13 ;  /* 0x0000000d15157c20 */ /* 0x000fe20008400000 */
[----:B------:R-:W-:Y:S02]  /*0ee0*/  SHF.L.U32 R12, R20, 0x4, RZ ;  /* 0x00000004140c7819 */ /* 0x000fe400000006ff */
[----:B------:R-:W-:Y:S01]  /*0ef0*/  FFMA R28, R11, R28, R11 ;  /* 0x0000001c0b1c7223 */ /* 0x000fe2000000000b */
[----:B------:R-:W-:Y:S02]  /*0f00*/  IMAD.SHL.U32 R11, R15, 0x2, RZ ;  /* 0x000000020f0b7824 */ /* 0x000fe400078e00ff */
[----:B------:R-:W-:Y:S01]  /*0f10*/  FFMA R21, R13, -R21, R10 ;  /* 0x800000150d157223 */ /* 0x000fe2000000000a */
[----:B------:R-:W-:Y:S01]  /*0f20*/  FFMA R25, R25, 0.69314718246459960938, R28 ;  /* 0x3f31721819197823 */ /* 0x000fe2000000001c */
[C---:B------:R-:W-:Y:S01]  /*0f30*/  @P0 FFMA R25, R9.reuse, R18, +INF ;  /* 0x7f80000009190423 */ /* 0x040fe20000000012 */
[----:B------:R-:W-:Y:S01]  /*0f40*/  FSETP.NEU.AND P0, PT, R9, RZ, PT ;  /* 0x000000ff0900720b */ /* 0x000fe20003f0d000 */
[----:B------:R-:W-:Y:S01]  /*0f50*/  FMUL R10, R21, R14 ;  /* 0x0000000e150a7220 */ /* 0x000fe20000400000 */
[----:B------:R-:W-:Y:S01]  /*0f60*/  LOP3.LUT R11, R15, R11, R12, 0x96, !PT ;  /* 0x0000000b0f0b7212 */ /* 0x000fe200078e960c */
[----:B------:R-:W-:-:S02]  /*0f70*/  FMUL R25, R25, -2 ;  /* 0xc000000019197820 */ /* 0x000fc40000400000 */
[----:B------:R-:W-:Y:S01]  /*0f80*/  FFMA R17, R13, R17, R10 ;  /* 0x000000110d117223 */ /* 0x000fe2000000000a */
[----:B------:R-:W-:Y:S02]  /*0f90*/  LOP3.LUT R19, R11, R20, RZ, 0x3c, !PT ;  /* 0x000000140b137212 */ /* 0x000fe400078e3cff */
[----:B------:R-:W-:Y:S01]  /*0fa0*/  FSEL R9, R25, +INF , P0 ;  /* 0x7f80000019097808 */ /* 0x000fe20000000000 */
[----:B------:R-:W-:Y:S01]  /*0fb0*/  FFMA R18, R0, R23, R17 ;  /* 0x0000001700127223 */ /* 0x000fe20000000011 */
[----:B------:R-:W-:Y:S02]  /*0fc0*/  IADD3 R11, PT, PT, R24, 0xb0f8a, R19 ;  /* 0x000b0f8a180b7810 */ /* 0x000fe40007ffe013 */
[----:B------:R-:W-:Y:S01]  /*0fd0*/  IADD3 R12, PT, PT, R9, -0xd000000, RZ ;  /* 0xf3000000090c7810 */ /* 0x000fe20007ffe0ff */
[----:B------:R0:W1:Y:S01]  /*0fe0*/  MUFU.RSQ R10, R9 ;  /* 0x00000009000a7308 */ /* 0x0000620000001400 */
[----:B------:R-:W-:Y:S01]  /*0ff0*/  I2FP.F32.U32 R17, R11 ;  /* 0x0000000b00117245 */ /* 0x000fe20000201000 */
[----:B------:R-:W-:Y:S01]  /*1000*/  FMUL R11, R18, UR7 ;  /* 0x00000007120b7c20 */ /* 0x000fe20008400000 */
[----:B------:R-:W-:Y:S01]  /*1010*/  ISETP.GT.U32.AND P0, PT, R12, 0x727fffff, PT ;  /* 0x727fffff0c00780c */ /* 0x000fe20003f04070 */
[----:B------:R-:W-:Y:S01]  /*1020*/  IMAD.MOV.U32 R12, RZ, RZ, 0x30c90fdb ;  /* 0x30c90fdbff0c7424 */ /* 0x000fe200078e00ff */
[----:B------:R-:W-:-:S03]  /*1030*/  I2FP.F32.U32 R0, UR6 ;  /* 0x0000000600007c45 */ /* 0x000fc60008201000 */
[----:B------:R-:W-:Y:S02]  /*1040*/  FFMA R17, R17, R12, 7.314590599882819788e-10 ;  /* 0x30490fdb11117423 */ /* 0x000fe4000000000c */
[----:B------:R-:W-:-:S06]  /*1050*/  FFMA R16, R11, R0, R16 ;  /* 0x000000000b107223 */ /* 0x000fcc0000000010 */
[----:B0-----:R-:W-:Y:S05]  /*1060*/  @!P0 BRA `(.L_x_113) ;  /* 0x0000000000148947 */ /* 0x001fea0003800000 */
[----:B------:R-:W-:Y:S01]  /*1070*/  BSSY.RECONVERGENT B1, `(.L_x_114) ;  /* 0x0000003000017945 */ /* 0x000fe20003800200 */
[----:B------:R-:W-:-:S07]  /*1080*/  MOV R0, 0x10a0 ;  /* 0x000010a000007802 */ /* 0x000fce0000000f00 */
[----:B-1----:R-:W-:Y:S05]  /*1090*/  CALL.REL.NOINC `($__internal_7_$__cuda_sm20_sqrt_rn_f32_slowpath) ;  /* 0x0000004400bc7944 */ /* 0x002fea0003c00000 */
[----:B------:R-:W-:Y:S05]  /*10a0*/  BSYNC.RECONVERGENT B1 ;  /* 0x0000000000017941 */ /* 0x000fea0003800200 */
.L_x_114:
[----:B------:R-:W-:Y:S05]  /*10b0*/  BRA `(.L_x_115) ;  /* 0x0000000000107947 */ /* 0x000fea0003800000 */
.L_x_113:
[----:B-1----:R-:W-:Y:S01]  /*10c0*/  FMUL.FTZ R0, R9, R10 ;  /* 0x0000000a09007220 */ /* 0x002fe20000410000 */
[----:B------:R-:W-:-:S03]  /*10d0*/  FMUL.FTZ R10, R10, 0.5 ;  /* 0x3f0000000a0a7820 */ /* 0x000fc60000410000 */
[----:B------:R-:W-:-:S04]  /*10e0*/  FFMA R9, -R0, R0, R9 ;  /* 0x0000000000097223 */ /* 0x000fc80000000109 */
[----:B------:R-:W-:-:S07]  /*10f0*/  FFMA R11, R9, R10, R0 ;  /* 0x0000000a090b7223 */ /* 0x000fce0000000000 */
.L_x_115:
[----:B------:R-:W-:Y:S05]  /*1100*/  BSYNC.RECONVERGENT B0 ;  /* 0x0000000000007941 */ /* 0x000fea0003800200 */
.L_x_112:
[----:B------:R-:W-:Y:S01]  /*1110*/  UIADD3 UR4, UPT, UPT, UR4, 0x2, URZ ;  /* 0x0000000204047890 */ /* 0x000fe2000fffe0ff */
[----:B------:R-:W-:Y:S01]  /*1120*/  HFMA2 R10, -RZ, RZ, 1.06640625, -0.003734588623046875 ;  /* 0x3c449ba6ff0a7431 */ /* 0x000fe200000001ff */
[----:B------:R-:W-:Y:S01]  /*1130*/  MOV R15, 0x3ab78034 ;  /* 0x3ab78034000f7802 */ /* 0x000fe20000000f00 */
[----:B------:R-:W-:Y:S01]  /*1140*/  FMUL.RZ R21, R17, 0.15915493667125701904 ;  /* 0x3e22f98311157820 */ /* 0x000fe2000040c000 */
[----:B------:R-:W-:Y:S01]  /*1150*/  UISETP.NE.AND UP0, UPT, UR4, UR10, UPT ;  /* 0x0000000a0400728c */ /* 0x000fe2000bf05270 */
[----:B------:R-:W-:Y:S01]  /*1160*/  VIADD R24, R24, 0x161f14 ;  /* 0x00161f1418187836 */ /* 0x000fe20000000000 */
[----:B------:R-:W-:Y:S01]  /*1170*/  I2FP.F32.U32 R9, UR4 ;  /* 0x0000000400097c45 */ /* 0x000fe20008201000 */
[----:B------:R-:W-:Y:S02]  /*1180*/  UMOV UR6, 0x1 ;  /* 0x0000000100067882 */ /* 0x000fe40000000000 */
[----:B------:R-:W-:Y:S02]  /*1190*/  USEL UR6, UR6, 0x2, !UP0 ;  /* 0x0000000206067887 */ /* 0x000fe4000c000000 */
[----:B------:R-:W-:Y:S01]  /*11a0*/  FFMA R9, R9, UR12, R22 ;  /* 0x0000000c09097c23 */ /* 0x000fe20008000016 */
[----:B------:R-:W-:-:S03]  /*11b0*/  UISETP.NE.AND UP0, UPT, UR4, UR11, UPT ;  /* 0x0000000b0400728c */ /* 0x000fc6000bf05270 */
[C---:B------:R-:W-:Y:S01]  /*11c0*/  FADD R0, R9.reuse, -UR12 ;  /* 0x8000000c09007e21 */ /* 0x040fe20008000000 */
[----:B------:R-:W-:-:S04]  /*11d0*/  FSETP.GEU.AND P0, PT, R9, 5, PT ;  /* 0x40a000000900780b */ /* 0x000fc80003f0e000 */
[----:B------:R-:W-:Y:S02]  /*11e0*/  FSEL R10, R10, 0.018999999389052391052, !P0 ;  /* 0x3c9ba5e30a0a7808 */ /* 0x000fe40004000000 */
[----:B------:R-:W-:-:S05]  /*11f0*/  FSEL R15, R15, 0.0010000000474974513054, !P0 ;  /* 0x3a83126f0f0f7808 */ /* 0x000fca0004000000 */
[--C-:B------:R-:W-:Y:S01]  /*1200*/  FFMA R12, R15, R0, R10.reuse ;  /* 0x000000000f0c7223 */ /* 0x100fe2000000000a */
[----:B------:R-:W-:Y:S01]  /*1210*/  FFMA R10, R9, R15, R10 ;  /* 0x0000000f090a7223 */ /* 0x000fe2000000000a */
[----:B------:R0:W1:Y:S02]  /*1220*/  MUFU.SIN R0, R21 ;  /* 0x0000001500007308 */ /* 0x0000640000000400 */
[----:B------:R-:W-:Y:S01]  /*1230*/  FADD R12, -R15, R12 ;  /* 0x0000000c0f0c7221 */ /* 0x000fe20000000100 */
[----:B------:R-:W-:-:S03]  /*1240*/  FFMA R10, R10, UR13, -R15 ;  /* 0x0000000d0a0a7c23 */ /* 0x000fc6000800080f */
[----:B------:R-:W-:Y:S01]  /*1250*/  FMUL R12, R12, UR13 ;  /* 0x0000000d0c0c7c20 */ /* 0x000fe20008400000 */
[----:B0-----:R-:W-:-:S03]  /*1260*/  MOV R21, R26 ;  /* 0x0000001a00157202 */ /* 0x001fc60000000f00 */
[----:B------:R-:W-:-:S04]  /*1270*/  FFMA R9, R13, -R12, R10 ;  /* 0x8000000c0d097223 */ /* 0x000fc8000000000a */
[----:B------:R-:W-:Y:S01]  /*1280*/  FMUL R10, R9, R14 ;  /* 0x0000000e090a7220 */ /* 0x000fe20000400000 */
[----:B-1----:R-:W-:-:S03]  /*1290*/  FMUL R0, R0, R11 ;  /* 0x0000000b00007220 */ /* 0x002fc60000400000 */
[----:B------:R-:W-:Y:S01]  /*12a0*/  FFMA R17, R13, R18, R10 ;  /* 0x000000120d117223 */ /* 0x000fe2000000000a */
[----:B------:R-:W-:Y:S01]  /*12b0*/  MOV R18, R20 ;  /* 0x0000001400127202 */ /* 0x000fe20000000f00 */
[----:B------:R-:W-:Y:S02]  /*12c0*/  IMAD.MOV.U32 R20, RZ, RZ, R4 ;  /* 0x000000ffff147224 */ /* 0x000fe400078e0004 */
[----:B------:R-:W-:Y:S01]  /*12d0*/  FFMA R17, R0, R23, R17 ;  /* 0x0000001700117223 */ /* 0x000fe20000000011 */
[----:B------:R-:W-:-:S03]  /*12e0*/  I2FP.F32.U32 R0, UR6 ;  /* 0x0000000600007c45 */ /* 0x000fc60008201000 */
[----:B------:R-:W-:-:S04]  /*12f0*/  FMUL R9, R17, UR7 ;  /* 0x0000000711097c20 */ /* 0x000fc80008400000 */
[----:B------:R-:W-:Y:S01]  /*1300*/  FFMA R16, R9, R0, R16 ;  /* 0x0000000009107223 */ /* 0x000fe20000000010 */
[----:B------:R-:W-:Y:S06]  /*1310*/  BRA.U UP0, `(.L_x_116) ;  /* 0xfffffff500147547 */ /* 0x000fec000b83ffff */
[----:B------:R-:W-:Y:S01]  /*1320*/  MOV R20, R4 ;  /* 0x0000000400147202 */ /* 0x000fe20000000f00 */
[----:B------:R-:W-:Y:S01]  /*1330*/  UIADD3 UR4, UPT, UPT, UR4, 0x1, URZ ;  /* 0x0000000104047890 */ /* 0x000fe2000fffe0ff */
[----:B------:R-:W-:-:S11]  /*1340*/  IADD3 R4, PT, PT, R24, -0xb0f8a, RZ ;  /* 0xfff4f07618047810 */ /* 0x000fd60007ffe0ff */
.L_x_107:
[----:B------:R-:W-:-:S04]  /*1350*/  ULOP3.LUT UR6, UR10, 0x1, URZ, 0xc0, !UPT ;  /* 0x000000010a067892 */ /* 0x000fc8000f8ec0ff */
[----:B------:R-:W-:-:S09]  /*1360*/  UISETP.NE.U32.AND UP0, UPT, UR6, 0x1, UPT ;  /* 0x000000010600788c */ /* 0x000fd2000bf05070 */
[----:B------:R-:W-:Y:S05]  /*1370*/  BRA.U UP0, `(.L_x_100) ;  /* 0x00000005006c7547 */ /* 0x000fea000b800000 */
[----:B-----5:R-:W-:Y:S01]  /*1380*/  SHF.R.U32.HI R0, RZ, 0x2, R5 ;  /* 0x00000002ff007819 */ /* 0x020fe20000011605 */
[----:B------:R-:W-:Y:S02]  /*1390*/  IMAD.SHL.U32 R10, R19, 0x10, RZ ;  /* 0x00000010130a7824 */ /* 0x000fe400078e00ff */
[----:B------:R-:W-:Y:S01]  /*13a0*/  HFMA2 R9, -RZ, RZ, 0.1171875, 0 ;  /* 0x2f800000ff097431 */ /* 0x000fe200000001ff */
[----:B------:R-:W-:Y:S01]  /*13b0*/  MOV R15, 0x3e055027 ;  /* 0x3e055027000f7802 */ /* 0x000fe20000000f00 */
[----:B------:R-:W-:Y:S01]  /*13c0*/  BSSY.RECONVERGENT B0, `(.L_x_117) ;  /* 0x0000039000007945 */ /* 0x000fe20003800200 */
[----:B------:R-:W-:-:S04]  /*13d0*/  LOP3.LUT R0, R0, R5, RZ, 0x3c, !PT ;  /* 0x0000000500007212 */ /* 0x000fc800078e3cff */
[----:B------:R-:W-:-:S04]  /*13e0*/  SHF.L.U32 R5, R0, 0x1, RZ ;  /* 0x0000000100057819 */ /* 0x000fc800000006ff */
[----:B------:R-:W-:-:S04]  /*13f0*/  LOP3.LUT R5, R19, R10, R5, 0x96, !PT ;  /* 0x0000000a13057212 */ /* 0x000fc800078e9605 */
[----:B------:R-:W-:-:S04]  /*1400*/  LOP3.LUT R5, R5, R0, RZ, 0x3c, !PT ;  /* 0x0000000005057212 */ /* 0x000fc800078e3cff */
[----:B------:R-:W-:-:S04]  /*1410*/  IADD3 R0, PT, PT, R4, 0x587c5, R5 ;  /* 0x000587c504007810 */ /* 0x000fc80007ffe005 */
[----:B------:R-:W-:-:S05]  /*1420*/  I2FP.F32.U32 R0, R0 ;  /* 0x0000000000007245 */ /* 0x000fca0000201000 */
[----:B------:R-:W-:-:S05]  /*1430*/  FFMA R0, R0, R9, 1.1641532182693481445e-10 ;  /* 0x2f00000000007423 */ /* 0x000fca0000000009 */
[----:B------:R-:W-:-:S13]  /*1440*/  FSETP.GEU.AND P0, PT, R0, 1.175494350822287508e-38, PT ;  /* 0x008000000000780b */ /* 0x000fda0003f0e000 */
[----:B------:R-:W-:-:S04]  /*1450*/  @!P0 FMUL R0, R0, 8388608 ;  /* 0x4b00000000008820 */ /* 0x000fc80000400000 */
[----:B------:R-:W-:-:S05]  /*1460*/  VIADD R9, R0, 0xc0d55555 ;  /* 0xc0d5555500097836 */ /* 0x000fca0000000000 */
[----:B------:R-:W-:-:S04]  /*1470*/  LOP3.LUT R11, R9, 0xff800000, RZ, 0xc0, !PT ;  /* 0xff800000090b7812 */ /* 0x000fc800078ec0ff */
[-C--:B------:R-:W-:Y:S02]  /*1480*/  IADD3 R9, PT, PT, R0, -R11.reuse, RZ ;  /* 0x8000000b00097210 */ /* 0x080fe40007ffe0ff */
[----:B------:R-:W-:Y:S01]  /*1490*/  I2FP.F32.S32 R10, R11 ;  /* 0x0000000b000a7245 */ /* 0x000fe20000201400 */
[----:B------:R-:W-:Y:S02]  /*14a0*/  IMAD.MOV.U32 R11, RZ, RZ, 0x7f800000 ;  /* 0x7f800000ff0b7424 */ /* 0x000fe400078e00ff */
        /* <DEDUP_REMOVED lines=12> */
[----:B------:R-:W-:Y:S01]  /*1570*/  FFMA R10, R10, 1.1920928955078125e-07, R9 ;  /* 0x340000000a0a7823 */ /* 0x000fe20000000009 */
[----:B------:R-:W-:Y:S01]  /*1580*/  SHF.R.U32.HI R9, RZ, 0x2, R20 ;  /* 0x00000002ff097819 */ /* 0x000fe20000011614 */
[----:B------:R-:W-:-:S03]  /*1590*/  FFMA R15, R12, R15, R12 ;  /* 0x0000000f0c0f7223 */ /* 0x000fc6000000000c */
[----:B------:R-:W-:Y:S01]  /*15a0*/  LOP3.LUT R9, R9, R20, RZ, 0x3c, !PT ;  /* 0x0000001409097212 */ /* 0x000fe200078e3cff */
[----:B------:R-:W-:Y:S01]  /*15b0*/  FFMA R15, R10, 0.69314718246459960938, R15 ;  /* 0x3f3172180a0f7823 */ /* 0x000fe2000000000f */
[----:B------:R-:W-:-:S03]  /*15c0*/  SHF.L.U32 R10, R5, 0x4, RZ ;  /* 0x00000004050a7819 */ /* 0x000fc600000006ff */
[C---:B------:R-:W-:Y:S01]  /*15d0*/  @P0 FFMA R15, R0.reuse, R11, +INF ;  /* 0x7f800000000f0423 */ /* 0x040fe2000000000b */
[----:B------:R-:W-:Y:S02]  /*15e0*/  SHF.L.U32 R11, R9, 0x1, RZ ;  /* 0x00000001090b7819 */ /* 0x000fe400000006ff */
[----:B------:R-:W-:Y:S01]  /*15f0*/  FSETP.NEU.AND P0, PT, R0, RZ, PT ;  /* 0x000000ff0000720b */ /* 0x000fe20003f0d000 */
[----:B------:R-:W-:Y:S01]  /*1600*/  FMUL R15, R15, -2 ;  /* 0xc00000000f0f7820 */ /* 0x000fe20000400000 */
[----:B------:R-:W-:Y:S01]  /*1610*/  LOP3.LUT R10, R9, R11, R10, 0x96, !PT ;  /* 0x0000000b090a7212 */ /* 0x000fe200078e960a */
[----:B------:R-:W-:-:S03]  /*1620*/  HFMA2 R11, -RZ, RZ, 0.1495361328125, 0.0004794597625732421875 ;  /* 0x30c90fdbff0b7431 */ /* 0x000fc600000001ff */
[----:B------:R-:W-:Y:S02]  /*1630*/  FSEL R9, R15, +INF , P0 ;  /* 0x7f8000000f097808 */ /* 0x000fe40000000000 */
[----:B------:R-:W-:Y:S02]  /*1640*/  LOP3.LUT R5, R10, R5, RZ, 0x3c, !PT ;  /* 0x000000050a057212 */ /* 0x000fe400078e3cff */
[----:B------:R0:W1:Y:S01]  /*1650*/  MUFU.RSQ R0, R9 ;  /* 0x0000000900007308 */ /* 0x0000620000001400 */
[----:B------:R-:W-:Y:S01]  /*1660*/  VIADD R10, R9, 0xf3000000 ;  /* 0xf3000000090a7836 */ /* 0x000fe20000000000 */
[----:B------:R-:W-:-:S04]  /*1670*/  IADD3 R5, PT, PT, R4, 0xb0f8a, R5 ;  /* 0x000b0f8a04057810 */ /* 0x000fc80007ffe005 */
[----:B------:R-:W-:Y:S02]  /*1680*/  ISETP.GT.U32.AND P0, PT, R10, 0x727fffff, PT ;  /* 0x727fffff0a00780c */ /* 0x000fe40003f04070 */
[----:B------:R-:W-:-:S05]  /*1690*/  I2FP.F32.U32 R4, R5 ;  /* 0x0000000500047245 */ /* 0x000fca0000201000 */
[----:B------:R-:W-:-:S06]  /*16a0*/  FFMA R4, R4, R11, 7.314590599882819788e-10 ;  /* 0x30490fdb04047423 */ /* 0x000fcc000000000b */
[----:B01----:R-:W-:Y:S05]  /*16b0*/  @!P0 BRA `(.L_x_118) ;  /* 0x0000000000148947 */ /* 0x003fea0003800000 */
[----:B------:R-:W-:Y:S01]  /*16c0*/  BSSY.RECONVERGENT B1, `(.L_x_119) ;  /* 0x0000003000017945 */ /* 0x000fe20003800200 */
[----:B------:R-:W-:-:S07]  /*16d0*/  MOV R0, 0x16f0 ;  /* 0x000016f000007802 */ /* 0x000fce0000000f00 */
[----:B------:R-:W-:Y:S05]  /*16e0*/  CALL.REL.NOINC `($__internal_7_$__cuda_sm20_sqrt_rn_f32_slowpath) ;  /* 0x0000004000287944 */ /* 0x000fea0003c00000 */
[----:B------:R-:W-:Y:S05]  /*16f0*/  BSYNC.RECONVERGENT B1 ;  /* 0x0000000000017941 */ /* 0x000fea0003800200 */
.L_x_119:
[----:B------:R-:W-:Y:S05]  /*1700*/  BRA `(.L_x_120) ;  /* 0x0000000000107947 */ /* 0x000fea0003800000 */
.L_x_118:
[----:B------:R-:W-:Y:S01]  /*1710*/  FMUL.FTZ R11, R9, R0 ;  /* 0x00000000090b7220 */ /* 0x000fe20000410000 */
[----:B------:R-:W-:-:S03]  /*1720*/  FMUL.FTZ R5, R0, 0.5 ;  /* 0x3f00000000057820 */ /* 0x000fc60000410000 */
[----:B------:R-:W-:-:S04]  /*1730*/  FFMA R0, -R11, R11, R9 ;  /* 0x0000000b0b007223 */ /* 0x000fc80000000109 */
[----:B------:R-:W-:-:S07]  /*1740*/  FFMA R11, R0, R5, R11 ;  /* 0x00000005000b7223 */ /* 0x000fce000000000b */
.L_x_120:
[----:B------:R-:W-:Y:S05]  /*1750*/  BSYNC.RECONVERGENT B0 ;  /* 0x0000000000007941 */ /* 0x000fea0003800200 */
.L_x_117:
[----:B------:R-:W0:Y:S01]  /*1760*/  LDC R5, c[0x0][0x390] ;  /* 0x0000e400ff057b82 */ /* 0x000e220000000800 */
[----:B------:R-:W0:Y:S01]  /*1770*/  LDCU UR6, c[0x0][0x384] ;  /* 0x00007080ff0677ac */ /* 0x000e220008000800 */
[----:B------:R-:W-:Y:S01]  /*1780*/  I2FP.F32.U32 R0, UR4 ;  /* 0x0000000400007c45 */ /* 0x000fe20008201000 */
[----:B------:R-:W-:Y:S01]  /*1790*/  IMAD.MOV.U32 R9, RZ, RZ, 0x3ab78034 ;  /* 0x3ab78034ff097424 */ /* 0x000fe200078e00ff */
[----:B------:R-:W-:Y:S01]  /*17a0*/  MOV R10, 0x3c449ba6 ;  /* 0x3c449ba6000a7802 */ /* 0x000fe20000000f00 */
[----:B------:R-:W1:Y:S01]  /*17b0*/  LDCU UR11, c[0x0][0x388] ;  /* 0x00007100ff0b77ac */ /* 0x000e620008000800 */
[----:B------:R-:W-:Y:S01]  /*17c0*/  FMUL.RZ R12, R4, 0.15915493667125701904 ;  /* 0x3e22f983040c7820 */ /* 0x000fe2000040c000 */
[----:B------:R-:W-:-:S03]  /*17d0*/  UISETP.NE.AND UP0, UPT, UR4, UR10, UPT ;  /* 0x0000000a0400728c */ /* 0x000fc6000bf05270 */
[----:B------:R-:W-:Y:S02]  /*17e0*/  UMOV UR4, 0x1 ;  /* 0x0000000100047882 */ /* 0x000fe40000000000 */
[----:B------:R-:W-:Y:S01]  /*17f0*/  USEL UR4, UR4, 0x2, !UP0 ;  /* 0x0000000204047887 */ /* 0x000fe2000c000000 */
[----:B0-----:R-:W-:-:S04]  /*1800*/  FFMA R5, R0, UR6, R5 ;  /* 0x0000000600057c23 */ /* 0x001fc80008000005 */
[C---:B------:R-:W-:Y:S01]  /*1810*/  FADD R0, R5.reuse, -UR6 ;  /* 0x8000000605007e21 */ /* 0x040fe20008000000 */
[----:B------:R-:W-:-:S04]  /*1820*/  FSETP.GEU.AND P0, PT, R5, 5, PT ;  /* 0x40a000000500780b */ /* 0x000fc80003f0e000 */
[----:B------:R-:W-:Y:S02]  /*1830*/  FSEL R10, R10, 0.018999999389052391052, !P0 ;  /* 0x3c9ba5e30a0a7808 */ /* 0x000fe40004000000 */
[----:B------:R-:W-:-:S05]  /*1840*/  FSEL R9, R9, 0.0010000000474974513054, !P0 ;  /* 0x3a83126f09097808 */ /* 0x000fca0004000000 */
[--C-:B------:R-:W-:Y:S01]  /*1850*/  FFMA R4, R9, R0, R10.reuse ;  /* 0x0000000009047223 */ /* 0x100fe2000000000a */
[----:B------:R-:W-:Y:S01]  /*1860*/  FFMA R10, R5, R9, R10 ;  /* 0x00000009050a7223 */ /* 0x000fe2000000000a */
[----:B------:R-:W0:Y:S02]  /*1870*/  MUFU.SIN R0, R12 ;  /* 0x0000000c00007308 */ /* 0x000e240000000400 */
[----:B------:R-:W-:Y:S01]  /*1880*/  FADD R4, -R9, R4 ;  /* 0x0000000409047221 */ /* 0x000fe20000000100 */
[----:B-1----:R-:W-:-:S03]  /*1890*/  FFMA R10, R10, UR11, -R9 ;  /* 0x0000000b0a0a7c23 */ /* 0x002fc60008000809 */
[----:B------:R-:W-:-:S04]  /*18a0*/  FMUL R4, R4, UR11 ;  /* 0x0000000b04047c20 */ /* 0x000fc80008400000 */
[----:B------:R-:W-:Y:S01]  /*18b0*/  FFMA R5, R13, -R4, R10 ;  /* 0x800000040d057223 */ /* 0x000fe2000000000a */
[----:B------:R-:W-:-:S03]  /*18c0*/  I2FP.F32.U32 R4, UR4 ;  /* 0x0000000400047c45 */ /* 0x000fc60008201000 */
[----:B------:R-:W-:Y:S01]  /*18d0*/  FMUL R14, R5, R14 ;  /* 0x0000000e050e7220 */ /* 0x000fe20000400000 */
[----:B0-----:R-:W-:-:S03]  /*18e0*/  FMUL R0, R0, R11 ;  /* 0x0000000b00007220 */ /* 0x001fc60000400000 */
[----:B------:R-:W-:-:S04]  /*18f0*/  FFMA R13, R13, R17, R14 ;  /* 0x000000110d0d7223 */ /* 0x000fc8000000000e */
[----:B------:R-:W-:-:S04]  /*1900*/  FFMA R0, R0, R23, R13 ;  /* 0x0000001700007223 */ /* 0x000fc8000000000d */
[----:B------:R-:W-:-:S04]  /*1910*/  FMUL R5, R0, UR7 ;  /* 0x0000000700057c20 */ /* 0x000fc80008400000 */
[----:B------:R-:W-:-:S07]  /*1920*/  FFMA R16, R5, R4, R16 ;  /* 0x0000000405107223 */ /* 0x000fce0000000010 */
.L_x_100:
[----:B-----5:R-:W0:Y:S01]  /*1930*/  LDC R4, c[0x0][0x384] ;  /* 0x0000e100ff047b82 */ /* 0x020e220000000800 */
[----:B------:R-:W1:Y:S01]  /*1940*/  LDCU.64 UR10, c[0x0][0x390] ;  /* 0x00007200ff0a77ac */ /* 0x000e620008000a00 */
[----:B------:R-:W-:Y:S01]  /*1950*/  HFMA2 R5, -RZ, RZ, 0.96630859375, -0.0022525787353515625 ;  /* 0x3bbb989dff057431 */ /* 0x000fe200000001ff */
[----:B------:R-:W-:Y:S01]  /*1960*/  MOV R9, 0x437c0000 ;  /* 0x437c000000097802 */ /* 0x000fe20000000f00 */
[----:B------:R-:W-:-:S04]  /*1970*/  UMOV UR4, 0x400 ;  /* 0x0000040000047882 */ /* 0x000fc80000000000 */
[----:B------:R-:W2:Y:S01]  /*1980*/  S2UR UR6, SR_CgaCtaId ;  /* 0x00000000000679c3 */ /* 0x000ea20000008800 */
[----:B------:R-:W-:-:S04]  /*1990*/  FFMA.SAT R0, -R5, R16, 0.5 ;  /* 0x3f00000005007423 */ /* 0x000fc80000002110 */
[----:B------:R-:W-:Y:S01]  /*19a0*/  FFMA.RM R0, R0, R9, 12582913 ;  /* 0x4b40000100007423 */ /* 0x000fe20000004009 */
[----:B-1----:R-:W-:Y:S03]  /*19b0*/  F2F.F64.F32 R26, UR11 ;  /* 0x0000000b001a7d10 */ /* 0x002fe60008201800 */
[C---:B------:R-:W-:Y:S01]  /*19c0*/  FADD R5, R0.reuse, -12583039 ;  /* 0xcb40007f00057421 */ /* 0x040fe20000000000 */
[----:B------:R-:W-:-:S03]  /*19d0*/  IMAD.SHL.U32 R0, R0, 0x800000, RZ ;  /* 0x0080000000007824 */ /* 0x000fc600078e00ff */
[C---:B------:R-:W-:Y:S01]  /*19e0*/  FFMA R5, R16.reuse, -1.4426950216293334961, -R5 ;  /* 0xbfb8aa3b10057823 */ /* 0x040fe20000000805 */
[----:B0-----:R-:W0:Y:S03]  /*19f0*/  F2F.F64.F32 R24, R4 ;  /* 0x0000000400187310 */ /* 0x001e260000201800 */
[----:B------:R-:W-:Y:S01]  /*1a00*/  FFMA R5, R16, -1.925963033500011079e-08, R5 ;  /* 0xb2a5706010057823 */ /* 0x000fe20000000005 */
[----:B--2---:R-:W-:-:S05]  /*1a10*/  ULEA UR4, UR6, UR4, 0x18 ;  /* 0x0000000406047291 */ /* 0x004fca000f8ec0ff */
[----:B------:R-:W1:Y:S01]  /*1a20*/  MUFU.EX2 R5, R5 ;  /* 0x0000000500057308 */ /* 0x000e620000000800 */
[----:B------:R-:W-:Y:S01]  /*1a30*/  LEA R14, R8, UR4, 0x2 ;  /* 0x00000004080e7c11 */ /* 0x000fe2000f8e10ff */
[----:B0-----:R-:W-:-:S06]  /*1a40*/  DFMA R10, R24, 0.5, R26 ;  /* 0x3fe00000180a782b */ /* 0x001fcc000000001a */
[----:B------:R-:W0:Y:S08]  /*1a50*/  MUFU.RCP R13, R4 ;  /* 0x00000004000d7308 */ /* 0x000e300000001000 */
[----:B------:R-:W2:Y:S01]  /*1a60*/  F2F.F32.F64 R10, R10 ;  /* 0x0000000a000a7310 */ /* 0x000ea20000301000 */
[----:B-1----:R-:W-:-:S05]  /*1a70*/  FMUL R9, R0, R5 ;  /* 0x0000000500097220 */ /* 0x002fca0000400000 */
[----:B------:R1:W-:Y:S01]  /*1a80*/  STS [R14], R9 ;  /* 0x000000090e007388 */ /* 0x0003e20000000800 */
[----:B0-----:R-:W-:-:S04]  /*1a90*/  FFMA R0, R13, -R4, 1 ;  /* 0x3f8000000d007423 */ /* 0x001fc80000000804 */
[----:B------:R-:W-:Y:S01]  /*1aa0*/  FFMA R0, R13, R0, R13 ;  /* 0x000000000d007223 */ /* 0x000fe2000000000d */
[----:B--2---:R-:W-:-:S04]  /*1ab0*/  FADD R16, R10, -UR10 ;  /* 0x8000000a0a107e21 */ /* 0x004fc80008000000 */
[----:B------:R-:W0:Y:S01]  /*1ac0*/  FCHK P0, R16, R4 ;  /* 0x0000000410007302 */ /* 0x000e220000000000 */
[----:B------:R-:W-:-:S04]  /*1ad0*/  FFMA R5, R0, R16, RZ ;  /* 0x0000001000057223 */ /* 0x000fc800000000ff */
[----:B------:R-:W-:-:S04]  /*1ae0*/  FFMA R10, R5, -R4, R16 ;  /* 0x80000004050a7223 */ /* 0x000fc80000000010 */
[----:B------:R-:W-:Y:S01]  /*1af0*/  FFMA R0, R0, R10, R5 ;  /* 0x0000000a00007223 */ /* 0x000fe20000000005 */
[----:B01----:R-:W-:Y:S06]  /*1b00*/  @!P0 BRA `(.L_x_121) ;  /* 0x00000000000c8947 */ /* 0x003fec0003800000 */
[----:B------:R-:W0:Y:S01]  /*1b10*/  LDC R0, c[0x0][0x384] ;  /* 0x0000e100ff007b82 */ /* 0x000e220000000800 */
[----:B------:R-:W-:-:S07]  /*1b20*/  MOV R9, 0x1b40 ;  /* 0x00001b4000097802 */ /* 0x000fce0000000f00 */
[----:B0-----:R-:W-:Y:S05]  /*1b30*/  CALL.REL.NOINC `($__internal_8_$__cuda_sm3x_div_rn_noftz_f32_slowpath) ;  /* 0x0000003c006c7944 */ /* 0x001fea0003c00000 */
.L_x_121:
[----:B------:R-:W0:Y:S01]  /*1b40*/  F2I.TRUNC.NTZ R0, R0 ;  /* 0x0000000000007305 */ /* 0x000e22000020f100 */
[----:B------:R-:W-:Y:S02]  /*1b50*/  MOV R13, R6 ;  /* 0x00000006000d7202 */ /* 0x000fe40000000f00 */
[----:B0-----:R-:W-:-:S13]  /*1b60*/  R2UR UR11, R0 ;  /* 0x00000000000b72ca */ /* 0x001fda00000e0000 */
[----:B------:R-:W-:-:S09]  /*1b70*/  UISETP.GE.AND UP0, UPT, UR11, 0x1, UPT ;  /* 0x000000010b00788c */ /* 0x000fd2000bf06270 */
[----:B------:R-:W-:Y:S05]  /*1b80*/  BRA.U !UP0, `(.L_x_122) ;  /* 0x0000001508b87547 */ /* 0x000fea000b800000 */
        /* <DEDUP_REMOVED lines=11> */
[----:B------:R-:W-:Y:S05]  /*1c40*/  BRA `(.L_x_124) ;  /* 0x0000000000107947 */ /* 0x000fea0003800000 */
.L_x_123:
[----:B------:R-:W0:Y:S02]  /*1c50*/  MUFU.RCP R21, R0 ;  /* 0x0000000000157308 */ /* 0x000e240000001000 */
[----:B0-----:R-:W-:-:S04]  /*1c60*/  FFMA R9, R0, R21, -1 ;  /* 0xbf80000000097423 */ /* 0x001fc80000000015 */
[----:B------:R-:W-:-:S04]  /*1c70*/  FADD.FTZ R10, -R9, -RZ ;  /* 0x800000ff090a7221 */ /* 0x000fc80000010100 */
[----:B------:R-:W-:-:S07]  /*1c80*/  FFMA R21, R21, R10, R21 ;  /* 0x0000000a15157223 */ /* 0x000fce0000000015 */
.L_x_124:
[----:B------:R-:W0:Y:S01]  /*1c90*/  LDC R0, c[0x0][0x388] ;  /* 0x0000e200ff007b82 */ /* 0x000e220000000800 */
[----:B------:R-:W-:Y:S01]  /*1ca0*/  IMAD.MOV.U32 R16, RZ, RZ, 0x3bbb989d ;  /* 0x3bbb989dff107424 */ /* 0x000fe200078e00ff */
[----:B------:R-:W-:-:S06]  /*1cb0*/  MOV R13, 0x437c0000 ;  /* 0x437c0000000d7802 */ /* 0x000fcc0000000f00 */
[----:B------:R-:W1:Y:S01]  /*1cc0*/  LDC.64 R10, c[0x0][0x380] ;  /* 0x0000e000ff0a7b82 */ /* 0x000e620000000a00 */
[----:B0-----:R-:W-:-:S04]  /*1cd0*/  FMUL R12, R0, -2 ;  /* 0xc0000000000c7820 */ /* 0x001fc80000400000 */
[----:B-1----:R-:W-:Y:S01]  /*1ce0*/  FMUL R9, R12, R11 ;  /* 0x0000000b0c097220 */ /* 0x002fe20000400000 */
[----:B------:R-:W-:Y:S01]  /*1cf0*/  FMUL R15, R11, -R0 ;  /* 0x800000000b0f7220 */ /* 0x000fe20000400000 */
[----:B------:R-:W-:Y:S02]  /*1d00*/  FADD R0, R0, R0 ;  /* 0x0000000000007221 */ /* 0x000fe40000000000 */
[-C--:B------:R-:W-:Y:S01]  /*1d10*/  FFMA.SAT R12, R9, R16.reuse, 0.5 ;  /* 0x3f000000090c7423 */ /* 0x080fe20000002010 */
[----:B------:R-:W-:Y:S01]  /*1d20*/  FFMA.SAT R16, R15, R16, 0.5 ;  /* 0x3f0000000f107423 */ /* 0x000fe20000002010 */
[----:B------:R-:W0:Y:S02]  /*1d30*/  MUFU.RCP R11, R0 ;  /* 0x00000000000b7308 */ /* 0x000e240000001000 */
[-C--:B------:R-:W-:Y:S01]  /*1d40*/  FFMA.RM R12, R12, R13.reuse, 12582913 ;  /* 0x4b4000010c0c7423 */ /* 0x080fe2000000400d */
[----:B------:R-:W-:-:S03]  /*1d50*/  FFMA.RM R13, R16, R13, 12582913 ;  /* 0x4b400001100d7423 */ /* 0x000fc6000000400d */
[C---:B------:R-:W-:Y:S01]  /*1d60*/  FADD R18, R12.reuse, -12583039 ;  /* 0xcb40007f0c127421 */ /* 0x040fe20000000000 */
[----:B------:R-:W-:Y:S01]  /*1d70*/  FADD R16, R13, -12583039 ;  /* 0xcb40007f0d107421 */ /* 0x000fe20000000000 */
[----:B------:R-:W-:Y:S02]  /*1d80*/  SHF.L.U32 R12, R12, 0x17, RZ ;  /* 0x000000170c0c7819 */ /* 0x000fe400000006ff */
[----:B------:R-:W-:Y:S01]  /*1d90*/  FFMA R18, R9, 1.4426950216293334961, -R18 ;  /* 0x3fb8aa3b09127823 */ /* 0x000fe20000000812 */
[----:B------:R-:W-:Y:S01]  /*1da0*/  FFMA R16, R15, 1.4426950216293334961, -R16 ;  /* 0x3fb8aa3b0f107823 */ /* 0x000fe20000000810 */
[----:B------:R-:W-:Y:S02]  /*1db0*/  SHF.L.U32 R13, R13, 0x17, RZ ;  /* 0x000000170d0d7819 */ /* 0x000fe400000006ff */
[----:B------:R-:W-:Y:S01]  /*1dc0*/  FFMA R9, R9, 1.925963033500011079e-08, R18 ;  /* 0x32a5706009097823 */ /* 0x000fe20000000012 */
[----:B------:R-:W-:Y:S01]  /*1dd0*/  FFMA R15, R15, 1.925963033500011079e-08, R16 ;  /* 0x32a570600f0f7823 */ /* 0x000fe20000000010 */
[----:B------:R-:W-:Y:S01]  /*1de0*/  FMUL R16, R10, R10 ;  /* 0x0000000a0a107220 */ /* 0x000fe20000400000 */
[----:B0-----:R-:W-:-:S02]  /*1df0*/  FFMA R10, -R0, R11, 1 ;  /* 0x3f800000000a7423 */ /* 0x001fc4000000010b */
[----:B------:R-:W0:Y:S08]  /*1e00*/  MUFU.EX2 R22, R15 ;  /* 0x0000000f00167308 */ /* 0x000e300000000800 */
[----:B------:R-:W1:Y:S01]  /*1e10*/  MUFU.EX2 R9, R9 ;  /* 0x0000000900097308 */ /* 0x000e620000000800 */
[----:B0-----:R-:W-:Y:S01]  /*1e20*/  FMUL R22, R13, R22 ;  /* 0x000000160d167220 */ /* 0x001fe20000400000 */
[----:B-1----:R-:W-:Y:S01]  /*1e30*/  FFMA R17, R12, -R9, 1 ;  /* 0x3f8000000c117423 */ /* 0x002fe20000000809 */
[----:B------:R-:W-:-:S03]  /*1e40*/  FFMA R9, R11, R10, R11 ;  /* 0x0000000a0b097223 */ /* 0x000fc6000000000b */
[----:B------:R-:W-:-:S04]  /*1e50*/  FMUL R16, R16, R17 ;  /* 0x0000001110107220 */ /* 0x000fc80000400000 */
[----:B------:R-:W0:Y:S01]  /*1e60*/  FCHK P0, R16, R0 ;  /* 0x0000000010007302 */ /* 0x000e220000000000 */
[----:B------:R-:W-:-:S04]  /*1e70*/  FFMA R10, R16, R9, RZ ;  /* 0x00000009100a7223 */ /* 0x000fc800000000ff */
[----:B------:R-:W-:-:S04]  /*1e80*/  FFMA R11, -R0, R10, R16 ;  /* 0x0000000a000b7223 */ /* 0x000fc80000000110 */
[----:B------:R-:W-:Y:S01]  /*1e90*/  FFMA R9, R9, R11, R10 ;  /* 0x0000000b09097223 */ /* 0x000fe2000000000a */
[----:B0-----:R-:W-:Y:S06]  /*1ea0*/  @!P0 BRA `(.L_x_125) ;  /* 0x00000000000c8947 */ /* 0x001fec0003800000 */
[----:B------:R-:W-:-:S07]  /*1eb0*/  MOV R9, 0x1ed0 ;  /* 0x00001ed000097802 */ /* 0x000fce0000000f00 */
[----:B-----5:R-:W-:Y:S05]  /*1ec0*/  CALL.REL.NOINC `($__internal_8_$__cuda_sm3x_div_rn_noftz_f32_slowpath) ;  /* 0x0000003800887944 */ /* 0x020fea0003c00000 */
[----:B------:R-:W-:-:S07]  /*1ed0*/  IMAD.MOV.U32 R9, RZ, RZ, R0 ;  /* 0x000000ffff097224 */ /* 0x000fce00078e0000 */
.L_x_125:
        /* <DEDUP_REMOVED lines=8> */
.L_x_127:
[----:B------:R-:W-:Y:S01]  /*1f60*/  MOV R23, R11 ;  /* 0x0000000b00177202 */ /* 0x000fe20000000f00 */
[----:B------:R-:W-:Y:S06]  /*1f70*/  BRA `(.L_x_128) ;  /* 0x0000000000107947 */ /* 0x000fec0003800000 */
.L_x_126:
[C---:B-1----:R-:W-:Y:S01]  /*1f80*/  FMUL.FTZ R0, R10.reuse, R9 ;  /* 0x000000090a007220 */ /* 0x042fe20000410000 */
[----:B------:R-:W-:-:S03]  /*1f90*/  FMUL.FTZ R23, R10, 0.5 ;  /* 0x3f0000000a177820 */ /* 0x000fc60000410000 */
[----:B------:R-:W-:-:S04]  /*1fa0*/  FFMA R9, -R0, R0, R9 ;  /* 0x0000000000097223 */ /* 0x000fc80000000109 */
[----:B------:R-:W-:-:S07]  /*1fb0*/  FFMA R23, R9, R23, R0 ;  /* 0x0000001709177223 */ /* 0x000fce0000000000 */
.L_x_128:
[----:B------:R-:W0:Y:S01]  /*1fc0*/  LDCU UR6, c[0x0][0x38c] ;  /* 0x00007180ff0677ac */ /* 0x000e220008000800 */
[----:B------:R-:W-:Y:S01]  /*1fd0*/  MOV R13, R6 ;  /* 0x00000006000d7202 */ /* 0x000fe20000000f00 */
[----:B------:R-:W-:Y:S01]  /*1fe0*/  UISETP.NE.AND UP0, UPT, UR11, 0x1, UPT ;  /* 0x000000010b00788c */ /* 0x000fe2000bf05270 */
[----:B------:R-:W-:Y:S01]  /*1ff0*/  UMOV UR4, 0x1 ;  /* 0x0000000100047882 */ /* 0x000fe20000000000 */
[----:B0-----:R-:W-:-:S07]  /*2000*/  IMAD.U32 R18, RZ, RZ, UR6 ;  /* 0x00000006ff127e24 */ /* 0x001fce000f8e00ff */
[----:B------:R-:W-:Y:S05]  /*2010*/  BRA.U !UP0, `(.L_x_129) ;  /* 0x0000000d081c7547 */ /* 0x000fea000b800000 */
[----:B------:R0:W5:Y:S04]  /*2020*/  LDG.E R17, desc[UR8][R2.64+0x10] ;  /* 0x0000100802117981 */ /* 0x000168000c1e1900 */
[----:B------:R0:W5:Y:S02]  /*2030*/  LDG.E R16, desc[UR8][R2.64+0xc] ;  /* 0x00000c0802107981 */ /* 0x000164000c1e1900 */
[----:B-----5:R-:W-:Y:S01]  /*2040*/  IADD3 R28, PT, PT, R4, 0xb0f8a, RZ ;  /* 0x000b0f8a041c7810 */ /* 0x020fe20007ffe0ff */
[----:B------:R-:W1:Y:S01]  /*2050*/  LDCU UR12, c[0x0][0x388] ;  /* 0x00007100ff0c77ac */ /* 0x000e620008000800 */
[----:B------:R-:W-:Y:S02]  /*2060*/  MOV R18, UR6 ;  /* 0x0000000600127c02 */ /* 0x000fe40008000f00 */
[----:B------:R-:W-:Y:S01]  /*2070*/  MOV R13, R6 ;  /* 0x00000006000d7202 */ /* 0x000fe20000000f00 */
[----:B------:R-:W2:Y:S01]  /*2080*/  LDCU UR13, c[0x0][0x384] ;  /* 0x00007080ff0d77ac */ /* 0x000ea20008000800 */
[----:B------:R-:W-:-:S05]  /*2090*/  UMOV UR4, URZ ;  /* 0x000000ff00047c82 */ /* 0x000fca0008000000 */
.L_x_138:
[----:B------:R-:W-:Y:S01]  /*20a0*/  SHF.R.U32.HI R0, RZ, 0x2, R5 ;  /* 0x00000002ff007819 */ /* 0x000fe20000011605 */
[----:B------:R-:W-:Y:S01]  /*20b0*/  UIADD3 UR6, UPT, UPT, UR4, 0x1, URZ ;  /* 0x0000000104067890 */ /* 0x000fe2000fffe0ff */
[----:B------:R-:W-:Y:S01]  /*20c0*/  SHF.R.U32.HI R10, RZ, 0x2, R19 ;  /* 0x00000002ff0a7819 */ /* 0x000fe20000011613 */
[----:B------:R-:W-:Y:S01]  /*20d0*/  BSSY.RECONVERGENT B0, `(.L_x_130) ;  /* 0x000003c000007945 */ /* 0x000fe20003800200 */
[----:B------:R-:W-:Y:S01]  /*20e0*/  LOP3.LUT R0, R0, R5, RZ, 0x3c, !PT ;  /* 0x0000000500007212 */ /* 0x000fe200078e3cff */
[----:B------:R-:W-:Y:S01]  /*20f0*/  IMAD.SHL.U32 R5, R20, 0x10, RZ ;  /* 0x0000001014057824 */ /* 0x000fe200078e00ff */
[----:B------:R-:W-:Y:S02]  /*2100*/  LOP3.LUT R10, R10, R19, RZ, 0x3c, !PT ;  /* 0x000000130a0a7212 */ /* 0x000fe400078e3cff */
[----:B------:R-:W-:-:S03]  /*2110*/  SHF.L.U32 R4, R0, 0x1, RZ ;  /* 0x0000000100047819 */ /* 0x000fc600000006ff */
[----:B------:R-:W-:Y:S01]  /*2120*/  IMAD.SHL.U32 R9, R10, 0x2, RZ ;  /* 0x000000020a097824 */ /* 0x000fe200078e00ff */
[----:B------:R-:W-:-:S04]  /*2130*/  LOP3.LUT R5, R0, R4, R5, 0x96, !PT ;  /* 0x0000000400057212 */ /* 0x000fc800078e9605 */
[----:B------:R-:W-:Y:S01]  /*2140*/  LOP3.LUT R4, R5, R20, RZ, 0x3c, !PT ;  /* 0x0000001405047212 */ /* 0x000fe200078e3cff */
[----:B------:R-:W-:-:S03]  /*2150*/  HFMA2 R5, -RZ, RZ, 0.1171875, 0 ;  /* 0x2f800000ff057431 */ /* 0x000fc600000001ff */
[----:B------:R-:W-:Y:S02]  /*2160*/  IADD3 R0, PT, PT, R28, -0x587c5, R4 ;  /* 0xfffa783b1c007810 */ /* 0x000fe40007ffe004 */
[----:B------:R-:W-:Y:S02]  /*2170*/  SHF.L.U32 R29, R4, 0x4, RZ ;  /* 0x00000004041d7819 */ /* 0x000fe400000006ff */
[----:B------:R-:W-:Y:S02]  /*2180*/  I2FP.F32.U32 R0, R0 ;  /* 0x0000000000007245 */ /* 0x000fe40000201000 */
[----:B------:R-:W-:Y:S02]  /*2190*/  LOP3.LUT R29, R10, R9, R29, 0x96, !PT ;  /* 0x000000090a1d7212 */ /* 0x000fe400078e961d */
[----:B------:R-:W-:Y:S01]  /*21a0*/  MOV R10, 0x3e055027 ;  /* 0x3e055027000a7802 */ /* 0x000fe20000000f00 */
[----:B------:R-:W-:Y:S01]  /*21b0*/  FFMA R0, R0, R5, 1.1641532182693481445e-10 ;  /* 0x2f00000000007423 */ /* 0x000fe20000000005 */
[----:B------:R-:W-:-:S04]  /*21c0*/  LOP3.LUT R29, R29, R4, RZ, 0x3c, !PT ;  /* 0x000000041d1d7212 */ /* 0x000fc800078e3cff */
[----:B------:R-:W-:-:S13]  /*21d0*/  FSETP.GEU.AND P0, PT, R0, 1.175494350822287508e-38, PT ;  /* 0x008000000000780b */ /* 0x000fda0003f0e000 */
        /* <DEDUP_REMOVED lines=12> */
[----:B------:R-:W-:-:S04]  /*22a0*/  FFMA R10, R9, R10, -0.5 ;  /* 0xbf000000090a7423 */ /* 0x000fc8000000000a */
[----:B------:R-:W-:-:S04]  /*22b0*/  FMUL R10, R9, R10 ;  /* 0x0000000a090a7220 */ /* 0x000fc80000400000 */
[----:B------:R-:W-:Y:S01]  /*22c0*/  FFMA R12, R9, R10, R9 ;  /* 0x0000000a090c7223 */ /* 0x000fe20000000009 */
[----:B------:R-:W-:Y:S01]  /*22d0*/  I2FP.F32.S32 R10, R5 ;  /* 0x00000005000a7245 */ /* 0x000fe20000201400 */
[----:B------:R-:W-:Y:S01]  /*22e0*/  IMAD.MOV.U32 R9, RZ, RZ, 0x7f800000 ;  /* 0x7f800000ff097424 */ /* 0x000fe200078e00ff */
[----:B------:R-:W-:Y:S02]  /*22f0*/  FSEL R5, RZ, -23, P0 ;  /* 0xc1b80000ff057808 */ /* 0x000fe40000000000 */
[----:B------:R-:W-:-:S03]  /*2300*/  ISETP.GT.U32.AND P0, PT, R0, 0x7f7fffff, PT ;  /* 0x7f7fffff0000780c */ /* 0x000fc60003f04070 */
[----:B------:R-:W-:-:S04]  /*2310*/  FFMA R5, R10, 1.1920928955078125e-07, R5 ;  /* 0x340000000a057823 */ /* 0x000fc80000000005 */
[----:B------:R-:W-:-:S06]  /*2320*/  FFMA R5, R5, 0.69314718246459960938, R12 ;  /* 0x3f31721805057823 */ /* 0x000fcc000000000c */
[C---:B------:R-:W-:Y:S01]  /*2330*/  @P0 FFMA R5, R0.reuse, R9, +INF ;  /* 0x7f80000000050423 */ /* 0x040fe20000000009 */
[----:B------:R-:W-:-:S03]  /*2340*/  FSETP.NEU.AND P0, PT, R0, RZ, PT ;  /* 0x000000ff0000720b */ /* 0x000fc60003f0d000 */
[----:B------:R-:W-:-:S05]  /*2350*/  FMUL R5, R5, -2 ;  /* 0xc000000005057820 */ /* 0x000fca0000400000 */
[----:B------:R-:W-:Y:S02]  /*2360*/  FSEL R9, R5, +INF , P0 ;  /* 0x7f80000005097808 */ /* 0x000fe40000000000 */
[----:B------:R-:W-:Y:S02]  /*2370*/  IADD3 R5, PT, PT, R29, R28, RZ ;  /* 0x0000001c1d057210 */ /* 0x000fe40007ffe0ff */
[----:B------:R-:W-:Y:S01]  /*2380*/  IADD3 R10, PT, PT, R9, -0xd000000, RZ ;  /* 0xf3000000090a7810 */ /* 0x000fe20007ffe0ff */
[----:B------:R3:W4:Y:S01]  /*2390*/  MUFU.RSQ R0, R9 ;  /* 0x0000000900007308 */ /* 0x0007220000001400 */
[----:B------:R-:W-:Y:S02]  /*23a0*/  I2FP.F32.U32 R5, R5 ;  /* 0x0000000500057245 */ /* 0x000fe40000201000 */
[----:B------:R-:W-:Y:S01]  /*23b0*/  ISETP.GT.U32.AND P0, PT, R10, 0x727fffff, PT ;  /* 0x727fffff0a00780c */ /* 0x000fe20003f04070 */
[----:B------:R-:W-:-:S05]  /*23c0*/  HFMA2 R10, -RZ, RZ, 0.1495361328125, 0.0004794597625732421875 ;  /* 0x30c90fdbff0a7431 */ /* 0x000fca00000001ff */
[----:B------:R-:W-:Y:S01]  /*23d0*/  FFMA R19, R5, R10, 7.314590599882819788e-10 ;  /* 0x30490fdb05137423 */ /* 0x000fe2000000000a */
[----:B------:R-:W-:-:S06]  /*23e0*/  IMAD.MOV.U32 R5, RZ, RZ, R20 ;  /* 0x000000ffff057224 */ /* 0x000fcc00078e0014 */
[----:B---3--:R-:W-:Y:S05]  /*23f0*/  @!P0 BRA `(.L_x_131) ;  /* 0x0000000000148947 */ /* 0x008fea0003800000 */
[----:B------:R-:W-:Y:S01]  /*2400*/  BSSY.RECONVERGENT B1, `(.L_x_132) ;  /* 0x0000003000017945 */ /* 0x000fe20003800200 */
[----:B----4-:R-:W-:-:S07]  /*2410*/  MOV R0, 0x2430 ;  /* 0x0000243000007802 */ /* 0x010fce0000000f00 */
[----:B012---:R-:W-:Y:S05]  /*2420*/  CALL.REL.NOINC `($__internal_7_$__cuda_sm20_sqrt_rn_f32_slowpath) ;  /* 0x0000003000d87944 */ /* 0x007fea0003c00000 */
[----:B------:R-:W-:Y:S05]  /*2430*/  BSYNC.RECONVERGENT B1 ;  /* 0x0000000000017941 */ /* 0x000fea0003800200 */
.L_x_132:
[----:B------:R-:W-:Y:S05]  /*2440*/  BRA `(.L_x_133) ;  /* 0x0000000000107947 */ /* 0x000fea0003800000 */
.L_x_131:
[----:B----4-:R-:W-:Y:S01]  /*2450*/  FMUL.FTZ R10, R9, R0 ;  /* 0x00000000090a7220 */ /* 0x010fe20000410000 */
[----:B------:R-:W-:-:S03]  /*2460*/  FMUL.FTZ R0, R0, 0.5 ;  /* 0x3f00000000007820 */ /* 0x000fc60000410000 */
[----:B------:R-:W-:-:S04]  /*2470*/  FFMA R9, -R10, R10, R9 ;  /* 0x0000000a0a097223 */ /* 0x000fc80000000109 */
[----:B------:R-:W-:-:S07]  /*2480*/  FFMA R11, R9, R0, R10 ;  /* 0x00000000090b7223 */ /* 0x000fce000000000a */
.L_x_133:
[----:B-12---:R-:W-:Y:S05]  /*2490*/  BSYNC.RECONVERGENT B0 ;  /* 0x0000000000007941 */ /* 0x006fea0003800200 */
.L_x_130:
[----:B------:R-:W1:Y:S01]  /*24a0*/  LDC R0, c[0x0][0x390] ;  /* 0x0000e400ff007b82 */ /* 0x000e620000000800 */
[----:B------:R-:W-:Y:S01]  /*24b0*/  FMUL.RZ R19, R19, 0.15915493667125701904 ;  /* 0x3e22f98313137820 */ /* 0x000fe2000040c000 */
[----:B------:R-:W-:Y:S01]  /*24c0*/  I2FP.F32.U32 R9, UR6 ;  /* 0x0000000600097c45 */ /* 0x000fe20008201000 */
[----:B------:R-:W-:Y:S01]  /*24d0*/  UISETP.NE.AND UP0, UPT, UR6, UR11, UPT ;  /* 0x0000000b0600728c */ /* 0x000fe2000bf05270 */
[----:B------:R-:W-:Y:S01]  /*24e0*/  SHF.R.U32.HI R15, RZ, 0x2, R16 ;  /* 0x00000002ff0f7819 */ /* 0x000fe20000011610 */
[----:B------:R2:W3:Y:S01]  /*24f0*/  MUFU.SIN R10, R19 ;  /* 0x00000013000a7308 */ /* 0x0004e20000000400 */
[----:B------:R-:W-:Y:S01]  /*2500*/  SHF.R.U32.HI R20, RZ, 0x2, R17 ;  /* 0x00000002ff147819 */ /* 0x000fe20000011611 */
[----:B------:R-:W-:Y:S01]  /*2510*/  UMOV UR6, 0x2 ;  /* 0x0000000200067882 */ /* 0x000fe20000000000 */
[----:B------:R-:W-:Y:S01]  /*2520*/  LOP3.LUT R15, R15, R16, RZ, 0x3c, !PT ;  /* 0x000000100f0f7212 */ /* 0x000fe200078e3cff */
[----:B------:R-:W-:Y:S01]  /*2530*/  USEL UR6, UR6, 0x1, UP0 ;  /* 0x0000000106067887 */ /* 0x000fe20008000000 */
[----:B------:R-:W-:Y:S01]  /*2540*/  BSSY.RECONVERGENT B0, `(.L_x_134) ;  /* 0x000004e000007945 */ /* 0x000fe20003800200 */
[----:B--2---:R-:W-:-:S02]  /*2550*/  HFMA2 R19, -RZ, RZ, 1.5048828125, 33.21875 ;  /* 0x3e055027ff137431 */ /* 0x004fc400000001ff */
[----:B---3--:R-:W-:Y:S01]  /*2560*/  FMUL R10, R10, R11 ;  /* 0x0000000b0a0a7220 */ /* 0x008fe20000400000 */
[----:B------:R-:W-:Y:S01]  /*2570*/  MOV R11, 0x3c449ba6 ;  /* 0x3c449ba6000b7802 */ /* 0x000fe20000000f00 */
[----:B-1----:R-:W-:Y:S01]  /*2580*/  FFMA R9, R9, UR13, R0 ;  /* 0x0000000d09097c23 */ /* 0x002fe20008000000 */
[----:B------:R-:W-:-:S03]  /*2590*/  HFMA2 R0, -RZ, RZ, 0.83935546875, -3.0994415283203125e-06 ;  /* 0x3ab78034ff007431 */ /* 0x000fc600000001ff */
[C---:B------:R-:W-:Y:S01]  /*25a0*/  FADD R12, R9.reuse, -UR13 ;  /* 0x8000000d090c7e21 */ /* 0x040fe20008000000 */
[----:B------:R-:W-:-:S04]  /*25b0*/  FSETP.GEU.AND P0, PT, R9, 5, PT ;  /* 0x40a000000900780b */ /* 0x000fc80003f0e000 */
[----:B------:R-:W-:Y:S02]  /*25c0*/  FSEL R11, R11, 0.018999999389052391052, !P0 ;  /* 0x3c9ba5e30b0b7808 */ /* 0x000fe40004000000 */
[----:B------:R-:W-:-:S05]  /*25d0*/  FSEL R0, R0, 0.0010000000474974513054, !P0 ;  /* 0x3a83126f00007808 */ /* 0x000fca0004000000 */
[--C-:B------:R-:W-:Y:S01]  /*25e0*/  FFMA R9, R9, R0, R11.reuse ;  /* 0x0000000009097223 */ /* 0x100fe2000000000b */
[C---:B------:R-:W-:Y:S01]  /*25f0*/  FFMA R11, R0.reuse, R12, R11 ;  /* 0x0000000c000b7223 */ /* 0x040fe2000000000b */
[----:B------:R-:W-:Y:S02]  /*2600*/  IMAD.SHL.U32 R12, R15, 0x2, RZ ;  /* 0x000000020f0c7824 */ /* 0x000fe400078e00ff */
[----:B------:R-:W-:Y:S01]  /*2610*/  FFMA R9, R9, UR12, -R0 ;  /* 0x0000000c09097c23 */ /* 0x000fe20008000800 */
[----:B------:R-:W-:Y:S01]  /*2620*/  FADD R11, -R0, R11 ;  /* 0x0000000b000b7221 */ /* 0x000fe20000000100 */
[----:B------:R-:W-:-:S03]  /*2630*/  SHF.L.U32 R0, R29, 0x4, RZ ;  /* 0x000000041d007819 */ /* 0x000fc600000006ff */
[----:B------:R-:W-:Y:S01]  /*2640*/  FMUL R11, R11, UR12 ;  /* 0x0000000c0b0b7c20 */ /* 0x000fe20008400000 */
[----:B------:R-:W-:Y:S02]  /*2650*/  LOP3.LUT R0, R15, R12, R0, 0x96, !PT ;  /* 0x0000000c0f007212 */ /* 0x000fe400078e9600 */
[----:B------:R-:W-:Y:S01]  /*2660*/  MOV R15, 0x2f800000 ;  /* 0x2f800000000f7802 */ /* 0x000fe20000000f00 */
[----:B------:R-:W-:Y:S01]  /*2670*/  FFMA R12, R22, -R11, R9 ;  /* 0x8000000b160c7223 */ /* 0x000fe20000000009 */
[----:B------:R-:W-:Y:S02]  /*2680*/  LOP3.LUT R16, R0, R29, RZ, 0x3c, !PT ;  /* 0x0000001d00107212 */ /* 0x000fe400078e3cff */
[----:B------:R-:W-:Y:S01]  /*2690*/  LOP3.LUT R11, R20, R17, RZ, 0x3c, !PT ;  /* 0x00000011140b7212 */ /* 0x000fe200078e3cff */
[----:B------:R-:W-:Y:S01]  /*26a0*/  FMUL R9, R12, R21 ;  /* 0x000000150c097220 */ /* 0x000fe20000400000 */
[----:B------:R-:W-:Y:S02]  /*26b0*/  IADD3 R0, PT, PT, R28, 0x587c5, R16 ;  /* 0x000587c51c007810 */ /* 0x000fe40007ffe010 */
[----:B------:R-:W-:Y:S01]  /*26c0*/  SHF.L.U32 R12, R11, 0x1, RZ ;  /* 0x000000010b0c7819 */ /* 0x000fe200000006ff */
[----:B------:R-:W-:Y:S01]  /*26d0*/  FFMA R9, R22, R18, R9 ;  /* 0x0000001216097223 */ /* 0x000fe20000000009 */
[----:B------:R-:W-:-:S03]  /*26e0*/  I2FP.F32.U32 R0, R0 ;  /* 0x0000000000007245 */ /* 0x000fc60000201000 */
[----:B------:R-:W-:Y:S01]  /*26f0*/  FFMA R17, R10, R23, R9 ;  /* 0x000000170a117223 */ /* 0x000fe20000000009 */
[----:B------:R-:W-:Y:S02]  /*2700*/  IMAD.SHL.U32 R10, R16, 0x10, RZ ;  /* 0x00000010100a7824 */ /* 0x000fe400078e00ff */
[----:B------:R-:W-:-:S03]  /*2710*/  FFMA R0, R0, R15, 1.1641532182693481445e-10 ;  /* 0x2f00000000007423 */ /* 0x000fc6000000000f */
[----:B------:R-:W-:Y:S01]  /*2720*/  LOP3.LUT R11, R11, R12, R10, 0x96, !PT ;  /* 0x0000000c0b0b7212 */ /* 0x000fe200078e960a */
[----:B------:R-:W-:Y:S01]  /*2730*/  FMUL R10, R17, UR7 ;  /* 0x00000007110a7c20 */ /* 0x000fe20008400000 */
[----:B------:R-:W-:Y:S02]  /*2740*/  FSETP.GEU.AND P0, PT, R0, 1.175494350822287508e-38, PT ;  /* 0x008000000000780b */ /* 0x000fe40003f0e000 */
[----:B------:R-:W-:Y:S02]  /*2750*/  I2FP.F32.U32 R12, UR6 ;  /* 0x00000006000c7c45 */ /* 0x000fe40008201000 */
[----:B------:R-:W-:-:S03]  /*2760*/  LOP3.LUT R20, R11, R16, RZ, 0x3c, !PT ;  /* 0x000000100b147212 */ /* 0x000fc600078e3cff */
[----:B------:R-:W-:-:S06]  /*2770*/  FFMA R13, R10, R12, R13 ;  /* 0x0000000c0a0d7223 */ /* 0x000fcc000000000d */
        /* <DEDUP_REMOVED lines=15> */
[----:B------:R-:W-:Y:S02]  /*2870*/  I2FP.F32.S32 R10, R9 ;  /* 0x00000009000a7245 */ /* 0x000fe40000201400 */
[----:B------:R-:W-:Y:S02]  /*2880*/  FSEL R9, RZ, -23, P0 ;  /* 0xc1b80000ff097808 */ /* 0x000fe40000000000 */
[----:B------:R-:W-:Y:S02]  /*2890*/  ISETP.GT.U32.AND P0, PT, R0, 0x7f7fffff, PT ;  /* 0x7f7fffff0000780c */ /* 0x000fe40003f04070 */
[----:B------:R-:W-:Y:S01]  /*28a0*/  MOV R15, 0x7f800000 ;  /* 0x7f800000000f7802 */ /* 0x000fe20000000f00 */
[----:B------:R-:W-:-:S04]  /*28b0*/  FFMA R9, R10, 1.1920928955078125e-07, R9 ;  /* 0x340000000a097823 */ /* 0x000fc80000000009 */
[----:B------:R-:W-:-:S06]  /*28c0*/  FFMA R9, R9, 0.69314718246459960938, R12 ;  /* 0x3f31721809097823 */ /* 0x000fcc000000000c */
[C---:B------:R-:W-:Y:S01]  /*28d0*/  @P0 FFMA R9, R0.reuse, R15, +INF ;  /* 0x7f80000000090423 */ /* 0x040fe2000000000f */
[----:B------:R-:W-:Y:S02]  /*28e0*/  FSETP.NEU.AND P0, PT, R0, RZ, PT ;  /* 0x000000ff0000720b */ /* 0x000fe40003f0d000 */
[----:B------:R-:W-:Y:S01]  /*28f0*/  IADD3 R0, PT, PT, R28, 0xb0f8a, R20 ;  /* 0x000b0f8a1c007810 */ /* 0x000fe20007ffe014 */
[----:B------:R-:W-:-:S03]  /*2900*/  FMUL R9, R9, -2 ;  /* 0xc000000009097820 */ /* 0x000fc60000400000 */
[----:B------:R-:W-:Y:S02]  /*2910*/  I2FP.F32.U32 R0, R0 ;  /* 0x0000000000007245 */ /* 0x000fe40000201000 */
[----:B------:R-:W-:-:S04]  /*2920*/  FSEL R9, R9, +INF , P0 ;  /* 0x7f80000009097808 */ /* 0x000fc80000000000 */
[----:B------:R1:W2:Y:S01]  /*2930*/  MUFU.RSQ R10, R9 ;  /* 0x00000009000a7308 */ /* 0x0002a20000001400 */
[----:B------:R-:W-:-:S05]  /*2940*/  VIADD R11, R9, 0xf3000000 ;  /* 0xf3000000090b7836 */ /* 0x000fca0000000000 */
[----:B------:R-:W-:Y:S01]  /*2950*/  ISETP.GT.U32.AND P0, PT, R11, 0x727fffff, PT ;  /* 0x727fffff0b00780c */ /* 0x000fe20003f04070 */
[----:B------:R-:W-:-:S05]  /*2960*/  HFMA2 R11, -RZ, RZ, 0.1495361328125, 0.0004794597625732421875 ;  /* 0x30c90fdbff0b7431 */ /* 0x000fca00000001ff */
[----:B------:R-:W-:-:S07]  /*2970*/  FFMA R18, R0, R11, 7.314590599882819788e-10 ;  /* 0x30490fdb00127423 */ /* 0x000fce000000000b */
[----:B-12---:R-:W-:Y:S05]  /*2980*/  @!P0 BRA `(.L_x_135) ;  /* 0x0000000000148947 */ /* 0x006fea0003800000 */
[----:B------:R-:W-:Y:S01]  /*2990*/  BSSY.RECONVERGENT B1, `(.L_x_136) ;  /* 0x0000003000017945 */ /* 0x000fe20003800200 */
[----:B------:R-:W-:-:S07]  /*29a0*/  MOV R0, 0x29c0 ;  /* 0x000029c000007802 */ /* 0x000fce0000000f00 */
[----:B0-----:R-:W-:Y:S05]  /*29b0*/  CALL.REL.NOINC `($__internal_7_$__cuda_sm20_sqrt_rn_f32_slowpath) ;  /* 0x0000002c00747944 */ /* 0x001fea0003c00000 */
[----:B------:R-:W-:Y:S05]  /*29c0*/  BSYNC.RECONVERGENT B1 ;  /* 0x0000000000017941 */ /* 0x000fea0003800200 */
.L_x_136:
[----:B------:R-:W-:Y:S05]  /*29d0*/  BRA `(.L_x_137) ;  /* 0x0000000000107947 */ /* 0x000fea0003800000 */
.L_x_135:
[----:B------:R-:W-:Y:S01]  /*29e0*/  FMUL.FTZ R0, R9, R10 ;  /* 0x0000000a09007220 */ /* 0x000fe20000410000 */
[----:B------:R-:W-:-:S03]  /*29f0*/  FMUL.FTZ R11, R10, 0.5 ;  /* 0x3f0000000a0b7820 */ /* 0x000fc60000410000 */
[----:B------:R-:W-:-:S04]  /*2a00*/  FFMA R9, -R0, R0, R9 ;  /* 0x0000000000097223 */ /* 0x000fc80000000109 */
[----:B------:R-:W-:-:S07]  /*2a10*/  FFMA R11, R9, R11, R0 ;  /* 0x0000000b090b7223 */ /* 0x000fce0000000000 */
.L_x_137:
[----:B------:R-:W-:Y:S05]  /*2a20*/  BSYNC.RECONVERGENT B0 ;  /* 0x0000000000007941 */ /* 0x000fea0003800200 */
.L_x_134:
[----:B------:R-:W1:Y:S01]  /*2a30*/  LDC R9, c[0x0][0x390] ;  /* 0x0000e400ff097b82 */ /* 0x000e620000000800 */
[----:B------:R-:W-:Y:S01]  /*2a40*/  FMUL.RZ R12, R18, 0.15915493667125701904 ;  /* 0x3e22f983120c7820 */ /* 0x000fe2000040c000 */
[----:B------:R-:W-:Y:S01]  /*2a50*/  UIADD3 UR4, UPT, UPT, UR4, 0x2, URZ ;  /* 0x0000000204047890 */ /* 0x000fe2000fffe0ff */
[----:B------:R-:W-:Y:S01]  /*2a60*/  HFMA2 R10, -RZ, RZ, 0.83935546875, -3.0994415283203125e-06 ;  /* 0x3ab78034ff0a7431 */ /* 0x000fe200000001ff */
[----:B------:R-:W-:Y:S01]  /*2a70*/  ULOP3.LUT UR10, UR11, 0x7ffffffe, URZ, 0xc0, !UPT ;  /* 0x7ffffffe0b0a7892 */ /* 0x000fe2000f8ec0ff */
[----:B------:R-:W2:Y:S01]  /*2a80*/  MUFU.SIN R18, R12 ;  /* 0x0000000c00127308 */ /* 0x000ea20000000400 */
[----:B------:R-:W-:Y:S01]  /*2a90*/  UISETP.NE.AND UP0, UPT, UR4, UR11, UPT ;  /* 0x0000000b0400728c */ /* 0x000fe2000bf05270 */
[----:B------:R-:W-:Y:S01]  /*2aa0*/  VIADD R28, R28, 0x161f14 ;  /* 0x00161f141c1c7836 */ /* 0x000fe20000000000 */
[----:B------:R-:W-:Y:S01]  /*2ab0*/  I2FP.F32.U32 R0, UR4 ;  /* 0x0000000400007c45 */ /* 0x000fe20008201000 */
[----:B------:R-:W-:Y:S01]  /*2ac0*/  UMOV UR6, 0x1 ;  /* 0x0000000100067882 */ /* 0x000fe20000000000 */
[----:B------:R-:W-:Y:S01]  /*2ad0*/  MOV R19, R4 ;  /* 0x0000000400137202 */ /* 0x000fe20000000f00 */
[----:B------:R-:W-:-:S02]  /*2ae0*/  USEL UR6, UR6, 0x2, !UP0 ;  /* 0x0000000206067887 */ /* 0x000fc4000c000000 */
[----:B------:R-:W-:Y:S01]  /*2af0*/  UISETP.NE.AND UP0, UPT, UR4, UR10, UPT ;  /* 0x0000000a0400728c */ /* 0x000fe2000bf05270 */
[----:B--2---:R-:W-:Y:S01]  /*2b00*/  FMUL R18, R18, R11 ;  /* 0x0000000b12127220 */ /* 0x004fe20000400000 */
[----:B-1----:R-:W-:Y:S01]  /*2b10*/  FFMA R0, R0, UR13, R9 ;  /* 0x0000000d00007c23 */ /* 0x002fe20008000009 */
[----:B------:R-:W-:-:S03]  /*2b20*/  MOV R9, 0x3c449ba6 ;  /* 0x3c449ba600097802 */ /* 0x000fc60000000f00 */
[C---:B------:R-:W-:Y:S01]  /*2b30*/  FADD R11, R0.reuse, -UR13 ;  /* 0x8000000d000b7e21 */ /* 0x040fe20008000000 */
[----:B------:R-:W-:-:S04]  /*2b40*/  FSETP.GEU.AND P0, PT, R0, 5, PT ;  /* 0x40a000000000780b */ /* 0x000fc80003f0e000 */
[----:B------:R-:W-:Y:S02]  /*2b50*/  FSEL R9, R9, 0.018999999389052391052, !P0 ;  /* 0x3c9ba5e309097808 */ /* 0x000fe40004000000 */
[----:B------:R-:W-:-:S05]  /*2b60*/  FSEL R10, R10, 0.0010000000474974513054, !P0 ;  /* 0x3a83126f0a0a7808 */ /* 0x000fca0004000000 */
[--C-:B------:R-:W-:Y:S01]  /*2b70*/  FFMA R11, R10, R11, R9.reuse ;  /* 0x0000000b0a0b7223 */ /* 0x100fe20000000009 */
[----:B------:R-:W-:-:S03]  /*2b80*/  FFMA R9, R0, R10, R9 ;  /* 0x0000000a00097223 */ /* 0x000fc60000000009 */
[----:B------:R-:W-:Y:S01]  /*2b90*/  FADD R11, -R10, R11 ;  /* 0x0000000b0a0b7221 */ /* 0x000fe20000000100 */
[----:B------:R-:W-:-:S03]  /*2ba0*/  FFMA R9, R9, UR12, -R10 ;  /* 0x0000000c09097c23 */ /* 0x000fc6000800080a */
[----:B------:R-:W-:-:S04]  /*2bb0*/  FMUL R11, R11, UR12 ;  /* 0x0000000c0b0b7c20 */ /* 0x000fc80008400000 */
[----:B------:R-:W-:-:S04]  /*2bc0*/  FFMA R0, R22, -R11, R9 ;  /* 0x8000000b16007223 */ /* 0x000fc80000000009 */
[----:B------:R-:W-:-:S04]  /*2bd0*/  FMUL R9, R0, R21 ;  /* 0x0000001500097220 */ /* 0x000fc80000400000 */
[----:B------:R-:W-:Y:S01]  /*2be0*/  FFMA R9, R22, R17, R9 ;  /* 0x0000001116097223 */ /* 0x000fe20000000009 */
[----:B------:R-:W-:Y:S02]  /*2bf0*/  MOV R17, R16 ;  /* 0x0000001000117202 */ /* 0x000fe40000000f00 */
[----:B------:R-:W-:Y:S01]  /*2c00*/  MOV R16, R29 ;  /* 0x0000001d00107202 */ /* 0x000fe20000000f00 */
[----:B------:R-:W-:Y:S01]  /*2c10*/  FFMA R18, R18, R23, R9 ;  /* 0x0000001712127223 */ /* 0x000fe20000000009 */
[----:B------:R-:W-:-:S03]  /*2c20*/  I2FP.F32.U32 R9, UR6 ;  /* 0x0000000600097c45 */ /* 0x000fc60008201000 */
[----:B------:R-:W-:-:S04]  /*2c30*/  FMUL R0, R18, UR7 ;  /* 0x0000000712007c20 */ /* 0x000fc80008400000 */
[----:B------:R-:W-:Y:S01]  /*2c40*/  FFMA R13, R0, R9, R13 ;  /* 0x00000009000d7223 */ /* 0x000fe2000000000d */
[----:B------:R-:W-:Y:S06]  /*2c50*/  BRA.U UP0, `(.L_x_138) ;  /* 0xfffffff500107547 */ /* 0x000fec000b83ffff */
[----:B------:R-:W-:Y:S01]  /*2c60*/  IMAD.MOV.U32 R19, RZ, RZ, R4 ;  /* 0x000000ffff137224 */ /* 0x000fe200078e0004 */
[----:B------:R-:W-:Y:S01]  /*2c70*/  IADD3 R4, PT, PT, R28, -0xb0f8a, RZ ;  /* 0xfff4f0761c047810 */ /* 0x000fe20007ffe0ff */
[----:B------:R-:W-:-:S12]  /*2c80*/  UIADD3 UR4, UPT, UPT, UR4, 0x1, URZ ;  /* 0x0000000104047890 */ /* 0x000fd8000fffe0ff */
.L_x_129:
[----:B------:R-:W-:-:S04]  /*2c90*/  ULOP3.LUT UR6, UR11, 0x1, URZ, 0xc0, !UPT ;  /* 0x000000010b067892 */ /* 0x000fc8000f8ec0ff */
[----:B------:R-:W-:-:S09]  /*2ca0*/  UISETP.NE.U32.AND UP0, UPT, UR6, 0x1, UPT ;  /* 0x000000010600788c */ /* 0x000fd2000bf05070 */
[----:B------:R-:W-:Y:S05]  /*2cb0*/  BRA.U UP0, `(.L_x_122) ;  /* 0x00000005006c7547 */ /* 0x000fea000b800000 */
[----:B-----5:R-:W-:Y:S01]  /*2cc0*/  SHF.R.U32.HI R0, RZ, 0x2, R5 ;  /* 0x00000002ff007819 */ /* 0x020fe20000011605 */
[----:B------:R-:W-:Y:S01]  /*2cd0*/  HFMA2 R10, -RZ, RZ, 1.5048828125, 33.21875 ;  /* 0x3e055027ff0a7431 */ /* 0x000fe200000001ff */
[----:B------:R-:W-:Y:S02]  /*2ce0*/  BSSY.RECONVERGENT B0, `(.L_x_139) ;  /* 0x000003b000007945 */ /* 0x000fe40003800200 */
[----:B------:R-:W-:Y:S02]  /*2cf0*/  LOP3.LUT R0, R0, R5, RZ, 0x3c, !PT ;  /* 0x0000000500007212 */ /* 0x000fe400078e3cff */
[----:B------:R-:W-:Y:S02]  /*2d00*/  SHF.L.U32 R5, R20, 0x4, RZ ;  /* 0x0000000414057819 */ /* 0x000fe400000006ff */
[----:B------:R-:W-:-:S04]  /*2d10*/  SHF.L.U32 R9, R0, 0x1, RZ ;  /* 0x0000000100097819 */ /* 0x000fc800000006ff */
[----:B------:R-:W-:Y:S01]  /*2d20*/  LOP3.LUT R5, R0, R9, R5, 0x96, !PT ;  /* 0x0000000900057212 */ /* 0x000fe200078e9605 */
[----:B------:R-:W-:-:S03]  /*2d30*/  IMAD.MOV.U32 R9, RZ, RZ, 0x2f800000 ;  /* 0x2f800000ff097424 */ /* 0x000fc600078e00ff */
        /* <DEDUP_REMOVED lines=23> */
[----:B------:R-:W-:Y:S01]  /*2eb0*/  SHF.R.U32.HI R10, RZ, 0x2, R19 ;  /* 0x00000002ff0a7819 */ /* 0x000fe20000011613 */
[----:B------:R-:W-:Y:S01]  /*2ec0*/  FFMA R12, R9, R12, R9 ;  /* 0x0000000c090c7223 */ /* 0x000fe20000000009 */
[----:B------:R-:W-:Y:S02]  /*2ed0*/  IMAD.MOV.U32 R9, RZ, RZ, 0x7f800000 ;  /* 0x7f800000ff097424 */ /* 0x000fe400078e00ff */
[----:B------:R-:W-:Y:S01]  /*2ee0*/  LOP3.LUT R10, R10, R19, RZ, 0x3c, !PT ;  /* 0x000000130a0a7212 */ /* 0x000fe200078e3cff */
[----:B------:R-:W-:-:S03]  /*2ef0*/  FFMA R12, R11, 0.69314718246459960938, R12 ;  /* 0x3f3172180b0c7823 */ /* 0x000fc6000000000c */
[----:B------:R-:W-:Y:S01]  /*2f00*/  SHF.L.U32 R11, R10, 0x1, RZ ;  /* 0x000000010a0b7819 */ /* 0x000fe200000006ff */
[C---:B------:R-:W-:Y:S01]  /*2f10*/  @P0 FFMA R12, R0.reuse, R9, +INF ;  /* 0x7f800000000c0423 */ /* 0x040fe20000000009 */
[----:B------:R-:W-:Y:S02]  /*2f20*/  SHF.L.U32 R9, R5, 0x4, RZ ;  /* 0x0000000405097819 */ /* 0x000fe400000006ff */
[----:B------:R-:W-:Y:S01]  /*2f30*/  FSETP.NEU.AND P0, PT, R0, RZ, PT ;  /* 0x000000ff0000720b */ /* 0x000fe20003f0d000 */
[----:B------:R-:W-:Y:S01]  /*2f40*/  FMUL R12, R12, -2 ;  /* 0xc00000000c0c7820 */ /* 0x000fe20000400000 */
[----:B------:R-:W-:Y:S01]  /*2f50*/  LOP3.LUT R10, R10, R11, R9, 0x96, !PT ;  /* 0x0000000b0a0a7212 */ /* 0x000fe200078e9609 */
[----:B------:R-:W-:-:S03]  /*2f60*/  IMAD.MOV.U32 R11, RZ, RZ, 0x30c90fdb ;  /* 0x30c90fdbff0b7424 */ /* 0x000fc600078e00ff */
[----:B------:R-:W-:Y:S02]  /*2f70*/  FSEL R9, R12, +INF , P0 ;  /* 0x7f8000000c097808 */ /* 0x000fe40000000000 */
[----:B------:R-:W-:Y:S02]  /*2f80*/  LOP3.LUT R5, R10, R5, RZ, 0x3c, !PT ;  /* 0x000000050a057212 */ /* 0x000fe400078e3cff */
[----:B------:R-:W-:Y:S01]  /*2f90*/  IADD3 R10, PT, PT, R9, -0xd000000, RZ ;  /* 0xf3000000090a7810 */ /* 0x000fe20007ffe0ff */
[----:B------:R1:W2:Y:S01]  /*2fa0*/  MUFU.RSQ R0, R9 ;  /* 0x0000000900007308 */ /* 0x0002a20000001400 */
[----:B------:R-:W-:Y:S02]  /*2fb0*/  IADD3 R5, PT, PT, R4, 0xb0f8a, R5 ;  /* 0x000b0f8a04057810 */ /* 0x000fe40007ffe005 */
[----:B------:R-:W-:Y:S02]  /*2fc0*/  ISETP.GT.U32.AND P0, PT, R10, 0x727fffff, PT ;  /* 0x727fffff0a00780c */ /* 0x000fe40003f04070 */
[----:B------:R-:W-:-:S05]  /*2fd0*/  I2FP.F32.U32 R4, R5 ;  /* 0x0000000500047245 */ /* 0x000fca0000201000 */
[----:B------:R-:W-:-:S06]  /*2fe0*/  FFMA R4, R4, R11, 7.314590599882819788e-10 ;  /* 0x30490fdb04047423 */ /* 0x000fcc000000000b */
[----:B-1----:R-:W-:Y:S05]  /*2ff0*/  @!P0 BRA `(.L_x_140) ;  /* 0x0000000000148947 */ /* 0x002fea0003800000 */
[----:B------:R-:W-:Y:S01]  /*3000*/  BSSY.RECONVERGENT B1, `(.L_x_141) ;  /* 0x0000003000017945 */ /* 0x000fe20003800200 */
[----:B--2---:R-:W-:-:S07]  /*3010*/  MOV R0, 0x3030 ;  /* 0x0000303000007802 */ /* 0x004fce0000000f00 */
[----:B0-----:R-:W-:Y:S05]  /*3020*/  CALL.REL.NOINC `($__internal_7_$__cuda_sm20_sqrt_rn_f32_slowpath) ;  /* 0x0000002400d87944 */ /* 0x001fea0003c00000 */
[----:B------:R-:W-:Y:S05]  /*3030*/  BSYNC.RECONVERGENT B1 ;  /* 0x0000000000017941 */ /* 0x000fea0003800200 */
.L_x_141:
[----:B------:R-:W-:Y:S05]  /*3040*/  BRA `(.L_x_142) ;  /* 0x0000000000107947 */ /* 0x000fea0003800000 */
.L_x_140:
[----:B--2---:R-:W-:Y:S01]  /*3050*/  FMUL.FTZ R11, R9, R0 ;  /* 0x00000000090b7220 */ /* 0x004fe20000410000 */
[----:B------:R-:W-:-:S03]  /*3060*/  FMUL.FTZ R5, R0, 0.5 ;  /* 0x3f00000000057820 */ /* 0x000fc60000410000 */
[----:B------:R-:W-:-:S04]  /*3070*/  FFMA R0, -R11, R11, R9 ;  /* 0x0000000b0b007223 */ /* 0x000fc80000000109 */
[----:B------:R-:W-:-:S07]  /*3080*/  FFMA R11, R0, R5, R11 ;  /* 0x00000005000b7223 */ /* 0x000fce000000000b */
.L_x_142:
[----:B------:R-:W-:Y:S05]  /*3090*/  BSYNC.RECONVERGENT B0 ;  /* 0x0000000000007941 */ /* 0x000fea0003800200 */
.L_x_139:
[----:B------:R-:W1:Y:S01]  /*30a0*/  LDC R5, c[0x0][0x390] ;  /* 0x0000e400ff057b82 */ /* 0x000e620000000800 */
[----:B------:R-:W1:Y:S01]  /*30b0*/  LDCU UR6, c[0x0][0x384] ;  /* 0x00007080ff0677ac */ /* 0x000e620008000800 */
[----:B------:R-:W-:Y:S01]  /*30c0*/  I2FP.F32.U32 R0, UR4 ;  /* 0x0000000400007c45 */ /* 0x000fe20008201000 */
[----:B------:R-:W-:Y:S01]  /*30d0*/  HFMA2 R9, -RZ, RZ, 0.83935546875, -3.0994415283203125e-06 ;  /* 0x3ab78034ff097431 */ /* 0x000fe200000001ff */
[----:B------:R-:W-:Y:S01]  /*30e0*/  MOV R10, 0x3c449ba6 ;  /* 0x3c449ba6000a7802 */ /* 0x000fe20000000f00 */
[----:B------:R-:W2:Y:S01]  /*30f0*/  LDCU UR10, c[0x0][0x388] ;  /* 0x00007100ff0a77ac */ /* 0x000ea20008000800 */
[----:B------:R-:W-:Y:S01]  /*3100*/  FMUL.RZ R12, R4, 0.15915493667125701904 ;  /* 0x3e22f983040c7820 */ /* 0x000fe2000040c000 */
[----:B------:R-:W-:-:S03]  /*3110*/  UISETP.NE.AND UP0, UPT, UR4, UR11, UPT ;  /* 0x0000000b0400728c */ /* 0x000fc6000bf05270 */
[----:B------:R-:W-:Y:S02]  /*3120*/  UMOV UR4, 0x1 ;  /* 0x0000000100047882 */ /* 0x000fe40000000000 */
[----:B------:R-:W-:Y:S01]  /*3130*/  USEL UR4, UR4, 0x2, !UP0 ;  /* 0x0000000204047887 */ /* 0x000fe2000c000000 */
[----:B-1----:R-:W-:-:S04]  /*3140*/  FFMA R5, R0, UR6, R5 ;  /* 0x0000000600057c23 */ /* 0x002fc80008000005 */
[C---:B------:R-:W-:Y:S01]  /*3150*/  FADD R0, R5.reuse, -UR6 ;  /* 0x8000000605007e21 */ /* 0x040fe20008000000 */
[----:B------:R-:W-:-:S04]  /*3160*/  FSETP.GEU.AND P0, PT, R5, 5, PT ;  /* 0x40a000000500780b */ /* 0x000fc80003f0e000 */
[----:B------:R-:W-:Y:S02]  /*3170*/  FSEL R10, R10, 0.018999999389052391052, !P0 ;  /* 0x3c9ba5e30a0a7808 */ /* 0x000fe40004000000 */
[----:B------:R-:W-:-:S05]  /*3180*/  FSEL R9, R9, 0.0010000000474974513054, !P0 ;  /* 0x3a83126f09097808 */ /* 0x000fca0004000000 */
[--C-:B------:R-:W-:Y:S01]  /*3190*/  FFMA R4, R9, R0, R10.reuse ;  /* 0x0000000009047223 */ /* 0x100fe2000000000a */
[----:B------:R-:W-:Y:S01]  /*31a0*/  FFMA R10, R5, R9, R10 ;  /* 0x00000009050a7223 */ /* 0x000fe2000000000a */
[----:B------:R-:W1:Y:S02]  /*31b0*/  MUFU.SIN R0, R12 ;  /* 0x0000000c00007308 */ /* 0x000e640000000400 */
[----:B------:R-:W-:Y:S01]  /*31c0*/  FADD R4, -R9, R4 ;  /* 0x0000000409047221 */ /* 0x000fe20000000100 */
[----:B--2---:R-:W-:-:S03]  /*31d0*/  FFMA R9, R10, UR10, -R9 ;  /* 0x0000000a0a097c23 */ /* 0x004fc60008000809 */
[----:B------:R-:W-:-:S04]  /*31e0*/  FMUL R4, R4, UR10 ;  /* 0x0000000a04047c20 */ /* 0x000fc80008400000 */
[----:B------:R-:W-:-:S04]  /*31f0*/  FFMA R4, R22, -R4, R9 ;  /* 0x8000000416047223 */ /* 0x000fc80000000009 */
[----:B------:R-:W-:Y:S01]  /*3200*/  FMUL R21, R4, R21 ;  /* 0x0000001504157220 */ /* 0x000fe20000400000 */
[----:B------:R-:W-:Y:S01]  /*3210*/  I2FP.F32.U32 R4, UR4 ;  /* 0x0000000400047c45 */ /* 0x000fe20008201000 */
[----:B-1----:R-:W-:Y:S02]  /*3220*/  FMUL R0, R0, R11 ;  /* 0x0000000b00007220 */ /* 0x002fe40000400000 */
[----:B------:R-:W-:-:S04]  /*3230*/  FFMA R21, R22, R18, R21 ;  /* 0x0000001216157223 */ /* 0x000fc80000000015 */
[----:B------:R-:W-:-:S04]  /*3240*/  FFMA R0, R0, R23, R21 ;  /* 0x0000001700007223 */ /* 0x000fc80000000015 */
[----:B------:R-:W-:-:S04]  /*3250*/  FMUL R0, R0, UR7 ;  /* 0x0000000700007c20 */ /* 0x000fc80008400000 */
[----:B------:R-:W-:-:S07]  /*3260*/  FFMA R13, R0, R4, R13 ;  /* 0x00000004000d7223 */ /* 0x000fce000000000d */
.L_x_122:
[----:B------:R-:W1:Y:S01]  /*3270*/  LDC R9, c[0x0][0x384] ;  /* 0x0000e100ff097b82 */ /* 0x000e620000000800 */
[----:B------:R-:W-:Y:S01]  /*3280*/  DFMA R24, R24, -0.5, R26 ;  /* 0xbfe000001818782b */ /* 0x000fe2000000001a */
[----:B------:R-:W2:Y:S09]  /*3290*/  LDCU UR4, c[0x0][0x390] ;  /* 0x00007200ff0477ac */ /* 0x000eb20008000800 */
[----:B------:R-:W2:Y:S08]  /*32a0*/  F2F.F32.F64 R24, R24 ;  /* 0x0000001800187310 */ /* 0x000eb00000301000 */
[----:B-1----:R-:W1:Y:S01]  /*32b0*/  MUFU.RCP R0, R9 ;  /* 0x0000000900007308 */ /* 0x002e620000001000 */
[----:B--2---:R-:W-:-:S07]  /*32c0*/  FADD R16, R24, -UR4 ;  /* 0x8000000418107e21 */ /* 0x004fce0008000000 */
[----:B------:R-:W2:Y:S01]  /*32d0*/  FCHK P0, R16, R9 ;  /* 0x0000000910007302 */ /* 0x000ea20000000000 */
[----:B-1---5:R-:W-:-:S04]  /*32e0*/  FFMA R5, R0, -R9, 1 ;  /* 0x3f80000000057423 */ /* 0x022fc80000000809 */
[----:B------:R-:W-:-:S04]  /*32f0*/  FFMA R0, R0, R5, R0 ;  /* 0x0000000500007223 */ /* 0x000fc80000000000 */
[----:B------:R-:W-:-:S04]  /*3300*/  FFMA R5, R0, R16, RZ ;  /* 0x0000001000057223 */ /* 0x000fc800000000ff */
[----:B------:R-:W-:-:S04]  /*3310*/  FFMA R4, R5, -R9, R16 ;  /* 0x8000000905047223 */ /* 0x000fc80000000010 */
[----:B------:R-:W-:Y:S01]  /*3320*/  FFMA R0, R0, R4, R5 ;  /* 0x0000000400007223 */ /* 0x000fe20000000005 */
[----:B--2---:R-:W-:Y:S06]  /*3330*/  @!P0 BRA `(.L_x_143) ;  /* 0x00000000000c8947 */ /* 0x004fec0003800000 */
[----:B------:R-:W1:Y:S01]  /*3340*/  LDC R0, c[0x0][0x384] ;  /* 0x0000e100ff007b82 */ /* 0x000e620000000800 */
[----:B------:R-:W-:-:S07]  /*3350*/  MOV R9, 0x3370 ;  /* 0x0000337000097802 */ /* 0x000fce0000000f00 */
[----:B01----:R-:W-:Y:S05]  /*3360*/  CALL.REL.NOINC `($__internal_8_$__cuda_sm3x_div_rn_noftz_f32_slowpath) ;  /* 0x0000002400607944 */ /* 0x003fea0003c00000 */
.L_x_143:
[----:B------:R-:W1:Y:S02]  /*3370*/  F2I.TRUNC.NTZ R0, R0 ;  /* 0x0000000000007305 */ /* 0x000e64000020f100 */
[----:B-1----:R-:W-:-:S13]  /*3380*/  R2UR UR10, R0 ;  /* 0x00000000000a72ca */ /* 0x002fda00000e0000 */
[----:B------:R-:W-:-:S09]  /*3390*/  UISETP.GE.AND UP0, UPT, UR10, 0x1, UPT ;  /* 0x000000010a00788c */ /* 0x000fd2000bf06270 */
[----:B------:R-:W-:Y:S05]  /*33a0*/  BRA.U !UP0, `(.L_x_144) ;  /* 0x0000001508a47547 */ /* 0x000fea000b800000 */
[----:B------:R1:W5:Y:S01]  /*33b0*/  LDG.E R19, desc[UR8][R2.64+0x8] ;  /* 0x0000080802137981 */ /* 0x000362000c1e1900 */
[----:B------:R-:W2:Y:S03]  /*33c0*/  LDC R0, c[0x0][0x388] ;  /* 0x0000e200ff007b82 */ /* 0x000ea60000000800 */
[----:B------:R1:W5:Y:S04]  /*33d0*/  LDG.E R20, desc[UR8][R2.64+0x14] ;  /* 0x0000140802147981 */ /* 0x000368000c1e1900 */
[----:B------:R1:W5:Y:S01]  /*33e0*/  LDG.E.64 R4, desc[UR8][R2.64] ;  /* 0x0000000802047981 */ /* 0x000362000c1e1b00 */
[----:B--2---:R-:W-:-:S05]  /*33f0*/  FMUL R0, R0, R0 ;  /* 0x0000000000007220 */ /* 0x004fca0000400000 */
[----:B------:R-:W-:-:S04]  /*3400*/  IADD3 R9, PT, PT, R0, 0x1800000, RZ ;  /* 0x0180000000097810 */ /* 0x000fc80007ffe0ff */
[----:B------:R-:W-:-:S04]  /*3410*/  LOP3.LUT R9, R9, 0x7f800000, RZ, 0xc0, !PT ;  /* 0x7f80000009097812 */ /* 0x000fc800078ec0ff */
[----:B------:R-:W-:-:S13]  /*3420*/  ISETP.GT.U32.AND P0, PT, R9, 0x1ffffff, PT ;  /* 0x01ffffff0900780c */ /* 0x000fda0003f04070 */
[----:B-1----:R-:W-:Y:S05]  /*3430*/  @P0 BRA `(.L_x_145) ;  /* 0x00000000000c0947 */ /* 0x002fea0003800000 */
[----:B------:R-:W-:-:S07]  /*3440*/  MOV R9, 0x3460 ;  /* 0x0000346000097802 */ /* 0x000fce0000000f00 */
[----:B0----5:R-:W-:Y:S05]  /*3450*/  CALL.REL.NOINC `($__internal_6_$__cuda_sm20_rcp_rn_f32_slowpath) ;  /* 0x0000001c00f87944 */ /* 0x021fea0003c00000 */
[----:B------:R-:W-:Y:S05]  /*3460*/  BRA `(.L_x_146) ;  /* 0x0000000000107947 */ /* 0x000fea0003800000 */
.L_x_145:
[----:B------:R-:W1:Y:S02]  /*3470*/  MUFU.RCP R21, R0 ;  /* 0x0000000000157308 */ /* 0x000e640000001000 */
[----:B-1----:R-:W-:-:S04]  /*3480*/  FFMA R9, R0, R21, -1 ;  /* 0xbf80000000097423 */ /* 0x002fc80000000015 */
[----:B------:R-:W-:-:S04]  /*3490*/  FADD.FTZ R10, -R9, -RZ ;  /* 0x800000ff090a7221 */ /* 0x000fc80000010100 */
[----:B------:R-:W-:-:S07]  /*34a0*/  FFMA R21, R21, R10, R21 ;  /* 0x0000000a15157223 */ /* 0x000fce0000000015 */
.L_x_146:
[----:B------:R-:W1:Y:S01]  /*34b0*/  LDC R0, c[0x0][0x388] ;  /* 0x0000e200ff007b82 */ /* 0x000e620000000800 */
[----:B------:R-:W-:Y:S01]  /*34c0*/  IMAD.MOV.U32 R15, RZ, RZ, 0x3bbb989d ;  /* 0x3bbb989dff0f7424 */ /* 0x000fe200078e00ff */
[----:B------:R-:W-:-:S06]  /*34d0*/  MOV R16, 0x437c0000 ;  /* 0x437c000000107802 */ /* 0x000fcc0000000f00 */
[----:B------:R-:W2:Y:S01]  /*34e0*/  LDC.64 R10, c[0x0][0x380] ;  /* 0x0000e000ff0a7b82 */ /* 0x000ea20000000a00 */
[----:B-1----:R-:W-:-:S04]  /*34f0*/  FMUL R12, R0, -2 ;  /* 0xc0000000000c7820 */ /* 0x002fc80000400000 */
[----:B--2---:R-:W-:-:S04]  /*3500*/  FMUL R12, R12, R11 ;  /* 0x0000000b0c0c7220 */ /* 0x004fc80000400000 */
[----:B------:R-:W-:-:S04]  /*3510*/  FFMA.SAT R9, R12, R15, 0.5 ;  /* 0x3f0000000c097423 */ /* 0x000fc8000000200f */
[----:B------:R-:W-:-:S04]  /*3520*/  FFMA.RM R9, R9, R16, 12582913 ;  /* 0x4b40000109097423 */ /* 0x000fc80000004010 */
[C---:B------:R-:W-:Y:S01]  /*3530*/  FADD R17, R9.reuse, -12583039 ;  /* 0xcb40007f09117421 */ /* 0x040fe20000000000 */
[----:B------:R-:W-:-:S03]  /*3540*/  SHF.L.U32 R9, R9, 0x17, RZ ;  /* 0x0000001709097819 */ /* 0x000fc600000006ff */
[----:B------:R-:W-:-:S04]  /*3550*/  FFMA R17, R12, 1.4426950216293334961, -R17 ;  /* 0x3fb8aa3b0c117823 */ /* 0x000fc80000000811 */
[----:B------:R-:W-:Y:S01]  /*3560*/  FFMA R17, R12, 1.925963033500011079e-08, R17 ;  /* 0x32a570600c117823 */ /* 0x000fe20000000011 */
[----:B------:R-:W-:Y:S01]  /*3570*/  FMUL R12, R11, -R0 ;  /* 0x800000000b0c7220 */ /* 0x000fe20000400000 */
[----:B------:R-:W-:Y:S02]  /*3580*/  FADD R0, R0, R0 ;  /* 0x0000000000007221 */ /* 0x000fe40000000000 */
[----:B------:R-:W1:Y:S01]  /*3590*/  MUFU.EX2 R18, R17 ;  /* 0x0000001100127308 */ /* 0x000e620000000800 */
[----:B------:R-:W-:-:S04]  /*35a0*/  FFMA.SAT R11, R12, R15, 0.5 ;  /* 0x3f0000000c0b7423 */ /* 0x000fc8000000200f */
[----:B------:R-:W-:Y:S01]  /*35b0*/  FFMA.RM R11, R11, R16, 12582913 ;  /* 0x4b4000010b0b7423 */ /* 0x000fe20000004010 */
[----:B------:R-:W-:Y:S02]  /*35c0*/  FMUL R16, R10, R10 ;  /* 0x0000000a0a107220 */ /* 0x000fe40000400000 */
[----:B------:R-:W2:Y:S01]  /*35d0*/  MUFU.RCP R23, R0 ;  /* 0x0000000000177308 */ /* 0x000ea20000001000 */
[C---:B------:R-:W-:Y:S01]  /*35e0*/  FADD R15, R11.reuse, -12583039 ;  /* 0xcb40007f0b0f7421 */ /* 0x040fe20000000000 */
[----:B------:R-:W-:-:S03]  /*35f0*/  SHF.L.U32 R22, R11, 0x17, RZ ;  /* 0x000000170b167819 */ /* 0x000fc600000006ff */
[----:B------:R-:W-:Y:S01]  /*3600*/  FFMA R15, R12, 1.4426950216293334961, -R15 ;  /* 0x3fb8aa3b0c0f7823 */ /* 0x000fe2000000080f */
[----:B-1----:R-:W-:-:S03]  /*3610*/  FFMA R9, R9, -R18, 1 ;  /* 0x3f80000009097423 */ /* 0x002fc60000000812 */
[----:B------:R-:W-:Y:S01]  /*3620*/  FFMA R15, R12, 1.925963033500011079e-08, R15 ;  /* 0x32a570600c0f7823 */ /* 0x000fe2000000000f */
[----:B------:R-:W-:-:S05]  /*3630*/  FMUL R16, R16, R9 ;  /* 0x0000000910107220 */ /* 0x000fca0000400000 */
        /* <DEDUP_REMOVED lines=8> */
[----:B--2---:R-:W-:Y:S06]  /*36c0*/  @!P0 BRA `(.L_x_147) ;  /* 0x00000000000c8947 */ /* 0x004fec0003800000 */
[----:B------:R-:W-:-:S07]  /*36d0*/  MOV R9, 0x36f0 ;  /* 0x000036f000097802 */ /* 0x000fce0000000f00 */
[----:B0----5:R-:W-:Y:S05]  /*36e0*/  CALL.REL.NOINC `($__internal_8_$__cuda_sm3x_div_rn_noftz_f32_slowpath) ;  /* 0x0000002000807944 */ /* 0x021fea0003c00000 */
[----:B------:R-:W-:-:S07]  /*36f0*/  IMAD.MOV.U32 R9, RZ, RZ, R0 ;  /* 0x000000ffff097224 */ /* 0x000fce00078e0000 */
.L_x_147:
[----:B------:R-:W-:Y:S01]  /*3700*/  IADD3 R0, PT, PT, R9, -0xd000000, RZ ;  /* 0xf300000009007810 */ /* 0x000fe20007ffe0ff */
[----:B------:R1:W2:Y:S03]  /*3710*/  MUFU.RSQ R10, R9 ;  /* 0x00000009000a7308 */ /* 0x0002a60000001400 */
[----:B------:R-:W-:-:S13]  /*3720*/  ISETP.GT.U32.AND P0, PT, R0, 0x727fffff, PT ;  /* 0x727fffff0000780c */ /* 0x000fda0003f04070 */
[----:B-1----:R-:W-:Y:S05]  /*3730*/  @!P0 BRA `(.L_x_148) ;  /* 0x0000000000188947 */ /* 0x002fea0003800000 */
[----:B------:R-:W-:Y:S01]  /*3740*/  BSSY.RECONVERGENT B0, `(.L_x_149) ;  /* 0x0000003000007945 */ /* 0x000fe20003800200 */
[----:B------:R-:W-:-:S07]  /*3750*/  MOV R0, 0x3770 ;  /* 0x0000377000007802 */ /* 0x000fce0000000f00 */
[----:B0-2--5:R-:W-:Y:S05]  /*3760*/  CALL.REL.NOINC `($__internal_7_$__cuda_sm20_sqrt_rn_f32_slowpath) ;  /* 0x0000002000087944 */ /* 0x025fea0003c00000 */
[----:B------:R-:W-:Y:S05]  /*3770*/  BSYNC.RECONVERGENT B0 ;  /* 0x0000000000007941 */ /* 0x000fea0003800200 */
.L_x_149:
[----:B------:R-:W-:Y:S01]  /*3780*/  MOV R17, R11 ;  /* 0x0000000b00117202 */ /* 0x000fe20000000f00 */
[----:B------:R-:W-:Y:S06]  /*3790*/  BRA `(.L_x_150) ;  /* 0x0000000000107947 */ /* 0x000fec0003800000 */
.L_x_148:
[C---:B--2---:R-:W-:Y:S01]  /*37a0*/  FMUL.FTZ R0, R10.reuse, R9 ;  /* 0x000000090a007220 */ /* 0x044fe20000410000 */
[----:B------:R-:W-:-:S03]  /*37b0*/  FMUL.FTZ R17, R10, 0.5 ;  /* 0x3f0000000a117820 */ /* 0x000fc60000410000 */
[----:B------:R-:W-:-:S04]  /*37c0*/  FFMA R9, -R0, R0, R9 ;  /* 0x0000000000097223 */ /* 0x000fc80000000109 */
[----:B------:R-:W-:-:S07]  /*37d0*/  FFMA R17, R9, R17, R0 ;  /* 0x0000001109117223 */ /* 0x000fce0000000000 */
.L_x_150:
[----:B------:R-:W-:Y:S01]  /*37e0*/  UISETP.NE.AND UP0, UPT, UR10, 0x1, UPT ;  /* 0x000000010a00788c */ /* 0x000fe2000bf05270 */
[----:B------:R-:W-:-:S08]  /*37f0*/  UMOV UR4, 0x1 ;  /* 0x0000000100047882 */ /* 0x000fd00000000000 */
[----:B------:R-:W-:Y:S05]  /*3800*/  BRA.U !UP0, `(.L_x_151) ;  /* 0x0000000d08147547 */ /* 0x000fea000b800000 */
[----:B------:R-:W5:Y:S01]  /*3810*/  LDG.E R16, desc[UR8][R2.64+0x10] ;  /* 0x0000100802107981 */ /* 0x000f62000c1e1900 */
[----:B------:R-:W1:Y:S01]  /*3820*/  LDCU UR13, c[0x0][0x388] ;  /* 0x00007100ff0d77ac */ /* 0x000e620008000800 */
[----:B------:R-:W2:Y:S02]  /*3830*/  LDCU UR12, c[0x0][0x384] ;  /* 0x00007080ff0c77ac */ /* 0x000ea40008000800 */
[----:B0-----:R0:W5:Y:S02]  /*3840*/  LDG.E R3, desc[UR8][R2.64+0xc] ;  /* 0x00000c0802037981 */ /* 0x001164000c1e1900 */
[----:B-----5:R-:W-:Y:S01]  /*3850*/  IADD3 R18, PT, PT, R4, 0xb0f8a, RZ ;  /* 0x000b0f8a04127810 */ /* 0x020fe20007ffe0ff */
[----:B------:R-:W-:Y:S01]  /*3860*/  ULOP3.LUT UR11, UR10, 0x7ffffffe, URZ, 0xc0, !UPT ;  /* 0x7ffffffe0a0b7892 */ /* 0x000fe2000f8ec0ff */
[----:B------:R-:W-:Y:S01]  /*3870*/  UMOV UR4, URZ ;  /* 0x000000ff00047c82 */ /* 0x000fe20008000000 */
[----:B012---:R-:W0:Y:S10]  /*3880*/  LDC R2, c[0x0][0x390] ;  /* 0x0000e400ff027b82 */ /* 0x007e340000000800 */
.L_x_160:
[----:B------:R-:W-:Y:S01]  /*3890*/  SHF.R.U32.HI R0, RZ, 0x2, R5 ;  /* 0x00000002ff007819 */ /* 0x000fe20000011605 */
[----:B------:R-:W-:Y:S01]  /*38a0*/  UIADD3 UR6, UPT, UPT, UR4, 0x1, URZ ;  /* 0x0000000104067890 */ /* 0x000fe2000fffe0ff */
[----:B------:R-:W-:Y:S01]  /*38b0*/  MOV R10, 0x3e055027 ;  /* 0x3e055027000a7802 */ /* 0x000fe20000000f00 */
[----:B------:R-:W-:Y:S01]  /*38c0*/  BSSY.RECONVERGENT B0, `(.L_x_152) ;  /* 0x000003d000007945 */ /* 0x000fe20003800200 */
[----:B------:R-:W-:Y:S01]  /*38d0*/  LOP3.LUT R0, R0, R5, RZ, 0x3c, !PT ;  /* 0x0000000500007212 */ /* 0x000fe200078e3cff */
[----:B------:R-:W-:-:S03]  /*38e0*/  IMAD.SHL.U32 R5, R20, 0x10, RZ ;  /* 0x0000001014057824 */ /* 0x000fc600078e00ff */
[----:B------:R-:W-:-:S04]  /*38f0*/  SHF.L.U32 R4, R0, 0x1, RZ ;  /* 0x0000000100047819 */ /* 0x000fc800000006ff */
[----:B------:R-:W-:-:S04]  /*3900*/  LOP3.LUT R5, R0, R4, R5, 0x96, !PT ;  /* 0x0000000400057212 */ /* 0x000fc800078e9605 */
[----:B------:R-:W-:Y:S01]  /*3910*/  LOP3.LUT R4, R5, R20, RZ, 0x3c, !PT ;  /* 0x0000001405047212 */ /* 0x000fe200078e3cff */
[----:B------:R-:W-:-:S03]  /*3920*/  HFMA2 R5, -RZ, RZ, 0.1171875, 0 ;  /* 0x2f800000ff057431 */ /* 0x000fc600000001ff */
[----:B------:R-:W-:-:S04]  /*3930*/  IADD3 R0, PT, PT, R18, -0x587c5, R4 ;  /* 0xfffa783b12007810 */ /* 0x000fc80007ffe004 */
[----:B------:R-:W-:-:S05]  /*3940*/  I2FP.F32.U32 R0, R0 ;  /* 0x0000000000007245 */ /* 0x000fca0000201000 */
[----:B------:R-:W-:-:S05]  /*3950*/  FFMA R0, R0, R5, 1.1641532182693481445e-10 ;  /* 0x2f00000000007423 */ /* 0x000fca0000000005 */
[----:B------:R-:W-:-:S04]  /*3960*/  FSETP.GEU.AND P0, PT, R0, 1.175494350822287508e-38, PT ;  /* 0x008000000000780b */ /* 0x000fc80003f0e000 */
[----:B------:R-:W-:-:S09]  /*3970*/  FSEL R9, RZ, -23, P0 ;  /* 0xc1b80000ff097808 */ /* 0x000fd20000000000 */
[----:B------:R-:W-:-:S05]  /*3980*/  @!P0 FMUL R0, R0, 8388608 ;  /* 0x4b00000000008820 */ /* 0x000fca0000400000 */
[C---:B------:R-:W-:Y:S02]  /*3990*/  IADD3 R5, PT, PT, R0.reuse, -0x3f2aaaab, RZ ;  /* 0xc0d5555500057810 */ /* 0x040fe40007ffe0ff */
[----:B------:R-:W-:Y:S02]  /*39a0*/  ISETP.GT.U32.AND P0, PT, R0, 0x7f7fffff, PT ;  /* 0x7f7fffff0000780c */ /* 0x000fe40003f04070 */
[----:B------:R-:W-:-:S05]  /*39b0*/  LOP3.LUT R11, R5, 0xff800000, RZ, 0xc0, !PT ;  /* 0xff800000050b7812 */ /* 0x000fca00078ec0ff */
[----:B------:R-:W-:-:S04]  /*39c0*/  IMAD.IADD R5, R0, 0x1, -R11 ;  /* 0x0000000100057824 */ /* 0x000fc800078e0a0b */
        /* <DEDUP_REMOVED lines=9> */
[----:B------:R-:W-:-:S03]  /*3a60*/  I2FP.F32.S32 R10, R11 ;  /* 0x0000000b000a7245 */ /* 0x000fc60000201400 */
[C---:B------:R-:W-:Y:S02]  /*3a70*/  FMUL R12, R5.reuse, R12 ;  /* 0x0000000c050c7220 */ /* 0x040fe40000400000 */
[----:B------:R-:W-:Y:S01]  /*3a80*/  FFMA R9, R10, 1.1920928955078125e-07, R9 ;  /* 0x340000000a097823 */ /* 0x000fe20000000009 */
[----:B------:R-:W-:Y:S01]  /*3a90*/  SHF.R.U32.HI R10, RZ, 0x2, R19 ;  /* 0x00000002ff0a7819 */ /* 0x000fe20000011613 */
[----:B------:R-:W-:Y:S01]  /*3aa0*/  FFMA R12, R5, R12, R5 ;  /* 0x0000000c050c7223 */ /* 0x000fe20000000005 */
[----:B------:R-:W-:Y:S02]  /*3ab0*/  MOV R5, 0x7f800000 ;  /* 0x7f80000000057802 */ /* 0x000fe40000000f00 */
[----:B------:R-:W-:Y:S01]  /*3ac0*/  LOP3.LUT R10, R10, R19, RZ, 0x3c, !PT ;  /* 0x000000130a0a7212 */ /* 0x000fe200078e3cff */
[----:B------:R-:W-:Y:S01]  /*3ad0*/  FFMA R12, R9, 0.69314718246459960938, R12 ;  /* 0x3f317218090c7823 */ /* 0x000fe2000000000c */
[----:B------:R-:W-:Y:S02]  /*3ae0*/  HFMA2 R19, -RZ, RZ, 0.1495361328125, 0.0004794597625732421875 ;  /* 0x30c90fdbff137431 */ /* 0x000fe400000001ff */
[----:B------:R-:W-:Y:S01]  /*3af0*/  @P0 FFMA R12, R0, R5, +INF ;  /* 0x7f800000000c0423 */ /* 0x000fe20000000005 */
[----:B------:R-:W-:Y:S01]  /*3b00*/  IMAD.SHL.U32 R5, R4, 0x10, RZ ;  /* 0x0000001004057824 */ /* 0x000fe200078e00ff */
[----:B------:R-:W-:-:S02]  /*3b10*/  SHF.L.U32 R9, R10, 0x1, RZ ;  /* 0x000000010a097819 */ /* 0x000fc400000006ff */
[----:B------:R-:W-:Y:S01]  /*3b20*/  FMUL R12, R12, -2 ;  /* 0xc00000000c0c7820 */ /* 0x000fe20000400000 */
[----:B------:R-:W-:Y:S02]  /*3b30*/  FSETP.NEU.AND P0, PT, R0, RZ, PT ;  /* 0x000000ff0000720b */ /* 0x000fe40003f0d000 */
[----:B------:R-:W-:Y:S02]  /*3b40*/  LOP3.LUT R5, R10, R9, R5, 0x96, !PT ;  /* 0x000000090a057212 */ /* 0x000fe400078e9605 */
[----:B------:R-:W-:Y:S02]  /*3b50*/  FSEL R12, R12, +INF , P0 ;  /* 0x7f8000000c0c7808 */ /* 0x000fe40000000000 */
[----:B------:R-:W-:Y:S02]  /*3b60*/  LOP3.LUT R23, R5, R4, RZ, 0x3c, !PT ;  /* 0x0000000405177212 */ /* 0x000fe400078e3cff */
[----:B------:R-:W-:Y:S01]  /*3b70*/  IADD3 R5, PT, PT, R12, -0xd000000, RZ ;  /* 0xf30000000c057810 */ /* 0x000fe20007ffe0ff */
[----:B------:R1:W2:Y:S01]  /*3b80*/  MUFU.RSQ R9, R12 ;  /* 0x0000000c00097308 */ /* 0x0002a20000001400 */
[----:B------:R-:W-:-:S02]  /*3b90*/  IADD3 R0, PT, PT, R23, R18, RZ ;  /* 0x0000001217007210 */ /* 0x000fc40007ffe0ff */
[----:B------:R-:W-:Y:S01]  /*3ba0*/  ISETP.GT.U32.AND P0, PT, R5, 0x727fffff, PT ;  /* 0x727fffff0500780c */ /* 0x000fe20003f04070 */
[----:B------:R-:W-:Y:S01]  /*3bb0*/  IMAD.MOV.U32 R5, RZ, RZ, R20 ;  /* 0x000000ffff057224 */ /* 0x000fe200078e0014 */
[----:B------:R-:W-:-:S05]  /*3bc0*/  I2FP.F32.U32 R0, R0 ;  /* 0x0000000000007245 */ /* 0x000fca0000201000 */
[----:B------:R-:W-:-:S06]  /*3bd0*/  FFMA R19, R0, R19, 7.314590599882819788e-10 ;  /* 0x30490fdb00137423 */ /* 0x000fcc0000000013 */
[----:B-1----:R-:W-:Y:S05]  /*3be0*/  @!P0 BRA `(.L_x_153) ;  /* 0x0000000000188947 */ /* 0x002fea0003800000 */
[----:B------:R-:W-:Y:S01]  /*3bf0*/  BSSY.RECONVERGENT B1, `(.L_x_154) ;  /* 0x0000004000017945 */ /* 0x000fe20003800200 */
[----:B--2---:R-:W-:Y:S02]  /*3c00*/  MOV R9, R12 ;  /* 0x0000000c00097202 */ /* 0x004fe40000000f00 */
[----:B------:R-:W-:-:S07]  /*3c10*/  MOV R0, 0x3c30 ;  /* 0x00003c3000007802 */ /* 0x000fce0000000f00 */
[----:B0-----:R-:W-:Y:S05]  /*3c20*/  CALL.REL.NOINC `($__internal_7_$__cuda_sm20_sqrt_rn_f32_slowpath) ;  /* 0x0000001800d87944 */ /* 0x001fea0003c00000 */
[----:B------:R-:W-:Y:S05]  /*3c30*/  BSYNC.RECONVERGENT B1 ;  /* 0x0000000000017941 */ /* 0x000fea0003800200 */
.L_x_154:
[----:B------:R-:W-:Y:S05]  /*3c40*/  BRA `(.L_x_155) ;  /* 0x0000000000107947 */ /* 0x000fea0003800000 */
.L_x_153:
[----:B--2---:R-:W-:Y:S01]  /*3c50*/  FMUL.FTZ R11, R12, R9 ;  /* 0x000000090c0b7220 */ /* 0x004fe20000410000 */
[----:B------:R-:W-:-:S03]  /*3c60*/  FMUL.FTZ R9, R9, 0.5 ;  /* 0x3f00000009097820 */ /* 0x000fc60000410000 */
[----:B------:R-:W-:-:S04]  /*3c70*/  FFMA R0, -R11, R11, R12 ;  /* 0x0000000b0b007223 */ /* 0x000fc8000000010c */
[----:B------:R-:W-:-:S07]  /*3c80*/  FFMA R11, R0, R9, R11 ;  /* 0x00000009000b7223 */ /* 0x000fce000000000b */
.L_x_155:
[----:B------:R-:W-:Y:S05]  /*3c90*/  BSYNC.RECONVERGENT B0 ;  /* 0x0000000000007941 */ /* 0x000fea0003800200 */
.L_x_152:
[----:B------:R-:W-:Y:S01]  /*3ca0*/  SHF.R.U32.HI R0, RZ, 0x2, R3 ;  /* 0x00000002ff007819 */ /* 0x000fe20000011603 */
[----:B------:R-:W-:Y:S01]  /*3cb0*/  IMAD.MOV.U32 R24, RZ, RZ, 0x3c449ba6 ;  /* 0x3c449ba6ff187424 */ /* 0x000fe200078e00ff */
[----:B------:R-:W-:Y:S01]  /*3cc0*/  MOV R25, 0x3e055027 ;  /* 0x3e05502700197802 */ /* 0x000fe20000000f00 */
[----:B------:R-:W-:Y:S01]  /*3cd0*/  FMUL.RZ R27, R19, 0.15915493667125701904 ;  /* 0x3e22f983131b7820 */ /* 0x000fe2000040c000 */
[----:B------:R-:W-:Y:S01]  /*3ce0*/  LOP3.LUT R0, R0, R3, RZ, 0x3c, !PT ;  /* 0x0000000300007212 */ /* 0x000fe200078e3cff */
[----:B------:R-:W-:Y:S01]  /*3cf0*/  UISETP.NE.AND UP0, UPT, UR6, UR10, UPT ;  /* 0x0000000a0600728c */ /* 0x000fe2000bf05270 */
[----:B------:R-:W-:Y:S01]  /*3d00*/  SHF.L.U32 R3, R23, 0x4, RZ ;  /* 0x0000000417037819 */ /* 0x000fe200000006ff */
[----:B------:R-:W-:Y:S01]  /*3d10*/  BSSY.RECONVERGENT B0, `(.L_x_156) ;  /* 0x0000050000007945 */ /* 0x000fe20003800200 */
[----:B------:R-:W-:-:S04]  /*3d20*/  SHF.L.U32 R9, R0, 0x1, RZ ;  /* 0x0000000100097819 */ /* 0x000fc800000006ff */
[----:B------:R-:W-:Y:S01]  /*3d30*/  LOP3.LUT R0, R0, R9, R3, 0x96, !PT ;  /* 0x0000000900007212 */ /* 0x000fe200078e9603 */
[----:B------:R-:W-:-:S03]  /*3d40*/  IMAD.MOV.U32 R9, RZ, RZ, 0x2f800000 ;  /* 0x2f800000ff097424 */ /* 0x000fc600078e00ff */
[----:B------:R-:W-:-:S04]  /*3d50*/  LOP3.LUT R3, R0, R23, RZ, 0x3c, !PT ;  /* 0x0000001700037212 */ /* 0x000fc800078e3cff */
[----:B------:R-:W-:-:S04]  /*3d60*/  IADD3 R0, PT, PT, R18, 0x587c5, R3 ;  /* 0x000587c512007810 */ /* 0x000fc80007ffe003 */
[----:B------:R-:W-:-:S05]  /*3d70*/  I2FP.F32.U32 R0, R0 ;  /* 0x0000000000007245 */ /* 0x000fca0000201000 */
[----:B------:R-:W-:Y:S01]  /*3d80*/  FFMA R0, R0, R9, 1.1641532182693481445e-10 ;  /* 0x2f00000000007423 */ /* 0x000fe20000000009 */
[----:B------:R-:W-:Y:S01]  /*3d90*/  I2FP.F32.U32 R9, UR6 ;  /* 0x0000000600097c45 */ /* 0x000fe20008201000 */
[----:B------:R-:W-:Y:S02]  /*3da0*/  UMOV UR6, 0x2 ;  /* 0x0000000200067882 */ /* 0x000fe40000000000 */
[----:B------:R-:W-:Y:S01]  /*3db0*/  USEL UR6, UR6, 0x1, UP0 ;  /* 0x0000000106067887 */ /* 0x000fe20008000000 */
[----:B------:R-:W-:Y:S01]  /*3dc0*/  FSETP.GEU.AND P1, PT, R0, 1.175494350822287508e-38, PT ;  /* 0x008000000000780b */ /* 0x000fe20003f2e000 */
[----:B0-----:R-:W-:Y:S01]  /*3dd0*/  FFMA R20, R9, UR12, R2 ;  /* 0x0000000c09147c23 */ /* 0x001fe20008000002 */
[----:B------:R-:W-:Y:S02]  /*3de0*/  HFMA2 R9, -RZ, RZ, 0.83935546875, -3.0994415283203125e-06 ;  /* 0x3ab78034ff097431 */ /* 0x000fe400000001ff */
[----:B------:R-:W-:Y:S01]  /*3df0*/  FSEL R19, RZ, -23, P1 ;  /* 0xc1b80000ff137808 */ /* 0x000fe20000800000 */
[C---:B------:R-:W-:Y:S01]  /*3e00*/  FADD R12, R20.reuse, -UR12 ;  /* 0x8000000c140c7e21 */ /* 0x040fe20008000000 */
[----:B------:R-:W-:-:S04]  /*3e10*/  FSETP.GEU.AND P0, PT, R20, 5, PT ;  /* 0x40a000001400780b */ /* 0x000fc80003f0e000 */
[----:B------:R-:W-:Y:S02]  /*3e20*/  FSEL R24, R24, 0.018999999389052391052, !P0 ;  /* 0x3c9ba5e318187808 */ /* 0x000fe40004000000 */
[----:B------:R-:W-:Y:S01]  /*3e30*/  FSEL R9, R9, 0.0010000000474974513054, !P0 ;  /* 0x3a83126f09097808 */ /* 0x000fe20004000000 */
[----:B------:R-:W-:-:S04]  /*3e40*/  @!P1 FMUL R0, R0, 8388608 ;  /* 0x4b00000000009820 */ /* 0x000fc80000400000 */
[--C-:B------:R-:W-:Y:S01]  /*3e50*/  FFMA R20, R20, R9, R24.reuse ;  /* 0x0000000914147223 */ /* 0x100fe20000000018 */
[C---:B------:R-:W-:Y:S01]  /*3e60*/  IADD3 R15, PT, PT, R0.reuse, -0x3f2aaaab, RZ ;  /* 0xc0d55555000f7810 */ /* 0x040fe20007ffe0ff */
[----:B------:R-:W-:Y:S01]  /*3e70*/  FFMA R24, R9, R12, R24 ;  /* 0x0000000c09187223 */ /* 0x000fe20000000018 */
[----:B------:R-:W-:Y:S01]  /*3e80*/  ISETP.GT.U32.AND P0, PT, R0, 0x7f7fffff, PT ;  /* 0x7f7fffff0000780c */ /* 0x000fe20003f04070 */
[----:B------:R0:W1:Y:S01]  /*3e90*/  MUFU.SIN R12, R27 ;  /* 0x0000001b000c7308 */ /* 0x0000620000000400 */
[----:B------:R-:W-:Y:S01]  /*3ea0*/  LOP3.LUT R15, R15, 0xff800000, RZ, 0xc0, !PT ;  /* 0xff8000000f0f7812 */ /* 0x000fe200078ec0ff */
[----:B------:R-:W-:-:S03]  /*3eb0*/  FADD R24, -R9, R24 ;  /* 0x0000001809187221 */ /* 0x000fc60000000100 */
[-C--:B------:R-:W-:Y:S01]  /*3ec0*/  IADD3 R10, PT, PT, R0, -R15.reuse, RZ ;  /* 0x8000000f000a7210 */ /* 0x080fe20007ffe0ff */
[----:B------:R-:W-:Y:S01]  /*3ed0*/  FMUL R24, R24, UR13 ;  /* 0x0000000d18187c20 */ /* 0x000fe20008400000 */
[----:B------:R-:W-:Y:S02]  /*3ee0*/  I2FP.F32.S32 R26, R15 ;  /* 0x0000000f001a7245 */ /* 0x000fe40000201400 */
[----:B------:R-:W-:Y:S01]  /*3ef0*/  SHF.R.U32.HI R15, RZ, 0x2, R16 ;  /* 0x00000002ff0f7819 */ /* 0x000fe20000011610 */
[----:B------:R-:W-:Y:S01]  /*3f00*/  FADD R10, R10, -1 ;  /* 0xbf8000000a0a7421 */ /* 0x000fe20000000000 */
[----:B0-----:R-:W-:Y:S01]  /*3f10*/  MOV R27, 0x7f800000 ;  /* 0x7f800000001b7802 */ /* 0x001fe20000000f00 */
[----:B------:R-:W-:Y:S01]  /*3f20*/  FFMA R26, R26, 1.1920928955078125e-07, R19 ;  /* 0x340000001a1a7823 */ /* 0x000fe20000000013 */
[----:B------:R-:W-:Y:S01]  /*3f30*/  LOP3.LUT R15, R15, R16, RZ, 0x3c, !PT ;  /* 0x000000100f0f7212 */ /* 0x000fe200078e3cff */
[----:B------:R-:W-:Y:S01]  /*3f40*/  FFMA R25, R10, -R25, 0.14084610342979431152 ;  /* 0x3e1039f60a197423 */ /* 0x000fe20000000819 */
[----:B------:R-:W-:-:S02]  /*3f50*/  FFMA R19, R20, UR13, -R9 ;  /* 0x0000000d14137c23 */ /* 0x000fc40008000809 */
[----:B------:R-:W-:Y:S01]  /*3f60*/  SHF.L.U32 R9, R15, 0x1, RZ ;  /* 0x000000010f097819 */ /* 0x000fe200000006ff */
[----:B------:R-:W-:Y:S01]  /*3f70*/  FFMA R25, R10, R25, -0.12148627638816833496 ;  /* 0xbdf8cdcc0a197423 */ /* 0x000fe20000000019 */
[----:B------:R-:W-:Y:S01]  /*3f80*/  FFMA R24, R22, -R24, R19 ;  /* 0x8000001816187223 */ /* 0x000fe20000000013 */
[----:B-1----:R-:W-:Y:S02]  /*3f90*/  FMUL R12, R12, R11 ;  /* 0x0000000b0c0c7220 */ /* 0x002fe40000400000 */
[----:B------:R-:W-:Y:S01]  /*3fa0*/  FFMA R25, R10, R25, 0.13980610668659210205 ;  /* 0x3e0f29550a197423 */ /* 0x000fe20000000019 */
[----:B------:R-:W-:-:S03]  /*3fb0*/  FMUL R11, R24, R21 ;  /* 0x00000015180b7220 */ /* 0x000fc60000400000 */
[----:B------:R-:W-:Y:S01]  /*3fc0*/  FFMA R25, R10, R25, -0.16684235632419586182 ;  /* 0xbe2ad8b90a197423 */ /* 0x000fe20000000019 */
[----:B------:R-:W-:-:S03]  /*3fd0*/  FFMA R11, R22, R7, R11 ;  /* 0x00000007160b7223 */ /* 0x000fc6000000000b */
[----:B------:R-:W-:Y:S01]  /*3fe0*/  FFMA R25, R10, R25, 0.20012299716472625732 ;  /* 0x3e4ced0b0a197423 */ /* 0x000fe20000000019 */
[----:B------:R-:W-:Y:S01]  /*3ff0*/  FFMA R16, R12, R17, R11 ;  /* 0x000000110c107223 */ /* 0x000fe2000000000b */
[----:B------:R-:W-:Y:S02]  /*4000*/  HFMA2 R12, -RZ, RZ, 0.1495361328125, 0.0004794597625732421875 ;  /* 0x30c90fdbff0c7431 */ /* 0x000fe400000001ff */
[----:B------:R-:W-:Y:S01]  /*4010*/  FFMA R25, R10, R25, -0.24999669194221496582 ;  /* 0xbe7fff220a197423 */ /* 0x000fe20000000019 */
[----:B------:R-:W-:-:S03]  /*4020*/  FMUL R11, R16, UR7 ;  /* 0x00000007100b7c20 */ /* 0x000fc60008400000 */
[----:B------:R-:W-:-:S04]  /*4030*/  FFMA R25, R10, R25, 0.33333182334899902344 ;  /* 0x3eaaaa780a197423 */ /* 0x000fc80000000019 */
[----:B------:R-:W-:-:S04]  /*4040*/  FFMA R25, R10, R25, -0.5 ;  /* 0xbf0000000a197423 */ /* 0x000fc80000000019 */
[----:B------:R-:W-:-:S04]  /*4050*/  FMUL R25, R10, R25 ;  /* 0x000000190a197220 */ /* 0x000fc80000400000 */
[----:B------:R-:W-:Y:S01]  /*4060*/  FFMA R25, R10, R25, R10 ;  /* 0x000000190a197223 */ /* 0x000fe2000000000a */
[----:B------:R-:W-:-:S03]  /*4070*/  IMAD.SHL.U32 R10, R3, 0x10, RZ ;  /* 0x00000010030a7824 */ /* 0x000fc600078e00ff */
[----:B------:R-:W-:Y:S01]  /*4080*/  FFMA R25, R26, 0.69314718246459960938, R25 ;  /* 0x3f3172181a197823 */ /* 0x000fe20000000019 */
[C---:B------:R-:W-:Y:S01]  /*4090*/  @P0 FFMA R25, R0.reuse, R27, +INF ;  /* 0x7f80000000190423 */ /* 0x040fe2000000001b */
[----:B------:R-:W-:Y:S02]  /*40a0*/  LOP3.LUT R10, R15, R9, R10, 0x96, !PT ;  /* 0x000000090f0a7212 */ /* 0x000fe400078e960a */
[----:B------:R-:W-:Y:S01]  /*40b0*/  FSETP.NEU.AND P0, PT, R0, RZ, PT ;  /* 0x000000ff0000720b */ /* 0x000fe20003f0d000 */
[----:B------:R-:W-:Y:S01]  /*40c0*/  FMUL R9, R25, -2 ;  /* 0xc000000019097820 */ /* 0x000fe20000400000 */
[----:B------:R-:W-:-:S04]  /*40d0*/  LOP3.LUT R20, R10, R3, RZ, 0x3c, !PT ;  /* 0x000000030a147212 */ /* 0x000fc800078e3cff */
[----:B------:R-:W-:Y:S02]  /*40e0*/  FSEL R9, R9, +INF , P0 ;  /* 0x7f80000009097808 */ /* 0x000fe40000000000 */
[----:B------:R-:W-:Y:S02]  /*40f0*/  IADD3 R0, PT, PT, R18, 0xb0f8a, R20 ;  /* 0x000b0f8a12007810 */ /* 0x000fe40007ffe014 */
[----:B------:R-:W-:Y:S01]  /*4100*/  IADD3 R7, PT, PT, R9, -0xd000000, RZ ;  /* 0xf300000009077810 */ /* 0x000fe20007ffe0ff */
[----:B------:R0:W1:Y:S03]  /*4110*/  MUFU.RSQ R10, R9 ;  /* 0x00000009000a7308 */ /* 0x0000660000001400 */
[----:B------:R-:W-:Y:S02]  /*4120*/  ISETP.GT.U32.AND P0, PT, R7, 0x727fffff, PT ;  /* 0x727fffff0700780c */ /* 0x000fe40003f04070 */
[----:B------:R-:W-:-:S02]  /*4130*/  I2FP.F32.U32 R7, R0 ;  /* 0x0000000000077245 */ /* 0x000fc40000201000 */
[----:B------:R-:W-:-:S03]  /*4140*/  I2FP.F32.U32 R0, UR6 ;  /* 0x0000000600007c45 */ /* 0x000fc60008201000 */
[----:B------:R-:W-:Y:S02]  /*4150*/  FFMA R7, R7, R12, 7.314590599882819788e-10 ;  /* 0x30490fdb07077423 */ /* 0x000fe4000000000c */
[----:B------:R-:W-:-:S04]  /*4160*/  FFMA R6, R11, R0, R6 ;  /* 0x000000000b067223 */ /* 0x000fc80000000006 */
[----:B0-----:R-:W-:Y:S05]  /*4170*/  @!P0 BRA `(.L_x_157) ;  /* 0x0000000000148947 */ /* 0x001fea0003800000 */
[----:B------:R-:W-:Y:S01]  /*4180*/  BSSY.RECONVERGENT B1, `(.L_x_158) ;  /* 0x0000003000017945 */ /* 0x000fe20003800200 */
[----:B------:R-:W-:-:S07]  /*4190*/  MOV R0, 0x41b0 ;  /* 0x000041b000007802 */ /* 0x000fce0000000f00 */
[----:B-1----:R-:W-:Y:S05]  /*41a0*/  CALL.REL.NOINC `($__internal_7_$__cuda_sm20_sqrt_rn_f32_slowpath) ;  /* 0x0000001400787944 */ /* 0x002fea0003c00000 */
[----:B------:R-:W-:Y:S05]  /*41b0*/  BSYNC.RECONVERGENT B1 ;  /* 0x0000000000017941 */ /* 0x000fea0003800200 */
.L_x_158:
[----:B------:R-:W-:Y:S05]  /*41c0*/  BRA `(.L_x_159) ;  /* 0x0000000000107947 */ /* 0x000fea0003800000 */
.L_x_157:
[----:B-1----:R-:W-:Y:S01]  /*41d0*/  FMUL.FTZ R0, R9, R10 ;  /* 0x0000000a09007220 */ /* 0x002fe20000410000 */
[----:B------:R-:W-:-:S03]  /*41e0*/  FMUL.FTZ R11, R10, 0.5 ;  /* 0x3f0000000a0b7820 */ /* 0x000fc60000410000 */
[----:B------:R-:W-:-:S04]  /*41f0*/  FFMA R9, -R0, R0, R9 ;  /* 0x0000000000097223 */ /* 0x000fc80000000109 */
[----:B------:R-:W-:-:S07]  /*4200*/  FFMA R11, R9, R11, R0 ;  /* 0x0000000b090b7223 */ /* 0x000fce0000000000 */
.L_x_159:
[----:B------:R-:W-:Y:S05]  /*4210*/  BSYNC.RECONVERGENT B0 ;  /* 0x0000000000007941 */ /* 0x000fea0003800200 */
.L_x_156:
[----:B------:R-:W-:Y:S01]  /*4220*/  UIADD3 UR4, UPT, UPT, UR4, 0x2, URZ ;  /* 0x0000000204047890 */ /* 0x000fe2000fffe0ff */
[----:B------:R-:W-:Y:S01]  /*4230*/  IMAD.MOV.U32 R15, RZ, RZ, 0x3ab78034 ;  /* 0x3ab78034ff0f7424 */ /* 0x000fe200078e00ff */
[----:B------:R-:W-:Y:S01]  /*4240*/  MOV R10, 0x3c449ba6 ;  /* 0x3c449ba6000a7802 */ /* 0x000fe20000000f00 */
[----:B------:R-:W-:Y:S01]  /*4250*/  FMUL.RZ R19, R7, 0.15915493667125701904 ;  /* 0x3e22f98307137820 */ /* 0x000fe2000040c000 */
[----:B------:R-:W-:Y:S01]  /*4260*/  UISETP.NE.AND UP0, UPT, UR4, UR10, UPT ;  /* 0x0000000a0400728c */ /* 0x000fe2000bf05270 */
[----:B------:R-:W-:Y:S01]  /*4270*/  IADD3 R18, PT, PT, R18, 0x161f14, RZ ;  /* 0x00161f1412127810 */ /* 0x000fe20007ffe0ff */
[----:B------:R-:W-:Y:S01]  /*4280*/  UMOV UR6, 0x1 ;  /* 0x0000000100067882 */ /* 0x000fe20000000000 */
[----:B------:R-:W-:Y:S01]  /*4290*/  I2FP.F32.U32 R9, UR4 ;  /* 0x0000000400097c45 */ /* 0x000fe20008201000 */
[----:B------:R-:W-:Y:S02]  /*42a0*/  USEL UR6, UR6, 0x2, !UP0 ;  /* 0x0000000206067887 */ /* 0x000fe4000c000000 */
[----:B------:R-:W-:-:S02]  /*42b0*/  UISETP.NE.AND UP0, UPT, UR4, UR11, UPT ;  /* 0x0000000b0400728c */ /* 0x000fc4000bf05270 */
[----:B------:R-:W-:-:S04]  /*42c0*/  FFMA R9, R9, UR12, R2 ;  /* 0x0000000c09097c23 */ /* 0x000fc80008000002 */
        /* <DEDUP_REMOVED lines=10> */
[----:B0-----:R-:W-:-:S03]  /*4370*/  IMAD.MOV.U32 R19, RZ, RZ, R4 ;  /* 0x000000ffff137224 */ /* 0x001fc600078e0004 */
[----:B------:R-:W-:-:S04]  /*4380*/  FFMA R12, R22, -R12, R15 ;  /* 0x8000000c160c7223 */ /* 0x000fc8000000000f */
[----:B------:R-:W-:Y:S01]  /*4390*/  FMUL R7, R12, R21 ;  /* 0x000000150c077220 */ /* 0x000fe20000400000 */
[----:B-1----:R-:W-:-:S03]  /*43a0*/  FMUL R0, R0, R11 ;  /* 0x0000000b00007220 */ /* 0x002fc60000400000 */
        /* <DEDUP_REMOVED lines=11> */
.L_x_151:
[----:B------:R-:W-:-:S04]  /*4460*/  ULOP3.LUT UR6, UR10, 0x1, URZ, 0xc0, !UPT ;  /* 0x000000010a067892 */ /* 0x000fc8000f8ec0ff */
[----:B------:R-:W-:-:S09]  /*4470*/  UISETP.NE.U32.AND UP0, UPT, UR6, 0x1, UPT ;  /* 0x000000010600788c */ /* 0x000fd2000bf05070 */
[----:B------:R-:W-:Y:S05]  /*4480*/  BRA.U UP0, `(.L_x_144) ;  /* 0x00000005006c7547 */ /* 0x000fea000b800000 */
[----:B-----5:R-:W-:Y:S01]  /*4490*/  SHF.R.U32.HI R0, RZ, 0x2, R5 ;  /* 0x00000002ff007819 */ /* 0x020fe20000011605 */
[----:B------:R-:W-:Y:S01]  /*44a0*/  IMAD.MOV.U32 R10, RZ, RZ, 0x3e055027 ;  /* 0x3e055027ff0a7424 */ /* 0x000fe200078e00ff */
[----:B0-----:R-:W-:Y:S01]  /*44b0*/  SHF.L.U32 R3, R20, 0x4, RZ ;  /* 0x0000000414037819 */ /* 0x001fe200000006ff */
[----:B------:R-:W-:Y:S01]  /*44c0*/  BSSY.RECONVERGENT B0, `(.L_x_161) ;  /* 0x000003a000007945 */ /* 0x000fe20003800200 */
[----:B------:R-:W-:Y:S01]  /*44d0*/  LOP3.LUT R0, R0, R5, RZ, 0x3c, !PT ;  /* 0x0000000500007212 */ /* 0x000fe200078e3cff */
[----:B------:R-:W-:-:S04]  /*44e0*/  HFMA2 R5, -RZ, RZ, 0.1171875, 0 ;  /* 0x2f800000ff057431 */ /* 0x000fc800000001ff */
[----:B------:R-:W-:-:S05]  /*44f0*/  IMAD.SHL.U32 R2, R0, 0x2, RZ ;  /* 0x0000000200027824 */ /* 0x000fca00078e00ff */
[----:B------:R-:W-:-:S04]  /*4500*/  LOP3.LUT R3, R0, R2, R3, 0x96, !PT ;  /* 0x0000000200037212 */ /* 0x000fc800078e9603 */
        /* <DEDUP_REMOVED lines=25> */
[----:B------:R-:W-:Y:S02]  /*46a0*/  MOV R9, 0x7f800000 ;  /* 0x7f80000000097802 */ /* 0x000fe40000000f00 */
[----:B------:R-:W-:Y:S01]  /*46b0*/  LOP3.LUT R2, R2, R19, RZ, 0x3c, !PT ;  /* 0x0000001302027212 */ /* 0x000fe200078e3cff */
[----:B------:R-:W-:Y:S01]  /*46c0*/  FFMA R10, R5, 0.69314718246459960938, R10 ;  /* 0x3f317218050a7823 */ /* 0x000fe2000000000a */
[----:B------:R-:W-:-:S03]  /*46d0*/  SHF.L.U32 R5, R3, 0x4, RZ ;  /* 0x0000000403057819 */ /* 0x000fc600000006ff */
[----:B------:R-:W-:Y:S01]  /*46e0*/  @P0 FFMA R10, R0, R9, +INF ;  /* 0x7f800000000a0423 */ /* 0x000fe20000000009 */
        /* <DEDUP_REMOVED lines=18> */
.L_x_163:
[----:B------:R-:W-:Y:S05]  /*4810*/  BRA `(.L_x_164) ;  /* 0x0000000000107947 */ /* 0x000fea0003800000 */
.L_x_162:
[----:B------:R-:W-:Y:S01]  /*4820*/  FMUL.FTZ R11, R9, R0 ;  /* 0x00000000090b7220 */ /* 0x000fe20000410000 */
[----:B------:R-:W-:-:S03]  /*4830*/  FMUL.FTZ R3, R0, 0.5 ;  /* 0x3f00000000037820 */ /* 0x000fc60000410000 */
[----:B------:R-:W-:-:S04]  /*4840*/  FFMA R0, -R11, R11, R9 ;  /* 0x0000000b0b007223 */ /* 0x000fc80000000109 */
[----:B------:R-:W-:-:S07]  /*4850*/  FFMA R11, R0, R3, R11 ;  /* 0x00000003000b7223 */ /* 0x000fce000000000b */
.L_x_164:
[----:B------:R-:W-:Y:S05]  /*4860*/  BSYNC.RECONVERGENT B0 ;  /* 0x0000000000007941 */ /* 0x000fea0003800200 */
.L_x_161:
[----:B------:R-:W0:Y:S01]  /*4870*/  LDC R3, c[0x0][0x390] ;  /* 0x0000e400ff037b82 */ /* 0x000e220000000800 */
[----:B------:R-:W0:Y:S01]  /*4880*/  LDCU UR6, c[0x0][0x384] ;  /* 0x00007080ff0677ac */ /* 0x000e220008000800 */
[----:B------:R-:W-:Y:S01]  /*4890*/  I2FP.F32.U32 R0, UR4 ;  /* 0x0000000400007c45 */ /* 0x000fe20008201000 */
[----:B------:R-:W-:Y:S01]  /*48a0*/  HFMA2 R5, -RZ, RZ, 0.83935546875, -3.0994415283203125e-06 ;  /* 0x3ab78034ff057431 */ /* 0x000fe200000001ff */
        /* <DEDUP_REMOVED lines=17> */
[----:B------:R-:W-:-:S04]  /*49c0*/  FFMA R2, R22, -R2, R5 ;  /* 0x8000000216027223 */ /* 0x000fc80000000005 */
[----:B------:R-:W-:Y:S01]  /*49d0*/  FMUL R21, R2, R21 ;  /* 0x0000001502157220 */ /* 0x000fe20000400000 */
[----:B------:R-:W-:Y:S01]  /*49e0*/  I2FP.F32.U32 R2, UR4 ;  /* 0x0000000400027c45 */ /* 0x000fe20008201000 */
[----:B0-----:R-:W-:Y:S02]  /*49f0*/  FMUL R0, R0, R11 ;  /* 0x0000000b00007220 */ /* 0x001fe40000400000 */
[----:B------:R-:W-:-:S04]  /*4a00*/  FFMA R21, R22, R7, R21 ;  /* 0x0000000716157223 */ /* 0x000fc80000000015 */
[----:B------:R-:W-:-:S04]  /*4a10*/  FFMA R0, R0, R17, R21 ;  /* 0x0000001100007223 */ /* 0x000fc80000000015 */
[----:B------:R-:W-:-:S04]  /*4a20*/  FMUL R3, R0, UR7 ;  /* 0x0000000700037c20 */ /* 0x000fc80008400000 */
[----:B------:R-:W-:-:S07]  /*4a30*/  FFMA R6, R3, R2, R6 ;  /* 0x0000000203067223 */ /* 0x000fce0000000006 */
.L_x_144:
[----:B------:R-:W1:Y:S01]  /*4a40*/  LDC R0, c[0x0][0x384] ;  /* 0x0000e100ff007b82 */ /* 0x000e620000000800 */
[----:B0-----:R-:W-:Y:S02]  /*4a50*/  IMAD.MOV.U32 R2, RZ, RZ, 0x1 ;  /* 0x00000001ff027424 */ /* 0x001fe400078e00ff */
[----:B------:R-:W-:Y:S01]  /*4a60*/  FADD R6, R13, -R6 ;  /* 0x800000060d067221 */ /* 0x000fe20000000000 */
[----:B------:R-:W-:Y:S05]  /*4a70*/  BSSY.RECONVERGENT B0, `(.L_x_165) ;  /* 0x0000016000007945 */ /* 0x000fea0003800200 */
[----:B------:R-:W0:Y:S02]  /*4a80*/  F2F.F64.F32 R6, R6 ;  /* 0x0000000600067310 */ /* 0x000e240000201800 */
[----:B0-----:R-:W-:Y:S01]  /*4a90*/  FSETP.GEU.AND P1, PT, |R7|, 6.5827683646048100446e-37, PT ;  /* 0x036000000700780b */ /* 0x001fe20003f2e200 */
[----:B-1----:R-:W-:-:S05]  /*4aa0*/  FADD R0, R0, R0 ;  /* 0x0000000000007221 */ /* 0x002fca0000000000 */
[----:B-----5:R-:W0:Y:S02]  /*4ab0*/  F2F.F64.F32 R4, R0 ;  /* 0x0000000000047310 */ /* 0x020e240000201800 */
[----:B0-----:R-:W-:-:S06]  /*4ac0*/  DMUL R4, R4, 0.5 ;  /* 0x3fe0000004047828 */ /* 0x001fcc0000000000 */
[----:B------:R-:W0:Y:S02]  /*4ad0*/  MUFU.RCP64H R3, R5 ;  /* 0x0000000500037308 */ /* 0x000e240000001800 */
[----:B0-----:R-:W-:-:S08]  /*4ae0*/  DFMA R10, -R4, R2, 1 ;  /* 0x3ff00000040a742b */ /* 0x001fd00000000102 */
[----:B------:R-:W-:-:S08]  /*4af0*/  DFMA R10, R10, R10, R10 ;  /* 0x0000000a0a0a722b */ /* 0x000fd0000000000a */
[----:B------:R-:W-:-:S08]  /*4b00*/  DFMA R10, R2, R10, R2 ;  /* 0x0000000a020a722b */ /* 0x000fd00000000002 */
[----:B------:R-:W-:-:S08]  /*4b10*/  DFMA R2, -R4, R10, 1 ;  /* 0x3ff000000402742b */ /* 0x000fd0000000010a */
[----:B------:R-:W-:-:S08]  /*4b20*/  DFMA R2, R10, R2, R10 ;  /* 0x000000020a02722b */ /* 0x000fd0000000000a */
[----:B------:R-:W-:-:S08]  /*4b30*/  DMUL R10, R6, R2 ;  /* 0x00000002060a7228 */ /* 0x000fd00000000000 */
[----:B------:R-:W-:-:S08]  /*4b40*/  DFMA R12, -R4, R10, R6 ;  /* 0x0000000a040c722b */ /* 0x000fd00000000106 */
[----:B------:R-:W-:-:S10]  /*4b50*/  DFMA R2, R2, R12, R10 ;  /* 0x0000000c0202722b */ /* 0x000fd4000000000a */
[----:B------:R-:W-:-:S05]  /*4b60*/  FFMA R0, RZ, R5, R3 ;  /* 0x00000005ff007223 */ /* 0x000fca0000000003 */
[----:B------:R-:W-:-:S13]  /*4b70*/  FSETP.GT.AND P0, PT, |R0|, 1.469367938527859385e-39, PT ;  /* 0x001000000000780b */ /* 0x000fda0003f04200 */
[----:B------:R-:W-:Y:S05]  /*4b80*/  @P0 BRA P1, `(.L_x_166) ;  /* 0x0000000000100947 */ /* 0x000fea0000800000 */
[----:B------:R-:W-:-:S07]  /*4b90*/  MOV R0, 0x4bb0 ;  /* 0x00004bb000007802 */ /* 0x000fce0000000f00 */
[----:B------:R-:W-:Y:S05]  /*4ba0*/  CALL.REL.NOINC `($__internal_5_$__cuda_sm20_div_rn_f64_full) ;  /* 0x0000000000b47944 */ /* 0x000fea0003c00000 */
[----:B------:R-:W-:Y:S02]  /*4bb0*/  MOV R2, R12 ;  /* 0x0000000c00027202 */ /* 0x000fe40000000f00 */
[----:B------:R-:W-:-:S07]  /*4bc0*/  MOV R3, R13 ;  /* 0x0000000d00037202 */ /* 0x000fce0000000f00 */
.L_x_166:
[----:B------:R-:W-:Y:S05]  /*4bd0*/  BSYNC.RECONVERGENT B0 ;  /* 0x0000000000007941 */ /* 0x000fea0003800200 */
.L_x_165:
[----:B------:R-:W0:Y:S01]  /*4be0*/  F2F.F32.F64 R2, R2 ;  /* 0x0000000200027310 */ /* 0x000e220000301000 */
[----:B------:R-:W-:Y:S01]  /*4bf0*/  MOV R5, UR5 ;  /* 0x0000000500057c02 */ /* 0x000fe20008000f00 */
[----:B------:R-:W-:Y:S02]  /*4c00*/  UISETP.GE.U32.AND UP0, UPT, UR5, 0x2, UPT ;  /* 0x000000020500788c */ /* 0x000fe4000bf06070 */
[----:B------:R-:W-:Y:S02]  /*4c10*/  UMOV UR4, UR5 ;  /* 0x0000000500047c82 */ /* 0x000fe40008000000 */
[----:B------:R-:W-:-:S05]  /*4c20*/  IMAD R4, R5, 0x4, R14 ;  /* 0x0000000405047824 */ /* 0x000fca00078e020e */
[----:B0-----:R0:W-:Y:S01]  /*4c30*/  STS [R4], R2 ;  /* 0x0000000204007388 */ /* 0x0011e20000000800 */
[----:B------:R-:W-:Y:S06]  /*4c40*/  BAR.SYNC.DEFER_BLOCKING 0x0 ;  /* 0x0000000000007b1d */ /* 0x000fec0000010000 */
[----:B------:R-:W-:Y:S05]  /*4c50*/  BRA.U !UP0, `(.L_x_167) ;  /* 0x0000000108547547 */ /* 0x000fea000b800000 */
[----:B------:R-:W-:-:S07]  /*4c60*/  MOV R7, UR5 ;  /* 0x0000000500077c02 */ /* 0x000fce0008000f00 */
.L_x_170:
[----:B------:R-:W-:Y:S01]  /*4c70*/  USHF.R.U32.HI UR6, URZ, 0x1, UR5 ;  /* 0x00000001ff067899 */ /* 0x000fe20008011605 */
[----:B------:R-:W-:Y:S05]  /*4c80*/  BSSY.RECONVERGENT B0, `(.L_x_168) ;  /* 0x000000e000007945 */ /* 0x000fea0003800200 */
[----:B------:R-:W-:-:S13]  /*4c90*/  ISETP.GE.U32.AND P0, PT, R8, UR6, PT ;  /* 0x0000000608007c0c */ /* 0x000fda000bf06070 */
[----:B-1----:R-:W-:Y:S05]  /*4ca0*/  @P0 BRA `(.L_x_169) ;  /* 0x00000000002c0947 */ /* 0x002fea0003800000 */
[----:B------:R-:W-:-:S04]  /*4cb0*/  MOV R3, UR6 ;  /* 0x0000000600037c02 */ /* 0x000fc80008000f00 */
[----:B------:R-:W-:Y:S02]  /*4cc0*/  LEA R0, R3, R14, 0x2 ;  /* 0x0000000e03007211 */ /* 0x000fe400078e10ff */
[----:B------:R-:W-:Y:S04]  /*4cd0*/  LDS R3, [R14] ;  /* 0x000000000e037984 */ /* 0x000fe80000000800 */
[----:B0-----:R-:W0:Y:S02]  /*4ce0*/  LDS R2, [R0] ;  /* 0x0000000000027984 */ /* 0x001e240000000800 */
[----:B0-----:R-:W-:Y:S01]  /*4cf0*/  FADD R3, R2, R3 ;  /* 0x0000000302037221 */ /* 0x001fe20000000000 */
[----:B------:R-:W-:-:S04]  /*4d00*/  IMAD R2, R7, 0x4, R0 ;  /* 0x0000000407027824 */ /* 0x000fc800078e0200 */
[----:B------:R-:W-:Y:S04]  /*4d10*/  STS [R14], R3 ;  /* 0x000000030e007388 */ /* 0x000fe80000000800 */
[----:B------:R-:W-:Y:S04]  /*4d20*/  LDS R2, [R2] ;  /* 0x0000000002027984 */ /* 0x000fe80000000800 */
[----:B------:R-:W0:Y:S02]  /*4d30*/  LDS R5, [R4] ;  /* 0x0000000004057984 */ /* 0x000e240000000800 */
[----:B0-----:R-:W-:-:S05]  /*4d40*/  FADD R5, R2, R5 ;  /* 0x0000000502057221 */ /* 0x001fca0000000000 */
[----:B------:R1:W-:Y:S02]  /*4d50*/  STS [R4], R5 ;  /* 0x0000000504007388 */ /* 0x0003e40000000800 */
.L_x_169:
[----:B------:R-:W-:Y:S05]  /*4d60*/  BSYNC.RECONVERGENT B0 ;  /* 0x0000000000007941 */ /* 0x000fea0003800200 */
.L_x_168:
[----:B------:R-:W-:Y:S01]  /*4d70*/  BAR.SYNC.DEFER_BLOCKING 0x0 ;  /* 0x0000000000007b1d */ /* 0x000fe20000010000 */
[----:B------:R-:W-:-:S05]  /*4d80*/  UISETP.GT.U32.AND UP0, UPT, UR5, 0x3, UPT ;  /* 0x000000030500788c */ /* 0x000fca000bf04070 */
[----:B------:R-:W-:-:S04]  /*4d90*/  UMOV UR5, UR6 ;  /* 0x0000000600057c82 */ /* 0x000fc80008000000 */
[----:B------:R-:W-:Y:S05]  /*4da0*/  BRA.U UP0, `(.L_x_170) ;  /* 0xfffffffd00b07547 */ /* 0x000fea000b83ffff */
.L_x_167:
[----:B------:R-:W-:-:S13]  /*4db0*/  ISETP.NE.AND P0, PT, R8, RZ, PT ;  /* 0x000000ff0800720c */ /* 0x000fda0003f05270 */
[----:B------:R-:W-:Y:S05]  /*4dc0*/  @P0 EXIT ;  /* 0x000000000000094d */ /* 0x000fea0003800000 */
[----:B------:R-:W2:Y:S01]  /*4dd0*/  S2UR UR6, SR_CgaCtaId ;  /* 0x00000000000679c3 */ /* 0x000ea20000008800 */
[----:B------:R-:W-:-:S07]  /*4de0*/  UMOV UR5, 0x400 ;  /* 0x0000040000057882 */ /* 0x000fce0000000000 */
[----:B0-----:R-:W0:Y:S08]  /*4df0*/  LDC.64 R2, c[0x0][0x3a0] ;  /* 0x0000e800ff027b82 */ /* 0x001e300000000a00 */
[----:B-1----:R-:W1:Y:S01]  /*4e00*/  LDC.64 R4, c[0x0][0x3a8] ;  /* 0x0000ea00ff047b82 */ /* 0x002e620000000a00 */
[----:B--2---:R-:W-:-:S04]  /*4e10*/  ULEA UR5, UR6, UR5, 0x18 ;  /* 0x0000000506057291 */ /* 0x004fc8000f8ec0ff */
[----:B------:R-:W-:-:S05]  /*4e20*/  ULEA UR6, UR4, UR5, 0x2 ;  /* 0x0000000504067291 */ /* 0x000fca000f8e10ff */
[----:B------:R-:W0:Y:S04]  /*4e30*/  LDS R7, [UR5] ;  /* 0x00000005ff077984 */ /* 0x000e280008000800 */
[----:B------:R-:W1:Y:S04]  /*4e40*/  LDS R9, [UR6] ;  /* 0x00000006ff097984 */ /* 0x000e680008000800 */
[----:B0-----:R-:W-:Y:S04]  /*4e50*/  REDG.E.ADD.F32.FTZ.RN.STRONG.GPU desc[UR8][R2.64], R7 ;  /* 0x00000007020079a6 */ /* 0x001fe8000c12f308 */
[----:B-1----:R-:W-:Y:S01]  /*4e60*/  REDG.E.ADD.F32.FTZ.RN.STRONG.GPU desc[UR8][R4.64], R9 ;  /* 0x00000009040079a6 */ /* 0x002fe2000c12f308 */
[----:B------:R-:W-:Y:S05]  /*4e70*/  EXIT ;  /* 0x000000000000794d */ /* 0x000fea0003800000 */
        .weak           $__internal_5_$__cuda_sm20_div_rn_f64_full
        .type           $__internal_5_$__cuda_sm20_div_rn_f64_full,@function
        .size           $__internal_5_$__cuda_sm20_div_rn_f64_full,($__internal_6_$__cuda_sm20_rcp_rn_f32_slowpath - $__internal_5_$__cuda_sm20_div_rn_f64_full)
$__internal_5_$__cuda_sm20_div_rn_f64_full:
[C---:B------:R-:W-:Y:S01]  /*4e80*/  FSETP.GEU.AND P0, PT, |R5|.reuse, 1.469367938527859385e-39, PT ;  /* 0x001000000500780b */ /* 0x040fe20003f0e200 */
[----:B------:R-:W-:Y:S01]  /*4e90*/  BSSY.RECONVERGENT B1, `(.L_x_171) ;  /* 0x0000057000017945 */ /* 0x000fe20003800200 */
[----:B------:R-:W-:Y:S02]  /*4ea0*/  LOP3.LUT R2, R5, 0x800fffff, RZ, 0xc0, !PT ;  /* 0x800fffff05027812 */ /* 0x000fe400078ec0ff */
[----:B------:R-:W-:Y:S02]  /*4eb0*/  FSETP.GEU.AND P2, PT, |R7|, 1.469367938527859385e-39, PT ;  /* 0x001000000700780b */ /* 0x000fe40003f4e200 */
[----:B------:R-:W-:Y:S02]  /*4ec0*/  LOP3.LUT R3, R2, 0x3ff00000, RZ, 0xfc, !PT ;  /* 0x3ff0000002037812 */ /* 0x000fe400078efcff */
[----:B------:R-:W-:Y:S02]  /*4ed0*/  MOV R2, R4 ;  /* 0x0000000400027202 */ /* 0x000fe40000000f00 */
[----:B------:R-:W-:-:S02]  /*4ee0*/  MOV R10, 0x1 ;  /* 0x00000001000a7802 */ /* 0x000fc40000000f00 */
[----:B------:R-:W-:Y:S01]  /*4ef0*/  LOP3.LUT R9, R7, 0x7ff00000, RZ, 0xc0, !PT ;  /* 0x7ff0000007097812 */ /* 0x000fe200078ec0ff */
[----:B------:R-:W-:Y:S01]  /*4f00*/  @!P0 DMUL R2, R4, 8.98846567431157953865e+307 ;  /* 0x7fe0000004028828 */ /* 0x000fe20000000000 */
[----:B------:R-:W-:-:S03]  /*4f10*/  LOP3.LUT R16, R5, 0x7ff00000, RZ, 0xc0, !PT ;  /* 0x7ff0000005107812 */ /* 0x000fc600078ec0ff */
[----:B------:R-:W-:Y:S02]  /*4f20*/  @!P2 LOP3.LUT R20, R5, 0x7ff00000, RZ, 0xc0, !PT ;  /* 0x7ff000000514a812 */ /* 0x000fe400078ec0ff */
[----:B------:R-:W0:Y:S01]  /*4f30*/  MUFU.RCP64H R11, R3 ;  /* 0x00000003000b7308 */ /* 0x000e220000001800 */
[C---:B------:R-:W-:Y:S02]  /*4f40*/  ISETP.GE.U32.AND P1, PT, R9.reuse, R16, PT ;  /* 0x000000100900720c */ /* 0x040fe40003f26070 */
[----:B------:R-:W-:Y:S02]  /*4f50*/  @!P2 ISETP.GE.U32.AND P3, PT, R9, R20, PT ;  /* 0x000000140900a20c */ /* 0x000fe40003f66070 */
[----:B------:R-:W-:Y:S02]  /*4f60*/  @!P2 MOV R20, RZ ;  /* 0x000000ff0014a202 */ /* 0x000fe40000000f00 */
[----:B------:R-:W-:Y:S02]  /*4f70*/  MOV R15, R16 ;  /* 0x00000010000f7202 */ /* 0x000fe40000000f00 */
[----:B------:R-:W-:Y:S01]  /*4f80*/  @!P0 LOP3.LUT R15, R3, 0x7ff00000, RZ, 0xc0, !PT ;  /* 0x7ff00000030f8812 */ /* 0x000fe200078ec0ff */
[----:B0-----:R-:W-:-:S08]  /*4f90*/  DFMA R12, R10, -R2, 1 ;  /* 0x3ff000000a0c742b */ /* 0x001fd00000000802 */
[----:B------:R-:W-:Y:S01]  /*4fa0*/  DFMA R18, R12, R12, R12 ;  /* 0x0000000c0c12722b */ /* 0x000fe2000000000c */
[----:B------:R-:W-:-:S04]  /*4fb0*/  MOV R12, 0x1ca00000 ;  /* 0x1ca00000000c7802 */ /* 0x000fc80000000f00 */
[----:B------:R-:W-:-:S03]  /*4fc0*/  @!P2 SEL R13, R12, 0x63400000, !P3 ;  /* 0x634000000c0da807 */ /* 0x000fc60005800000 */
[----:B------:R-:W-:Y:S01]  /*4fd0*/  DFMA R18, R10, R18, R10 ;  /* 0x000000120a12722b */ /* 0x000fe2000000000a */
[----:B------:R-:W-:Y:S01]  /*4fe0*/  SEL R11, R12, 0x63400000, !P1 ;  /* 0x634000000c0b7807 */ /* 0x000fe20004800000 */
[----:B------:R-:W-:Y:S01]  /*4ff0*/  IMAD.MOV.U32 R10, RZ, RZ, R6 ;  /* 0x000000ffff0a7224 */ /* 0x000fe200078e0006 */
[--C-:B------:R-:W-:Y:S02]  /*5000*/  @!P2 LOP3.LUT R13, R13, 0x80000000, R7.reuse, 0xf8, !PT ;  /* 0x800000000d0da812 */ /* 0x100fe400078ef807 */
[----:B------:R-:W-:Y:S02]  /*5010*/  LOP3.LUT R11, R11, 0x800fffff, R7, 0xf8, !PT ;  /* 0x800fffff0b0b7812 */ /* 0x000fe400078ef807 */
[----:B------:R-:W-:Y:S01]  /*5020*/  @!P2 LOP3.LUT R21, R13, 0x100000, RZ, 0xfc, !PT ;  /* 0x001000000d15a812 */ /* 0x000fe200078efcff */
[----:B------:R-:W-:-:S05]  /*5030*/  DFMA R22, R18, -R2, 1 ;  /* 0x3ff000001216742b */ /* 0x000fca0000000802 */
[----:B------:R-:W-:-:S03]  /*5040*/  @!P2 DFMA R10, R10, 2, -R20 ;  /* 0x400000000a0aa82b */ /* 0x000fc60000000814 */
[----:B------:R-:W-:Y:S01]  /*5050*/  DFMA R18, R18, R22, R18 ;  /* 0x000000161212722b */ /* 0x000fe20000000012 */
[----:B------:R-:W-:Y:S02]  /*5060*/  MOV R22, R9 ;  /* 0x0000000900167202 */ /* 0x000fe40000000f00 */
[----:B------:R-:W-:-:S04]  /*5070*/  IADD3 R23, PT, PT, R15, -0x1, RZ ;  /* 0xffffffff0f177810 */ /* 0x000fc80007ffe0ff */
[----:B------:R-:W-:Y:S01]  /*5080*/  @!P2 LOP3.LUT R22, R11, 0x7ff00000, RZ, 0xc0, !PT ;  /* 0x7ff000000b16a812 */ /* 0x000fe200078ec0ff */
[----:B------:R-:W-:-:S04]  /*5090*/  DMUL R20, R18, R10 ;  /* 0x0000000a12147228 */ /* 0x000fc80000000000 */
[----:B------:R-:W-:-:S04]  /*50a0*/  VIADD R13, R22, 0xffffffff ;  /* 0xffffffff160d7836 */ /* 0x000fc80000000000 */
[----:B------:R-:W-:Y:S01]  /*50b0*/  DFMA R16, R20, -R2, R10 ;  /* 0x800000021410722b */ /* 0x000fe2000000000a */
[----:B------:R-:W-:-:S04]  /*50c0*/  ISETP.GT.U32.AND P0, PT, R13, 0x7feffffe, PT ;  /* 0x7feffffe0d00780c */ /* 0x000fc80003f04070 */
[----:B------:R-:W-:-:S03]  /*50d0*/  ISETP.GT.U32.OR P0, PT, R23, 0x7feffffe, P0 ;  /* 0x7feffffe1700780c */ /* 0x000fc60000704470 */
[----:B------:R-:W-:-:S10]  /*50e0*/  DFMA R16, R18, R16, R20 ;  /* 0x000000101210722b */ /* 0x000fd40000000014 */
[----:B------:R-:W-:Y:S05]  /*50f0*/  @P0 BRA `(.L_x_172) ;  /* 0x00000000006c0947 */ /* 0x000fea0003800000 */
[----:B------:R-:W-:-:S04]  /*5100*/  LOP3.LUT R18, R5, 0x7ff00000, RZ, 0xc0, !PT ;  /* 0x7ff0000005127812 */ /* 0x000fc800078ec0ff */
[CC--:B------:R-:W-:Y:S02]  /*5110*/  VIADDMNMX R6, R9.reuse, -R18.reuse, 0xb9600000, !PT ;  /* 0xb960000009067446 */ /* 0x0c0fe40007800912 */
[----:B------:R-:W-:Y:S02]  /*5120*/  ISETP.GE.U32.AND P0, PT, R9, R18, PT ;  /* 0x000000120900720c */ /* 0x000fe40003f06070 */
[----:B------:R-:W-:Y:S02]  /*5130*/  VIMNMX R6, PT, PT, R6, 0x46a00000, PT ;  /* 0x46a0000006067848 */ /* 0x000fe40003fe0100 */
[----:B------:R-:W-:-:S04]  /*5140*/  SEL R9, R12, 0x63400000, !P0 ;  /* 0x634000000c097807 */ /* 0x000fc80004000000 */
[----:B------:R-:W-:Y:S01]  /*5150*/  IADD3 R9, PT, PT, -R9, R6, RZ ;  /* 0x0000000609097210 */ /* 0x000fe20007ffe1ff */
[----:B------:R-:W-:-:S03]  /*5160*/  IMAD.MOV.U32 R6, RZ, RZ, RZ ;  /* 0x000000ffff067224 */ /* 0x000fc600078e00ff */
[----:B------:R-:W-:-:S06]  /*5170*/  IADD3 R7, PT, PT, R9, 0x7fe00000, RZ ;  /* 0x7fe0000009077810 */ /* 0x000fcc0007ffe0ff */
[----:B------:R-:W-:-:S10]  /*5180*/  DMUL R12, R16, R6 ;  /* 0x00000006100c7228 */ /* 0x000fd40000000000 */
[----:B------:R-:W-:-:S13]  /*5190*/  FSETP.GTU.AND P0, PT, |R13|, 1.469367938527859385e-39, PT ;  /* 0x001000000d00780b */ /* 0x000fda0003f0c200 */
[----:B------:R-:W-:Y:S05]  /*51a0*/  @P0 BRA `(.L_x_173) ;  /* 0x0000000000940947 */ /* 0x000fea0003800000 */
[----:B------:R-:W-:Y:S01]  /*51b0*/  DFMA R2, R16, -R2, R10 ;  /* 0x800000021002722b */ /* 0x000fe2000000000a */
[----:B------:R-:W-:-:S09]  /*51c0*/  MOV R6, RZ ;  /* 0x000000ff00067202 */ /* 0x000fd20000000f00 */
[C---:B------:R-:W-:Y:S02]  /*51d0*/  FSETP.NEU.AND P0, PT, R3.reuse, RZ, PT ;  /* 0x000000ff0300720b */ /* 0x040fe40003f0d000 */
[----:B------:R-:W-:-:S04]  /*51e0*/  LOP3.LUT R5, R3, 0x80000000, R5, 0x48, !PT ;  /* 0x8000000003057812 */ /* 0x000fc800078e4805 */
[----:B------:R-:W-:-:S07]  /*51f0*/  LOP3.LUT R7, R5, R7, RZ, 0xfc, !PT ;  /* 0x0000000705077212 */ /* 0x000fce00078efcff */
[----:B------:R-:W-:Y:S05]  /*5200*/  @!P0 BRA `(.L_x_173) ;  /* 0x00000000007c8947 */ /* 0x000fea0003800000 */
[----:B------:R-:W-:Y:S01]  /*5210*/  IADD3 R3, PT, PT, -R9, RZ, RZ ;  /* 0x000000ff09037210 */ /* 0x000fe20007ffe1ff */
[----:B------:R-:W-:Y:S01]  /*5220*/  DMUL.RP R6, R16, R6 ;  /* 0x0000000610067228 */ /* 0x000fe20000008000 */
[----:B------:R-:W-:-:S06]  /*5230*/  MOV R2, RZ ;  /* 0x000000ff00027202 */ /* 0x000fcc0000000f00 */
[----:B------:R-:W-:-:S03]  /*5240*/  DFMA R2, R12, -R2, R16 ;  /* 0x800000020c02722b */ /* 0x000fc60000000010 */
[----:B------:R-:W-:-:S03]  /*5250*/  LOP3.LUT R5, R7, R5, RZ, 0x3c, !PT ;  /* 0x0000000507057212 */ /* 0x000fc600078e3cff */
[----:B------:R-:W-:-:S04]  /*5260*/  IADD3 R2, PT, PT, -R9, -0x43300000, RZ ;  /* 0xbcd0000009027810 */ /* 0x000fc80007ffe1ff */
[----:B------:R-:W-:-:S04]  /*5270*/  FSETP.NEU.AND P0, PT, |R3|, R2, PT ;  /* 0x000000020300720b */ /* 0x000fc80003f0d200 */
[----:B------:R-:W-:Y:S02]  /*5280*/  FSEL R12, R6, R12, !P0 ;  /* 0x0000000c060c7208 */ /* 0x000fe40004000000 */
[----:B------:R-:W-:Y:S01]  /*5290*/  FSEL R13, R5, R13, !P0 ;  /* 0x0000000d050d7208 */ /* 0x000fe20004000000 */
[----:B------:R-:W-:Y:S06]  /*52a0*/  BRA `(.L_x_173) ;  /* 0x0000000000547947 */ /* 0x000fec0003800000 */
.L_x_172:
[----:B------:R-:W-:-:S14]  /*52b0*/  DSETP.NAN.AND P0, PT, R6, R6, PT ;  /* 0x000000060600722a */ /* 0x000fdc0003f08000 */
[----:B------:R-:W-:Y:S05]  /*52c0*/  @P0 BRA `(.L_x_174) ;  /* 0x0000000000440947 */ /* 0x000fea0003800000 */
[----:B------:R-:W-:-:S14]  /*52d0*/  DSETP.NAN.AND P0, PT, R4, R4, PT ;  /* 0x000000040400722a */ /* 0x000fdc0003f08000 */
[----:B------:R-:W-:Y:S05]  /*52e0*/  @P0 BRA `(.L_x_175) ;  /* 0x0000000000300947 */ /* 0x000fea0003800000 */
[----:B------:R-:W-:Y:S01]  /*52f0*/  ISETP.NE.AND P0, PT, R22, R15, PT ;  /* 0x0000000f1600720c */ /* 0x000fe20003f05270 */
[----:B------:R-:W-:Y:S01]  /*5300*/  IMAD.MOV.U32 R12, RZ, RZ, 0x0 ;  /* 0x00000000ff0c7424 */ /* 0x000fe200078e00ff */
[----:B------:R-:W-:-:S11]  /*5310*/  MOV R13, 0xfff80000 ;  /* 0xfff80000000d7802 */ /* 0x000fd60000000f00 */
[----:B------:R-:W-:Y:S05]  /*5320*/  @!P0 BRA `(.L_x_173) ;  /* 0x0000000000348947 */ /* 0x000fea0003800000 */
[----:B------:R-:W-:Y:S02]  /*5330*/  ISETP.NE.AND P0, PT, R22, 0x7ff00000, PT ;  /* 0x7ff000001600780c */ /* 0x000fe40003f05270 */
[----:B------:R-:W-:Y:S02]  /*5340*/  LOP3.LUT R13, R7, 0x80000000, R5, 0x48, !PT ;  /* 0x80000000070d7812 */ /* 0x000fe400078e4805 */
[----:B------:R-:W-:-:S13]  /*5350*/  ISETP.EQ.OR P0, PT, R15, RZ, !P0 ;  /* 0x000000ff0f00720c */ /* 0x000fda0004702670 */
[----:B------:R-:W-:Y:S02]  /*5360*/  @P0 LOP3.LUT R2, R13, 0x7ff00000, RZ, 0xfc, !PT ;  /* 0x7ff000000d020812 */ /* 0x000fe400078efcff */
[----:B------:R-:W-:Y:S02]  /*5370*/  @!P0 MOV R12, RZ ;  /* 0x000000ff000c8202 */ /* 0x000fe40000000f00 */
[----:B------:R-:W-:Y:S01]  /*5380*/  @P0 MOV R12, RZ ;  /* 0x000000ff000c0202 */ /* 0x000fe20000000f00 */
[----:B------:R-:W-:Y:S01]  /*5390*/  @P0 IMAD.MOV.U32 R13, RZ, RZ, R2 ;  /* 0x000000ffff0d0224 */ /* 0x000fe200078e0002 */
[----:B------:R-:W-:Y:S06]  /*53a0*/  BRA `(.L_x_173) ;  /* 0x0000000000147947 */ /* 0x000fec0003800000 */
.L_x_175:
[----:B------:R-:W-:Y:S02]  /*53b0*/  LOP3.LUT R13, R5, 0x80000, RZ, 0xfc, !PT ;  /* 0x00080000050d7812 */ /* 0x000fe400078efcff */
[----:B------:R-:W-:Y:S01]  /*53c0*/  MOV R12, R4 ;  /* 0x00000004000c7202 */ /* 0x000fe20000000f00 */
[----:B------:R-:W-:Y:S06]  /*53d0*/  BRA `(.L_x_173) ;  /* 0x0000000000087947 */ /* 0x000fec0003800000 */
.L_x_174:
[----:B------:R-:W-:Y:S02]  /*53e0*/  LOP3.LUT R13, R7, 0x80000, RZ, 0xfc, !PT ;  /* 0x00080000070d7812 */ /* 0x000fe400078efcff */
[----:B------:R-:W-:-:S07]  /*53f0*/  MOV R12, R6 ;  /* 0x00000006000c7202 */ /* 0x000fce0000000f00 */
.L_x_173:
[----:B------:R-:W-:Y:S05]  /*5400*/  BSYNC.RECONVERGENT B1 ;  /* 0x0000000000017941 */ /* 0x000fea0003800200 */
.L_x_171:
[----:B------:R-:W-:Y:S01]  /*5410*/  MOV R2, R0 ;  /* 0x0000000000027202 */ /* 0x000fe20000000f00 */
[----:B------:R-:W-:-:S04]  /*5420*/  IMAD.MOV.U32 R3, RZ, RZ, 0x0 ;  /* 0x00000000ff037424 */ /* 0x000fc800078e00ff */
[----:B------:R-:W-:Y:S05]  /*5430*/  RET.REL.NODEC R2 `(_Z12Bond_Price_kffffffP17curandStateXORWOWPfS1_) ;  /* 0xffffffa802f07950 */ /* 0x000fea0003c3ffff */
        .weak           $__internal_6_$__cuda_sm20_rcp_rn_f32_slowpath
        .type           $__internal_6_$__cuda_sm20_rcp_rn_f32_slowpath,@function
        .size           $__internal_6_$__cuda_sm20_rcp_rn_f32_slowpath,($__internal_7_$__cuda_sm20_sqrt_rn_f32_slowpath - $__internal_6_$__cuda_sm20_rcp_rn_f32_slowpath)
$__internal_6_$__cuda_sm20_rcp_rn_f32_slowpath:
[----:B------:R-:W-:-:S04]  /*5440*/  SHF.L.U32 R11, R0, 0x1, RZ ;  /* 0x00000001000b7819 */ /* 0x000fc800000006ff */
[----:B------:R-:W-:-:S04]  /*5450*/  SHF.R.U32.HI R11, RZ, 0x18, R11 ;  /* 0x00000018ff0b7819 */ /* 0x000fc8000001160b */
[----:B------:R-:W-:-:S13]  /*5460*/  ISETP.NE.U32.AND P0, PT, R11, RZ, PT ;  /* 0x000000ff0b00720c */ /* 0x000fda0003f05070 */
[----:B------:R-:W-:Y:S05]  /*5470*/  @P0 BRA `(.L_x_176) ;  /* 0x00000000002c0947 */ /* 0x000fea0003800000 */
[----:B------:R-:W-:-:S04]  /*5480*/  SHF.L.U32 R10, R0, 0x1, RZ ;  /* 0x00000001000a7819 */ /* 0x000fc800000006ff */
[----:B------:R-:W-:-:S13]  /*5490*/  ISETP.NE.AND P0, PT, R10, RZ, PT ;  /* 0x000000ff0a00720c */ /* 0x000fda0003f05270 */
[----:B------:R2:W3:Y:S01]  /*54a0*/  @!P0 MUFU.RCP R10, R0 ;  /* 0x00000000000a8308 */ /* 0x0004e20000001000 */
[----:B------:R-:W-:Y:S05]  /*54b0*/  @!P0 BRA `(.L_x_177) ;  /* 0x0000000000a48947 */ /* 0x000fea0003800000 */
[----:B------:R-:W-:-:S04]  /*54c0*/  FFMA R11, R0, 1.84467440737095516160e+19, RZ ;  /* 0x5f800000000b7823 */ /* 0x000fc800000000ff */
[----:B--2---:R-:W3:Y:S02]  /*54d0*/  MUFU.RCP R0, R11 ;  /* 0x0000000b00007308 */ /* 0x004ee40000001000 */
[----:B---3--:R-:W-:-:S04]  /*54e0*/  FFMA R10, R11, R0, -1 ;  /* 0xbf8000000b0a7423 */ /* 0x008fc80000000000 */
[----:B------:R-:W-:-:S04]  /*54f0*/  FADD.FTZ R15, -R10, -RZ ;  /* 0x800000ff0a0f7221 */ /* 0x000fc80000010100 */
[----:B------:R-:W-:-:S04]  /*5500*/  FFMA R0, R0, R15, R0 ;  /* 0x0000000f00007223 */ /* 0x000fc80000000000 */
[----:B------:R-:W-:Y:S01]  /*5510*/  FFMA R10, R0, 1.84467440737095516160e+19, RZ ;  /* 0x5f800000000a7823 */ /* 0x000fe200000000ff */
[----:B------:R-:W-:Y:S06]  /*5520*/  BRA `(.L_x_177) ;  /* 0x0000000000887947 */ /* 0x000fec0003800000 */
.L_x_176:
[----:B------:R-:W-:-:S04]  /*5530*/  IADD3 R12, PT, PT, R11, -0xfd, RZ ;  /* 0xffffff030b0c7810 */ /* 0x000fc80007ffe0ff */
[----:B------:R-:W-:-:S13]  /*5540*/  ISETP.GT.U32.AND P0, PT, R12, 0x1, PT ;  /* 0x000000010c00780c */ /* 0x000fda0003f04070 */
[----:B------:R-:W-:Y:S05]  /*5550*/  @P0 BRA `(.L_x_178) ;  /* 0x0000000000780947 */ /* 0x000fea0003800000 */
[----:B------:R-:W-:Y:S01]  /*5560*/  LOP3.LUT R10, R0, 0x7fffff, RZ, 0xc0, !PT ;  /* 0x007fffff000a7812 */ /* 0x000fe200078ec0ff */
[----:B------:R-:W-:Y:S01]  /*5570*/  IMAD.MOV.U32 R15, RZ, RZ, 0x3 ;  /* 0x00000003ff0f7424 */ /* 0x000fe200078e00ff */
[----:B------:R-:W-:Y:S02]  /*5580*/  IADD3 R11, PT, PT, R11, -0xfc, RZ ;  /* 0xffffff040b0b7810 */ /* 0x000fe40007ffe0ff */
[----:B------:R-:W-:Y:S02]  /*5590*/  LOP3.LUT R21, R10, 0x3f800000, RZ, 0xfc, !PT ;  /* 0x3f8000000a157812 */ /* 0x000fe400078efcff */
[----:B------:R-:W-:Y:S02]  /*55a0*/  SHF.L.U32 R15, R15, R12, RZ ;  /* 0x0000000c0f0f7219 */ /* 0x000fe400000006ff */
[----:B------:R-:W0:Y:S02]  /*55b0*/  MUFU.RCP R16, R21 ;  /* 0x0000001500107308 */ /* 0x000e240000001000 */
[----:B0-----:R-:W-:-:S04]  /*55c0*/  FFMA R10, R21, R16, -1 ;  /* 0xbf800000150a7423 */ /* 0x001fc80000000010 */
[----:B------:R-:W-:-:S04]  /*55d0*/  FADD.FTZ R10, -R10, -RZ ;  /* 0x800000ff0a0a7221 */ /* 0x000fc80000010100 */
[CCC-:B------:R-:W-:Y:S01]  /*55e0*/  FFMA.RM R17, R16.reuse, R10.reuse, R16.reuse ;  /* 0x0000000a10117223 */ /* 0x1c0fe20000004010 */
[----:B------:R-:W-:-:S04]  /*55f0*/  FFMA.RP R10, R16, R10, R16 ;  /* 0x0000000a100a7223 */ /* 0x000fc80000008010 */
[C---:B------:R-:W-:Y:S02]  /*5600*/  LOP3.LUT R16, R17.reuse, 0x7fffff, RZ, 0xc0, !PT ;  /* 0x007fffff11107812 */ /* 0x040fe400078ec0ff */
[----:B------:R-:W-:Y:S02]  /*5610*/  FSETP.NEU.FTZ.AND P0, PT, R17, R10, PT ;  /* 0x0000000a1100720b */ /* 0x000fe40003f1d000 */
[----:B------:R-:W-:Y:S02]  /*5620*/  LOP3.LUT R16, R16, 0x800000, RZ, 0xfc, !PT ;  /* 0x0080000010107812 */ /* 0x000fe400078efcff */
[----:B------:R-:W-:Y:S02]  /*5630*/  SEL R10, RZ, 0xffffffff, !P0 ;  /* 0xffffffffff0a7807 */ /* 0x000fe40004000000 */
[----:B------:R-:W-:Y:S02]  /*5640*/  LOP3.LUT R15, R15, R16, RZ, 0xc0, !PT ;  /* 0x000000100f0f7212 */ /* 0x000fe400078ec0ff */
[----:B------:R-:W-:-:S02]  /*5650*/  IADD3 R10, PT, PT, -R10, RZ, RZ ;  /* 0x000000ff0a0a7210 */ /* 0x000fc40007ffe1ff */
[-C--:B------:R-:W-:Y:S02]  /*5660*/  SHF.R.U32.HI R15, RZ, R12.reuse, R15 ;  /* 0x0000000cff0f7219 */ /* 0x080fe4000001160f */
[--C-:B------:R-:W-:Y:S02]  /*5670*/  LOP3.LUT P1, RZ, R10, R12, R16.reuse, 0xf8, !PT ;  /* 0x0000000c0aff7212 */ /* 0x100fe4000782f810 */
[C---:B------:R-:W-:Y:S02]  /*5680*/  LOP3.LUT P0, RZ, R15.reuse, 0x1, RZ, 0xc0, !PT ;  /* 0x000000010fff7812 */ /* 0x040fe4000780c0ff */
[----:B------:R-:W-:Y:S02]  /*5690*/  LOP3.LUT P2, RZ, R15, 0x2, RZ, 0xc0, !PT ;  /* 0x000000020fff7812 */ /* 0x000fe4000784c0ff */
[----:B------:R-:W-:Y:S02]  /*56a0*/  SHF.R.U32.HI R11, RZ, R11, R16 ;  /* 0x0000000bff0b7219 */ /* 0x000fe40000011610 */
[----:B------:R-:W-:-:S02]  /*56b0*/  PLOP3.LUT P0, PT, P0, P1, P2, 0xe0, 0x0 ;  /* 0x000000000000781c */ /* 0x000fc40000703c20 */
[----:B------:R-:W-:Y:S02]  /*56c0*/  LOP3.LUT P1, RZ, R0, 0x7fffff, RZ, 0xc0, !PT ;  /* 0x007fffff00ff7812 */ /* 0x000fe4000782c0ff */
[----:B------:R-:W-:-:S04]  /*56d0*/  SEL R10, RZ, 0x1, !P0 ;  /* 0x00000001ff0a7807 */ /* 0x000fc80004000000 */
[----:B------:R-:W-:-:S04]  /*56e0*/  IADD3 R10, PT, PT, -R10, RZ, RZ ;  /* 0x000000ff0a0a7210 */ /* 0x000fc80007ffe1ff */
[----:B------:R-:W-:-:S13]  /*56f0*/  ISETP.GE.AND P0, PT, R10, RZ, PT ;  /* 0x000000ff0a00720c */ /* 0x000fda0003f06270 */
[----:B------:R-:W-:-:S05]  /*5700*/  @!P0 VIADD R11, R11, 0x1 ;  /* 0x000000010b0b8836 */ /* 0x000fca0000000000 */
[----:B------:R-:W-:-:S04]  /*5710*/  @!P1 SHF.L.U32 R11, R11, 0x1, RZ ;  /* 0x000000010b0b9819 */ /* 0x000fc800000006ff */
[----:B------:R-:W-:Y:S01]  /*5720*/  LOP3.LUT R10, R11, 0x80000000, R0, 0xf8, !PT ;  /* 0x800000000b0a7812 */ /* 0x000fe200078ef800 */
[----:B------:R-:W-:Y:S06]  /*5730*/  BRA `(.L_x_177) ;  /* 0x0000000000047947 */ /* 0x000fec0003800000 */
.L_x_178:
[----:B------:R0:W1:Y:S02]  /*5740*/  MUFU.RCP R10, R0 ;  /* 0x00000000000a7308 */ /* 0x0000640000001000 */
.L_x_177:
[----:B-1-3--:R-:W-:Y:S01]  /*5750*/  MOV R21, R10 ;  /* 0x0000000a00157202 */ /* 0x00afe20000000f00 */
[----:B------:R-:W-:Y:S01]  /*5760*/  IMAD.MOV.U32 R11, RZ, RZ, 0x0 ;  /* 0x00000000ff0b7424 */ /* 0x000fe200078e00ff */
[----:B------:R-:W-:-:S04]  /*5770*/  MOV R10, R9 ;  /* 0x00000009000a7202 */ /* 0x000fc80000000f00 */
[----:B0-2---:R-:W-:Y:S05]  /*5780*/  RET.REL.NODEC R10 `(_Z12Bond_Price_kffffffP17curandStateXORWOWPfS1_) ;  /* 0xffffffa80a1c7950 */ /* 0x005fea0003c3ffff */
        .weak           $__internal_7_$__cuda_sm20_sqrt_rn_f32_slowpath
        .type           $__internal_7_$__cuda_sm20_sqrt_rn_f32_slowpath,@function
        .size           $__internal_7_$__cuda_sm20_sqrt_rn_f32_slowpath,($__internal_8_$__cuda_sm3x_div_rn_noftz_f32_slowpath - $__internal_7_$__cuda_sm20_sqrt_rn_f32_slowpath)
$__internal_7_$__cuda_sm20_sqrt_rn_f32_slowpath:
        /* <DEDUP_REMOVED lines=15> */
[----:B------:R-:W-:-:S04]  /*5880*/  @P0 FFMA R10, R11, R10, R15 ;  /* 0x0000000a0b0a0223 */ /* 0x000fc8000000000f */
[----:B------:R-:W-:Y:S01]  /*5890*/  @P0 FFMA R10, R10, R12, R11 ;  /* 0x0000000c0a0a0223 */ /* 0x000fe2000000000b */
[----:B------:R-:W-:-:S03]  /*58a0*/  @!P0 MOV R11, R9 ;  /* 0x00000009000b8202 */ /* 0x000fc60000000f00 */
[----:B------:R-:W-:-:S07]  /*58b0*/  @P0 FMUL.FTZ R11, R10, 2.3283064365386962891e-10 ;  /* 0x2f8000000a0b0820 */ /* 0x000fce0000410000 */
.L_x_179:
[----:B------:R-:W-:Y:S02]  /*58c0*/  HFMA2 R31, -RZ, RZ, 0, 0 ;  /* 0x00000000ff1f7431 */ /* 0x000fe400000001ff */
[----:B------:R-:W-:-:S04]  /*58d0*/  IMAD.MOV.U32 R30, RZ, RZ, R0 ;  /* 0x000000ffff1e7224 */ /* 0x000fc800078e0000 */
[----:B------:R-:W-:Y:S05]  /*58e0*/  RET.REL.NODEC R30 `(_Z12Bond_Price_kffffffP17curandStateXORWOWPfS1_) ;  /* 0xffffffa41ec47950 */ /* 0x000fea0003c3ffff */
        .weak           $__internal_8_$__cuda_sm3x_div_rn_noftz_f32_slowpath
        .type           $__internal_8_$__cuda_sm3x_div_rn_noftz_f32_slowpath,@function
        .size           $__internal_8_$__cuda_sm3x_div_rn_noftz_f32_slowpath,(.L_x_207 - $__internal_8_$__cuda_sm3x_div_rn_noftz_f32_slowpath)
$__internal_8_$__cuda_sm3x_div_rn_noftz_f32_slowpath:
        /* <DEDUP_REMOVED lines=8> */
[----:B------:R-:W-:Y:S01]  /*5970*/  @!P0 IMAD.MOV.U32 R11, RZ, RZ, RZ ;  /* 0x000000ffff0b8224 */ /* 0x000fe200078e00ff */
[----:B------:R-:W-:Y:S06]  /*5980*/  @!P0 BRA `(.L_x_180) ;  /* 0x00000000005c8947 */ /* 0x000fec0003800000 */
[----:B------:R-:W-:Y:S02]  /*5990*/  FSETP.GTU.FTZ.AND P0, PT, |R16|, +INF , PT ;  /* 0x7f8000001000780b */ /* 0x000fe40003f1c200 */
[----:B------:R-:W-:-:S04]  /*59a0*/  FSETP.GTU.FTZ.AND P1, PT, |R0|, +INF , PT ;  /* 0x7f8000000000780b */ /* 0x000fc80003f3c200 */
[----:B------:R-:W-:-:S13]  /*59b0*/  PLOP3.LUT P0, PT, P0, P1, PT, 0xf8, 0x8f ;  /* 0x00000000008f781c */ /* 0x000fda0000703f70 */
[----:B------:R-:W-:Y:S05]  /*59c0*/  @P0 BRA `(.L_x_181) ;  /* 0x0000000400480947 */ /* 0x000fea0003800000 */
[----:B------:R-:W-:-:S13]  /*59d0*/  LOP3.LUT P0, RZ, R0, 0x7fffffff, R16, 0xc8, !PT ;  /* 0x7fffffff00ff7812 */ /* 0x000fda000780c810 */
[----:B------:R-:W-:Y:S05]  /*59e0*/  @!P0 BRA `(.L_x_182) ;  /* 0x0000000400388947 */ /* 0x000fea0003800000 */
[----:B------:R-:W-:Y:S02]  /*59f0*/  FSETP.NEU.FTZ.AND P1, PT, |R16|, +INF , PT ;  /* 0x7f8000001000780b */ /* 0x000fe40003f3d200 */
        /* <DEDUP_REMOVED lines=16> */
.L_x_180:
[----:B------:R-:W-:Y:S02]  /*5b00*/  LEA R12, R10, 0xc0800000, 0x17 ;  /* 0xc08000000a0c7811 */ /* 0x000fe400078eb8ff */
[----:B------:R-:W-:-:S03]  /*5b10*/  IADD3 R15, PT, PT, R15, -0x7f, RZ ;  /* 0xffffff810f0f7810 */ /* 0x000fc60007ffe0ff */
[----:B------:R-:W-:-:S04]  /*5b20*/  IMAD.IADD R0, R0, 0x1, -R12 ;  /* 0x0000000100007824 */ /* 0x000fc800078e0a0c */
[----:B------:R0:W1:Y:S01]  /*5b30*/  MUFU.RCP R17, R0 ;  /* 0x0000000000117308 */ /* 0x0000620000001000 */
[----:B------:R-:W-:Y:S01]  /*5b40*/  FADD.FTZ R12, -R0, -RZ ;  /* 0x800000ff000c7221 */ /* 0x000fe20000010100 */
[C---:B0-----:R-:W-:Y:S01]  /*5b50*/  IMAD R0, R15.reuse, -0x800000, R16 ;  /* 0xff8000000f007824 */ /* 0x041fe200078e0210 */
[----:B------:R-:W-:-:S04]  /*5b60*/  IADD3 R15, PT, PT, R15, 0x7f, -R10 ;  /* 0x0000007f0f0f7810 */ /* 0x000fc80007ffe80a */
        /* <DEDUP_REMOVED lines=43> */
.L_x_186:
[----:B------:R-:W-:-:S04]  /*5e20*/  LOP3.LUT R12, R12, 0x80000000, RZ, 0xc0, !PT ;  /* 0x800000000c0c7812 */ /* 0x000fc800078ec0ff */
[----:B------:R-:W-:Y:S01]  /*5e30*/  LOP3.LUT R12, R12, 0x7f800000, RZ, 0xfc, !PT ;  /* 0x7f8000000c0c7812 */ /* 0x000fe200078efcff */
[----:B------:R-:W-:Y:S06]  /*5e40*/  BRA `(.L_x_187) ;  /* 0x0000000000047947 */ /* 0x000fec0003800000 */
.L_x_185:
[----:B------:R-:W-:-:S07]  /*5e50*/  IMAD R12, R11, 0x800000, R12 ;  /* 0x008000000b0c7824 */ /* 0x000fce00078e020c */
.L_x_187:
[----:B------:R-:W-:Y:S01]  /*5e60*/  MOV R0, R12 ;  /* 0x0000000c00007202 */ /* 0x000fe20000000f00 */
[----:B------:R-:W-:Y:S06]  /*5e70*/  BRA `(.L_x_188) ;  /* 0x0000000000207947 */ /* 0x000fec0003800000 */
.L_x_184:
[----:B------:R-:W-:-:S04]  /*5e80*/  LOP3.LUT R0, R0, 0x80000000, R16, 0x48, !PT ;  /* 0x8000000000007812 */ /* 0x000fc800078e4810 */
[----:B------:R-:W-:Y:S01]  /*5e90*/  LOP3.LUT R0, R0, 0x7f800000, RZ, 0xfc, !PT ;  /* 0x7f80000000007812 */ /* 0x000fe200078efcff */
[----:B------:R-:W-:Y:S06]  /*5ea0*/  BRA `(.L_x_188) ;  /* 0x0000000000147947 */ /* 0x000fec0003800000 */
.L_x_183:
[----:B------:R-:W-:Y:S01]  /*5eb0*/  LOP3.LUT R0, R0, 0x80000000, R16, 0x48, !PT ;  /* 0x8000000000007812 */ /* 0x000fe200078e4810 */
[----:B------:R-:W-:Y:S06]  /*5ec0*/  BRA `(.L_x_188) ;  /* 0x00000000000c7947 */ /* 0x000fec0003800000 */
.L_x_182:
[----:B------:R-:W0:Y:S01]  /*5ed0*/  MUFU.RSQ R0, -QNAN ;  /* 0xffc0000000007908 */ /* 0x000e220000001400 */
[----:B------:R-:W-:Y:S05]  /*5ee0*/  BRA `(.L_x_188) ;  /* 0x0000000000047947 */ /* 0x000fea0003800000 */
.L_x_181:
[----:B------:R-:W-:-:S07]  /*5ef0*/  FADD.FTZ R0, R16, R0 ;  /* 0x0000000010007221 */ /* 0x000fce0000010000 */
.L_x_188:
[----:B------:R-:W-:Y:S01]  /*5f00*/  HFMA2 R11, -RZ, RZ, 0, 0 ;  /* 0x00000000ff0b7431 */ /* 0x000fe200000001ff */
[----:B------:R-:W-:-:S04]  /*5f10*/  MOV R10, R9 ;  /* 0x00000009000a7202 */ /* 0x000fc80000000f00 */
[----:B0-----:R-:W-:Y:S05]  /*5f20*/  RET.REL.NODEC R10 `(_Z12Bond_Price_kffffffP17curandStateXORWOWPfS1_) ;  /* 0xffffffa00a347950 */ /* 0x001fea0003c3ffff */
.L_x_189:
        /* <DEDUP_REMOVED lines=13> */
.L_x_207:


//--------------------- .text._Z19init_curand_state_kP17curandStateXORWOW --------------------------
	.section	.text._Z19init_curand_state_kP17curandStateXORWOW,"ax",@progbits
	.align	128
        .global         _Z19init_curand_state_kP17curandStateXORWOW
        .type           _Z19init_curand_state_kP17curandStateXORWOW,@function
        .size           _Z19init_curand_state_kP17curandStateXORWOW,(.L_x_212 - _Z19init_curand_state_kP17curandStateXORWOW)
        .other          _Z19init_curand_state_kP17curandStateXORWOW,@"STO_CUDA_ENTRY STV_DEFAULT"
_Z19init_curand_state_kP17curandStateXORWOW:
.text._Z19init_curand_state_kP17curandStateXORWOW:
[----:B------:R-:W-:Y:S01]  /*0000*/  LDC R1, c[0x0][0x37c] ;  /* 0x0000df00ff017b82 */ /* 0x000fe20000000800 */
[----:B------:R-:W0:Y:S07]  /*0010*/  S2R R13, SR_TID.X ;  /* 0x00000000000d7919 */ /* 0x000e2e0000002100 */
[----:B------:R-:W0:Y:S01]  /*0020*/  S2UR UR6, SR_CTAID.X ;  /* 0x00000000000679c3 */ /* 0x000e220000002500 */
[----:B------:R-:W1:Y:S01]  /*0030*/  LDCU.64 UR4, c[0x0][0x358] ;  /* 0x00006b00ff0477ac */ /* 0x000e620008000a00 */
[----:B------:R-:W-:Y:S01]  /*0040*/  IMAD.MOV.U32 R2, RZ, RZ, 0x2abc4dd5 ;  /* 0x2abc4dd5ff027424 */ /* 0x000fe200078e00ff */
[----:B------:R-:W-:Y:S01]  /*0050*/  BSSY.RECONVERGENT B0, `(.L_x_190) ;  /* 0x00000df000007945 */ /* 0x000fe20003800200 */
[----:B------:R-:W-:-:S02]  /*0060*/  IMAD.MOV.U32 R3, RZ, RZ, 0x58213ed2 ;  /* 0x58213ed2ff037424 */ /* 0x000fc400078e00ff */
[----:B------:R-:W-:Y:S02]  /*0070*/  IMAD.MOV.U32 R4, RZ, RZ, 0x455f2458 ;  /* 0x455f2458ff047424 */ /* 0x000fe400078e00ff */
[----:B------:R-:W0:Y:S01]  /*0080*/  LDC R0, c[0x0][0x360] ;  /* 0x0000d800ff007b82 */ /* 0x000e220000000800 */
[----:B------:R-:W-:Y:S02]  /*0090*/  IMAD.MOV.U32 R5, RZ, RZ, -0x75bd8fc ;  /* 0xf8a42704ff057424 */ /* 0x000fe400078e00ff */
[----:B------:R-:W-:Y:S02]  /*00a0*/  IMAD.MOV.U32 R8, RZ, RZ, -0x23270784 ;  /* 0xdcd8f87cff087424 */ /* 0x000fe400078e00ff */
[----:B------:R-:W-:-:S03]  /*00b0*/  IMAD.MOV.U32 R9, RZ, RZ, 0x511db0d6 ;  /* 0x511db0d6ff097424 */ /* 0x000fc600078e00ff */
[----:B------:R-:W2:Y:S01]  /*00c0*/  LDC.64 R6, c[0x0][0x380] ;  /* 0x0000e000ff067b82 */ /* 0x000ea20000000a00 */
[----:B0-----:R-:W-:-:S05]  /*00d0*/  IMAD R13, R0, UR6, R13 ;  /* 0x00000006000d7c24 */ /* 0x001fca000f8e020d */
[C---:B------:R-:W-:Y:S01]  /*00e0*/  ISETP.NE.AND P0, PT, R13.reuse, RZ, PT ;  /* 0x000000ff0d00720c */ /* 0x040fe20003f05270 */
[----:B--2---:R-:W-:-:S05]  /*00f0*/  IMAD.WIDE R6, R13, 0x30, R6 ;  /* 0x000000300d067825 */ /* 0x004fca00078e0206 */
[----:B-1----:R0:W-:Y:S04]  /*0100*/  STG.E.64 desc[UR4][R6.64], R2 ;  /* 0x0000000206007986 */ /* 0x0021e8000c101b04 */
[----:B------:R0:W-:Y:S04]  /*0110*/  STG.E.64 desc[UR4][R6.64+0x8], R4 ;  /* 0x0000080406007986 */ /* 0x0001e8000c101b04 */
[----:B------:R0:W-:Y:S01]  /*0120*/  STG.E.64 desc[UR4][R6.64+0x10], R8 ;  /* 0x0000100806007986 */ /* 0x0001e2000c101b04 */
[----:B------:R-:W-:Y:S05]  /*0130*/  @!P0 BRA `(.L_x_191) ;  /* 0x0000000c00408947 */ /* 0x000fea0003800000 */
[----:B------:R-:W-:Y:S01]  /*0140*/  SHF.R.S32.HI R0, RZ, 0x1f, R13 ;  /* 0x0000001fff007819 */ /* 0x000fe2000001140d */
[----:B------:R-:W-:-:S07]  /*0150*/  IMAD.MOV.U32 R12, RZ, RZ, RZ ;  /* 0x000000ffff0c7224 */ /* 0x000fce00078e00ff */
.L_x_197:
[----:B0-----:R-:W-:Y:S01]  /*0160*/  LOP3.LUT R2, R13, 0x3, RZ, 0xc0, !PT ;  /* 0x000000030d027812 */ /* 0x001fe200078ec0ff */
[----:B------:R-:W-:Y:S03]  /*0170*/  BSSY.RECONVERGENT B1, `(.L_x_192) ;  /* 0x00000c6000017945 */ /* 0x000fe60003800200 */
[----:B------:R-:W-:-:S04]  /*0180*/  ISETP.NE.U32.AND P0, PT, R2, RZ, PT ;  /* 0x000000ff0200720c */ /* 0x000fc80003f05070 */
[----:B------:R-:W-:-:S13]  /*0190*/  ISETP.NE.AND.EX P0, PT, RZ, RZ, PT, P0 ;  /* 0x000000ffff00720c */ /* 0x000fda0003f05300 */
[----:B------:R-:W-:Y:S05]  /*01a0*/  @!P0 BRA `(.L_x_193) ;  /* 0x0000000c00088947 */ /* 0x000fea0003800000 */
[----:B------:R-:W0:Y:S01]  /*01b0*/  LDC.64 R8, c[0x4][RZ] ;  /* 0x01000000ff087b82 */ /* 0x000e220000000a00 */
[----:B------:R-:W-:Y:S02]  /*01c0*/  IMAD.MOV.U32 R14, RZ, RZ, RZ ;  /* 0x000000ffff0e7224 */ /* 0x000fe400078e00ff */
[----:B0-----:R-:W-:-:S07]  /*01d0*/  IMAD.WIDE.U32 R8, R12, 0xc80, R8 ;  /* 0x00000c800c087825 */ /* 0x001fce00078e0008 */
.L_x_196:
[----:B0-----:R-:W-:Y:S01]  /*01e0*/  IMAD.MOV.U32 R15, RZ, RZ, RZ ;  /* 0x000000ffff0f7224 */ /* 0x001fe200078e00ff */
[----:B------:R-:W-:Y:S01]  /*01f0*/  CS2R R2, SRZ ;  /* 0x0000000000027805 */ /* 0x000fe2000001ff00 */
[----:B------:R-:W-:Y:S01]  /*0200*/  IMAD.MOV.U32 R17, RZ, RZ, RZ ;  /* 0x000000ffff117224 */ /* 0x000fe200078e00ff */
[----:B------:R-:W-:-:S07]  /*0210*/  CS2R R4, SRZ ;  /* 0x0000000000047805 */ /* 0x000fce000001ff00 */
.L_x_195:
[----:B------:R-:W-:-:S05]  /*0220*/  IMAD.WIDE.U32 R10, R17, 0x4, R6 ;  /* 0x00000004110a7825 */ /* 0x000fca00078e0006 */
[----:B------:R0:W5:Y:S01]  /*0230*/  LDG.E R16, desc[UR4][R10.64+0x4] ;  /* 0x000004040a107981 */ /* 0x000162000c1e1900 */
[----:B------:R-:W-:-:S07]  /*0240*/  IMAD.MOV.U32 R19, RZ, RZ, RZ ;  /* 0x000000ffff137224 */ /* 0x000fce00078e00ff */
.L_x_194:
[----:B-----5:R-:W-:Y:S01]  /*0250*/  SHF.R.U32.HI R24, RZ, R19, R16 ;  /* 0x00000013ff187219 */ /* 0x020fe20000011610 */
[----:B0-----:R-:W-:-:S03]  /*0260*/  IMAD.SHL.U32 R10, R17, 0x20, RZ ;  /* 0x00000020110a7824 */ /* 0x001fc600078e00ff */
[----:B------:R-:W-:Y:S01]  /*0270*/  LOP3.LUT R11, R24, 0x1, RZ, 0xc0, !PT ;  /* 0x00000001180b7812 */ /* 0x000fe200078ec0ff */
[----:B------:R-:W-:-:S03]  /*0280*/  IMAD.IADD R10, R10, 0x1, R19 ;  /* 0x000000010a0a7824 */ /* 0x000fc600078e0213 */
[----:B------:R-:W-:Y:S01]  /*0290*/  ISETP.NE.U32.AND P0, PT, R11, 0x1, PT ;  /* 0x000000010b00780c */ /* 0x000fe20003f05070 */
[----:B------:R-:W-:-:S03]  /*02a0*/  IMAD R11, R10, 0x5, RZ ;  /* 0x000000050a0b7824 */ /* 0x000fc600078e02ff */
[----:B------:R-:W-:Y:S01]  /*02b0*/  R2P PR, R24, 0x7e ;  /* 0x0000007e18007804 */ /* 0x000fe20000000000 */
[----:B------:R-:W-:-:S08]  /*02c0*/  IMAD.WIDE.U32 R10, R11, 0x4, R8 ;  /* 0x000000040b0a7825 */ /* 0x000fd000078e0008 */
[----:B------:R-:W2:Y:S04]  /*02d0*/  @!P0 LDG.E R18, desc[UR4][R10.64] ;  /* 0x000000040a128981 */ /* 0x000ea8000c1e1900 */
[----:B------:R-:W3:Y:S04]  /*02e0*/  @!P0 LDG.E R20, desc[UR4][R10.64+0x10] ;  /* 0x000010040a148981 */ /* 0x000ee8000c1e1900 */
[----:B------:R-:W4:Y:S04]  /*02f0*/  @P1 LDG.E R22, desc[UR4][R10.64+0x14] ;  /* 0x000014040a161981 */ /* 0x000f28000c1e1900 */
[----:B------:R-:W4:Y:S04]  /*0300*/  @P2 LDG.E R26, desc[UR4][R10.64+0x28] ;  /* 0x000028040a1a2981 */ /* 0x000f28000c1e1900 */
[----:B------:R-:W4:Y:S04]  /*0310*/  @!P0 LDG.E R21, desc[UR4][R10.64+0x4] ;  /* 0x000004040a158981 */ /* 0x000f28000c1e1900 */
[----:B------:R-:W4:Y:S04]  /*0320*/  @!P0 LDG.E R23, desc[UR4][R10.64+0xc] ;  /* 0x00000c040a178981 */ /* 0x000f28000c1e1900 */
[----:B------:R-:W4:Y:S04]  /*0330*/  @P1 LDG.E R25, desc[UR4][R10.64+0x18] ;  /* 0x000018040a191981 */ /* 0x000f28000c1e1900 */
[----:B------:R-:W4:Y:S04]  /*0340*/  @P3 LDG.E R28, desc[UR4][R10.64+0x3c] ;  /* 0x00003c040a1c3981 */ /* 0x000f28000c1e1900 */
[----:B------:R-:W4:Y:S01]  /*0350*/  @P6 LDG.E R27, desc[UR4][R10.64+0x7c] ;  /* 0x00007c040a1b6981 */ /* 0x000f22000c1e1900 */
[----:B--2---:R-:W-:-:S03]  /*0360*/  @!P0 LOP3.LUT R15, R15, R18, RZ, 0x3c, !PT ;  /* 0x000000120f0f8212 */ /* 0x004fc600078e3cff */
[----:B------:R-:W2:Y:S01]  /*0370*/  @!P0 LDG.E R18, desc[UR4][R10.64+0x8] ;  /* 0x000008040a128981 */ /* 0x000ea2000c1e1900 */
[----:B---3--:R-:W-:-:S03]  /*0380*/  @!P0 LOP3.LUT R3, R3, R20, RZ, 0x3c, !PT ;  /* 0x0000001403038212 */ /* 0x008fc600078e3cff */
[----:B------:R-:W3:Y:S01]  /*0390*/  @P1 LDG.E R20, desc[UR4][R10.64+0x24] ;  /* 0x000024040a141981 */ /* 0x000ee2000c1e1900 */
[----:B----4-:R-:W-:-:S03]  /*03a0*/  @P1 LOP3.LUT R15, R15, R22, RZ, 0x3c, !PT ;  /* 0x000000160f0f1212 */ /* 0x010fc600078e3cff */
[----:B------:R-:W4:Y:S01]  /*03b0*/  @P2 LDG.E R22, desc[UR4][R10.64+0x38] ;  /* 0x000038040a162981 */ /* 0x000f22000c1e1900 */
[----:B------:R-:W-:-:S03]  /*03c0*/  @P2 LOP3.LUT R15, R15, R26, RZ, 0x3c, !PT ;  /* 0x0000001a0f0f2212 */ /* 0x000fc600078e3cff */
[----:B------:R-:W4:Y:S01]  /*03d0*/  @P4 LDG.E R26, desc[UR4][R10.64+0x50] ;  /* 0x000050040a1a4981 */ /* 0x000f22000c1e1900 */
[----:B------:R-:W-:-:S03]  /*03e0*/  @!P0 LOP3.LUT R4, R4, R21, RZ, 0x3c, !PT ;  /* 0x0000001504048212 */ /* 0x000fc600078e3cff */
[----:B------:R-:W4:Y:S01]  /*03f0*/  @P1 LDG.E R21, desc[UR4][R10.64+0x20] ;  /* 0x000020040a151981 */ /* 0x000f22000c1e1900 */
[----:B------:R-:W-:-:S03]  /*0400*/  @!P0 LOP3.LUT R2, R2, R23, RZ, 0x3c, !PT ;  /* 0x0000001702028212 */ /* 0x000fc600078e3cff */
[----:B------:R-:W4:Y:S01]  /*0410*/  @P2 LDG.E R23, desc[UR4][R10.64+0x2c] ;  /* 0x00002c040a172981 */ /* 0x000f22000c1e1900 */
[----:B------:R-:W-:-:S03]  /*0420*/  @P1 LOP3.LUT R4, R4, R25, RZ, 0x3c, !PT ;  /* 0x0000001904041212 */ /* 0x000fc600078e3cff */
[----:B------:R-:W4:Y:S01]  /*0430*/  @P2 LDG.E R25, desc[UR4][R10.64+0x34] ;  /* 0x000034040a192981 */ /* 0x000f22000c1e1900 */
[----:B--2---:R-:W-:-:S03]  /*0440*/  @!P0 LOP3.LUT R5, R5, R18, RZ, 0x3c, !PT ;  /* 0x0000001205058212 */ /* 0x004fc600078e3cff */
[----:B------:R-:W2:Y:S01]  /*0450*/  @P1 LDG.E R18, desc[UR4][R10.64+0x1c] ;  /* 0x00001c040a121981 */ /* 0x000ea2000c1e1900 */
[----:B---3--:R-:W-:-:S03]  /*0460*/  @P1 LOP3.LUT R3, R3, R20, RZ, 0x3c, !PT ;  /* 0x0000001403031212 */ /* 0x008fc600078e3cff */
[----:B------:R-:W3:Y:S01]  /*0470*/  @P2 LDG.E R20, desc[UR4][R10.64+0x30] ;  /* 0x000030040a142981 */ /* 0x000ee2000c1e1900 */
[----:B----4-:R-:W-:-:S03]  /*0480*/  @P2 LOP3.LUT R3, R3, R22, RZ, 0x3c, !PT ;  /* 0x0000001603032212 */ /* 0x010fc600078e3cff */
[----:B------:R-:W4:Y:S01]  /*0490*/  @P3 LDG.E R22, desc[UR4][R10.64+0x4c] ;  /* 0x00004c040a163981 */ /* 0x000f22000c1e1900 */
[----:B------:R-:W-:-:S04]  /*04a0*/  @P3 LOP3.LUT R15, R15, R28, RZ, 0x3c, !PT ;  /* 0x0000001c0f0f3212 */ /* 0x000fc800078e3cff */
[----:B------:R-:W-:Y:S02]  /*04b0*/  @P4 LOP3.LUT R15, R15, R26, RZ, 0x3c, !PT ;  /* 0x0000001a0f0f4212 */ /* 0x000fe400078e3cff */
[----:B------:R-:W-:Y:S01]  /*04c0*/  @P1 LOP3.LUT R2, R2, R21, RZ, 0x3c, !PT ;  /* 0x0000001502021212 */ /* 0x000fe200078e3cff */
[----:B------:R-:W4:Y:S04]  /*04d0*/  @P5 LDG.E R26, desc[UR4][R10.64+0x64] ;  /* 0x000064040a1a5981 */ /* 0x000f28000c1e1900 */
[----:B------:R-:W4:Y:S01]  /*04e0*/  @P3 LDG.E R21, desc[UR4][R10.64+0x40] ;  /* 0x000040040a153981 */ /* 0x000f22000c1e1900 */
[----:B------:R-:W-:Y:S02]  /*04f0*/  @P2 LOP3.LUT R4, R4, R23, RZ, 0x3c, !PT ;  /* 0x0000001704042212 */ /* 0x000fe400078e3cff */
[----:B------:R-:W-:Y:S01]  /*0500*/  @P2 LOP3.LUT R2, R2, R25, RZ, 0x3c, !PT ;  /* 0x0000001902022212 */ /* 0x000fe200078e3cff */
[----:B------:R-:W4:Y:S04]  /*0510*/  @P3 LDG.E R23, desc[UR4][R10.64+0x48] ;  /* 0x000048040a173981 */ /* 0x000f28000c1e1900 */
[----:B------:R-:W4:Y:S01]  /*0520*/  @P4 LDG.E R25, desc[UR4][R10.64+0x54] ;  /* 0x000054040a194981 */ /* 0x000f22000c1e1900 */
[----:B--2---:R-:W-:-:S03]  /*0530*/  @P1 LOP3.LUT R5, R5, R18, RZ, 0x3c, !PT ;  /* 0x0000001205051212 */ /* 0x004fc600078e3cff */
[----:B------:R-:W2:Y:S01]  /*0540*/  @P3 LDG.E R18, desc[UR4][R10.64+0x44] ;  /* 0x000044040a123981 */ /* 0x000ea2000c1e1900 */
[----:B---3--:R-:W-:-:S03]  /*0550*/  @P2 LOP3.LUT R5, R5, R20, RZ, 0x3c, !PT ;  /* 0x0000001405052212 */ /* 0x008fc600078e3cff */
[----:B------:R-:W3:Y:S01]  /*0560*/  @P4 LDG.E R20, desc[UR4][R10.64+0x58] ;  /* 0x000058040a144981 */ /* 0x000ee2000c1e1900 */
[----:B----4-:R-:W-:-:S03]  /*0570*/  @P3 LOP3.LUT R3, R3, R22, RZ, 0x3c, !PT ;  /* 0x0000001603033212 */ /* 0x010fc600078e3cff */
[----:B------:R-:W4:Y:S01]  /*0580*/  @P4 LDG.E R22, desc[UR4][R10.64+0x60] ;  /* 0x000060040a164981 */ /* 0x000f22000c1e1900 */
[----:B------:R-:W-:Y:S02]  /*0590*/  LOP3.LUT P0, RZ, R24, 0x80, RZ, 0xc0, !PT ;  /* 0x0000008018ff7812 */ /* 0x000fe4000780c0ff */
[----:B------:R-:W-:Y:S02]  /*05a0*/  @P5 LOP3.LUT R15, R15, R26, RZ, 0x3c, !PT ;  /* 0x0000001a0f0f5212 */ /* 0x000fe400078e3cff */
[----:B------:R-:W4:Y:S01]  /*05b0*/  @P6 LDG.E R26, desc[UR4][R10.64+0x78] ;  /* 0x000078040a1a6981 */ /* 0x000f22000c1e1900 */
[----:B------:R-:W-:-:S03]  /*05c0*/  @P3 LOP3.LUT R4, R4, R21, RZ, 0x3c, !PT ;  /* 0x0000001504043212 */ /* 0x000fc600078e3cff */
[----:B------:R-:W4:Y:S01]  /*05d0*/  @P4 LDG.E R21, desc[UR4][R10.64+0x5c] ;  /* 0x00005c040a154981 */ /* 0x000f22000c1e1900 */
[----:B------:R-:W-:-:S03]  /*05e0*/  @P3 LOP3.LUT R2, R2, R23, RZ, 0x3c, !PT ;  /* 0x0000001702023212 */ /* 0x000fc600078e3cff */
[----:B------:R-:W4:Y:S01]  /*05f0*/  @P5 LDG.E R23, desc[UR4][R10.64+0x68] ;  /* 0x000068040a175981 */ /* 0x000f22000c1e1900 */
[----:B------:R-:W-:-:S03]  /*0600*/  @P4 LOP3.LUT R4, R4, R25, RZ, 0x3c, !PT ;  /* 0x0000001904044212 */ /* 0x000fc600078e3cff */
[----:B------:R-:W4:Y:S01]  /*0610*/  @P5 LDG.E R25, desc[UR4][R10.64+0x70] ;  /* 0x000070040a195981 */ /* 0x000f22000c1e1900 */
[----:B--2---:R-:W-:-:S03]  /*0620*/  @P3 LOP3.LUT R5, R5, R18, RZ, 0x3c, !PT ;  /* 0x0000001205053212 */ /* 0x004fc600078e3cff */
[----:B------:R-:W2:Y:S01]  /*0630*/  @P5 LDG.E R18, desc[UR4][R10.64+0x6c] ;  /* 0x00006c040a125981 */ /* 0x000ea2000c1e1900 */
[----:B---3--:R-:W-:-:S03]  /*0640*/  @P4 LOP3.LUT R5, R5, R20, RZ, 0x3c, !PT ;  /* 0x0000001405054212 */ /* 0x008fc600078e3cff */
[----:B------:R-:W3:Y:S01]  /*0650*/  @P5 LDG.E R20, desc[UR4][R10.64+0x74] ;  /* 0x000074040a145981 */ /* 0x000ee2000c1e1900 */
[----:B----4-:R-:W-:-:S03]  /*0660*/  @P4 LOP3.LUT R3, R3, R22, RZ, 0x3c, !PT ;  /* 0x0000001603034212 */ /* 0x010fc600078e3cff */
[----:B------:R-:W4:Y:S01]  /*0670*/  @P0 LDG.E R22, desc[UR4][R10.64+0x8c] ;  /* 0x00008c040a160981 */ /* 0x000f22000c1e1900 */
[----:B------:R-:W-:-:S03]  /*0680*/  @P6 LOP3.LUT R15, R15, R26, RZ, 0x3c, !PT ;  /* 0x0000001a0f0f6212 */ /* 0x000fc600078e3cff */
        /* <DEDUP_REMOVED lines=13> */
[----:B------:R-:W-:Y:S02]  /*0760*/  @P6 LOP3.LUT R4, R4, R27, RZ, 0x3c, !PT ;  /* 0x0000001b04046212 */ /* 0x000fe400078e3cff */
[----:B------:R-:W-:Y:S02]  /*0770*/  @P6 LOP3.LUT R2, R2, R21, RZ, 0x3c, !PT ;  /* 0x0000001502026212 */ /* 0x000fe400078e3cff */
[----:B------:R-:W-:Y:S02]  /*0780*/  @P0 LOP3.LUT R4, R4, R23, RZ, 0x3c, !PT ;  /* 0x0000001704040212 */ /* 0x000fe400078e3cff */
[----:B------:R-:W-:Y:S02]  /*0790*/  @P0 LOP3.LUT R2, R2, R25, RZ, 0x3c, !PT ;  /* 0x0000001902020212 */ /* 0x000fe400078e3cff */
[----:B--2---:R-:W-:Y:S02]  /*07a0*/  @P6 LOP3.LUT R5, R5, R18, RZ, 0x3c, !PT ;  /* 0x0000001205056212 */ /* 0x004fe400078e3cff */
[----:B---3--:R-:W-:-:S02]  /*07b0*/  @P6 LOP3.LUT R3, R3, R20, RZ, 0x3c, !PT ;  /* 0x0000001403036212 */ /* 0x008fc400078e3cff */
[----:B----4-:R-:W-:Y:S02]  /*07c0*/  @P0 LOP3.LUT R5, R5, R22, RZ, 0x3c, !PT ;  /* 0x0000001605050212 */ /* 0x010fe400078e3cff */
[----:B------:R-:W-:Y:S02]  /*07d0*/  @P0 LOP3.LUT R3, R3, R26, RZ, 0x3c, !PT ;  /* 0x0000001a03030212 */ /* 0x000fe400078e3cff */
[----:B------:R-:W-:-:S13]  /*07e0*/  R2P PR, R24.B1, 0x7f ;  /* 0x0000007f18007804 */ /* 0x000fda0000001000 */
[----:B------:R-:W2:Y:S04]  /*07f0*/  @P0 LDG.E R18, desc[UR4][R10.64+0xa0] ;  /* 0x0000a0040a120981 */ /* 0x000ea8000c1e1900 */
[----:B------:R-:W3:Y:S04]  /*0800*/  @P1 LDG.E R22, desc[UR4][R10.64+0xb4] ;  /* 0x0000b4040a161981 */ /* 0x000ee8000c1e1900 */
[----:B------:R-:W4:Y:S04]  /*0810*/  @P2 LDG.E R26, desc[UR4][R10.64+0xc8] ;  /* 0x0000c8040a1a2981 */ /* 0x000f28000c1e1900 */
[----:B------:R-:W4:Y:S04]  /*0820*/  @P3 LDG.E R28, desc[UR4][R10.64+0xdc] ;  /* 0x0000dc040a1c3981 */ /* 0x000f28000c1e1900 */
[----:B------:R-:W4:Y:S04]  /*0830*/  @P0 LDG.E R23, desc[UR4][R10.64+0xa4] ;  /* 0x0000a4040a170981 */ /* 0x000f28000c1e1900 */
[----:B------:R-:W4:Y:S04]  /*0840*/  @P0 LDG.E R20, desc[UR4][R10.64+0xa8] ;  /* 0x0000a8040a140981 */ /* 0x000f28000c1e1900 */
[----:B------:R-:W4:Y:S04]  /*0850*/  @P4 LDG.E R25, desc[UR4][R10.64+0xf0] ;  /* 0x0000f0040a194981 */ /* 0x000f28000c1e1900 */
        /* <DEDUP_REMOVED lines=21> */
[----:B------:R-:W-:Y:S02]  /*09b0*/  LOP3.LUT P0, RZ, R24, 0x8000, RZ, 0xc0, !PT ;  /* 0x0000800018ff7812 */ /* 0x000fe4000780c0ff */
[----:B----4-:R-:W-:Y:S01]  /*09c0*/  @P5 LOP3.LUT R15, R15, R26, RZ, 0x3c, !PT ;  /* 0x0000001a0f0f5212 */ /* 0x010fe200078e3cff */
[----:B------:R-:W4:Y:S04]  /*09d0*/  @P3 LDG.E R24, desc[UR4][R10.64+0xe4] ;  /* 0x0000e4040a183981 */ /* 0x000f28000c1e1900 */
[----:B------:R-:W2:Y:S01]  /*09e0*/  @P6 LDG.E R26, desc[UR4][R10.64+0x118] ;  /* 0x000118040a1a6981 */ /* 0x000ea2000c1e1900 */
        /* <DEDUP_REMOVED lines=8> */
[----:B---3--:R-:W-:-:S03]  /*0a70*/  @P2 LOP3.LUT R3, R3, R22, RZ, 0x3c, !PT ;  /* 0x0000001603032212 */ /* 0x008fc600078e3cff */
[----:B------:R-:W3:Y:S01]  /*0a80*/  @P4 LDG.E R22, desc[UR4][R10.64+0x100] ;  /* 0x000100040a164981 */ /* 0x000ee2000c1e1900 */
[----:B--2---:R-:W-:-:S03]  /*0a90*/  @P6 LOP3.LUT R15, R15, R26, RZ, 0x3c, !PT ;  /* 0x0000001a0f0f6212 */ /* 0x004fc600078e3cff */
[----:B------:R-:W2:Y:S01]  /*0aa0*/  @P0 LDG.E R26, desc[UR4][R10.64+0x12c] ;  /* 0x00012c040a1a0981 */ /* 0x000ea2000c1e1900 */
[----:B----4-:R-:W-:-:S03]  /*0ab0*/  @P2 LOP3.LUT R2, R2, R23, RZ, 0x3c, !PT ;  /* 0x0000001702022212 */ /* 0x010fc600078e3cff */
[----:B------:R-:W4:Y:S01]  /*0ac0*/  @P4 LDG.E R23, desc[UR4][R10.64+0xfc] ;  /* 0x0000fc040a174981 */ /* 0x000f22000c1e1900 */
[----:B------:R-:W-:-:S03]  /*0ad0*/  @P2 LOP3.LUT R5, R5, R20, RZ, 0x3c, !PT ;  /* 0x0000001405052212 */ /* 0x000fc600078e3cff */
[----:B------:R-:W4:Y:S01]  /*0ae0*/  @P4 LDG.E R20, desc[UR4][R10.64+0xf8] ;  /* 0x0000f8040a144981 */ /* 0x000f22000c1e1900 */
[----:B------:R-:W-:Y:S02]  /*0af0*/  @P3 LOP3.LUT R2, R2, R27, RZ, 0x3c, !PT ;  /* 0x0000001b02023212 */ /* 0x000fe400078e3cff */
[----:B------:R-:W-:Y:S01]  /*0b00*/  @P3 LOP3.LUT R4, R4, R25, RZ, 0x3c, !PT ;  /* 0x0000001904043212 */ /* 0x000fe200078e3cff */
[----:B------:R-:W4:Y:S01]  /*0b10*/  @P5 LDG.E R27, desc[UR4][R10.64+0x110] ;  /* 0x000110040a1b5981 */ /* 0x000f22000c1e1900 */
[----:B------:R-:W-:-:S03]  /*0b20*/  @P3 LOP3.LUT R5, R5, R24, RZ, 0x3c, !PT ;  /* 0x0000001805053212 */ /* 0x000fc600078e3cff */
[----:B------:R-:W4:Y:S04]  /*0b30*/  @P5 LDG.E R25, desc[UR4][R10.64+0x108] ;  /* 0x000108040a195981 */ /* 0x000f28000c1e1900 */
        /* <DEDUP_REMOVED lines=19> */
[----:B------:R-:W-:-:S05]  /*0c70*/  VIADD R19, R19, 0x10 ;  /* 0x0000001013137836 */ /* 0x000fca0000000000 */
[----:B------:R-:W-:Y:S02]  /*0c80*/  ISETP.NE.AND P1, PT, R19, 0x20, PT ;  /* 0x000000201300780c */ /* 0x000fe40003f25270 */
[----:B------:R-:W-:Y:S02]  /*0c90*/  @P5 LOP3.LUT R3, R3, R18, RZ, 0x3c, !PT ;  /* 0x0000001203035212 */ /* 0x000fe400078e3cff */
[----:B------:R-:W-:Y:S02]  /*0ca0*/  @P6 LOP3.LUT R4, R4, R21, RZ, 0x3c, !PT ;  /* 0x0000001504046212 */ /* 0x000fe400078e3cff */
[----:B---3--:R-:W-:-:S04]  /*0cb0*/  @P6 LOP3.LUT R3, R3, R22, RZ, 0x3c, !PT ;  /* 0x0000001603036212 */ /* 0x008fc800078e3cff */
[----:B--2---:R-:W-:Y:S02]  /*0cc0*/  @P0 LOP3.LUT R3, R3, R26, RZ, 0x3c, !PT ;  /* 0x0000001a03030212 */ /* 0x004fe400078e3cff */
[----:B----4-:R-:W-:Y:S02]  /*0cd0*/  @P6 LOP3.LUT R2, R2, R23, RZ, 0x3c, !PT ;  /* 0x0000001702026212 */ /* 0x010fe400078e3cff */
[----:B------:R-:W-:Y:S02]  /*0ce0*/  @P6 LOP3.LUT R5, R5, R20, RZ, 0x3c, !PT ;  /* 0x0000001405056212 */ /* 0x000fe400078e3cff */
[----:B------:R-:W-:Y:S02]  /*0cf0*/  @P0 LOP3.LUT R2, R2, R27, RZ, 0x3c, !PT ;  /* 0x0000001b02020212 */ /* 0x000fe400078e3cff */
[----:B------:R-:W-:Y:S02]  /*0d00*/  @P0 LOP3.LUT R4, R4, R25, RZ, 0x3c, !PT ;  /* 0x0000001904040212 */ /* 0x000fe400078e3cff */
[----:B------:R-:W-:Y:S01]  /*0d10*/  @P0 LOP3.LUT R5, R5, R24, RZ, 0x3c, !PT ;  /* 0x0000001805050212 */ /* 0x000fe200078e3cff */
[----:B------:R-:W-:Y:S06]  /*0d20*/  @P1 BRA `(.L_x_194) ;  /* 0xfffffff400481947 */ /* 0x000fec000383ffff */
[----:B------:R-:W-:-:S05]  /*0d30*/  VIADD R17, R17, 0x1 ;  /* 0x0000000111117836 */ /* 0x000fca0000000000 */
[----:B------:R-:W-:-:S13]  /*0d40*/  ISETP.NE.AND P0, PT, R17, 0x5, PT ;  /* 0x000000051100780c */ /* 0x000fda0003f05270 */
[----:B------:R-:W-:Y:S05]  /*0d50*/  @P0 BRA `(.L_x_195) ;  /* 0xfffffff400300947 */ /* 0x000fea000383ffff */
[----:B------:R0:W-:Y:S01]  /*0d60*/  STG.E.64 desc[UR4][R6.64+0x8], R4 ;  /* 0x0000080406007986 */ /* 0x0001e2000c101b04 */
[----:B------:R-:W-:Y:S01]  /*0d70*/  VIADD R14, R14, 0x1 ;  /* 0x000000010e0e7836 */ /* 0x000fe20000000000 */
[----:B------:R-:W-:Y:S02]  /*0d80*/  LOP3.LUT R11, R13, 0x3, RZ, 0xc0, !PT ;  /* 0x000000030d0b7812 */ /* 0x000fe400078ec0ff */
[----:B------:R0:W-:Y:S02]  /*0d90*/  STG.E.64 desc[UR4][R6.64+0x10], R2 ;  /* 0x0000100206007986 */ /* 0x0001e4000c101b04 */
[----:B------:R-:W-:Y:S02]  /*0da0*/  ISETP.GE.U32.AND P0, PT, R14, R11, PT ;  /* 0x0000000b0e00720c */ /* 0x000fe40003f06070 */
[----:B------:R0:W-:Y:S11]  /*0db0*/  STG.E desc[UR4][R6.64+0x4], R15 ;  /* 0x0000040f06007986 */ /* 0x0001f6000c101904 */
[----:B------:R-:W-:Y:S05]  /*0dc0*/  @!P0 BRA `(.L_x_196) ;  /* 0xfffffff400048947 */ /* 0x000fea000383ffff */
.L_x_193:
[----:B------:R-:W-:Y:S05]  /*0dd0*/  BSYNC.RECONVERGENT B1 ;  /* 0x0000000000017941 */ /* 0x000fea0003800200 */
.L_x_192:
[C---:B------:R-:W-:Y:S01]  /*0de0*/  ISETP.GT.U32.AND P0, PT, R13.reuse, 0x3, PT ;  /* 0x000000030d00780c */ /* 0x040fe20003f04070 */
[----:B------:R-:W-:Y:S01]  /*0df0*/  VIADD R12, R12, 0x1 ;  /* 0x000000010c0c7836 */ /* 0x000fe20000000000 */
[--C-:B------:R-:W-:Y:S02]  /*0e00*/  SHF.R.U64 R13, R13, 0x2, R0.reuse ;  /* 0x000000020d0d7819 */ /* 0x100fe40000001200 */
[----:B------:R-:W-:Y:S02]  /*0e10*/  ISETP.GT.U32.AND.EX P0, PT, R0, RZ, PT, P0 ;  /* 0x000000ff0000720c */ /* 0x000fe40003f04100 */
[----:B------:R-:W-:-:S11]  /*0e20*/  SHF.R.U32.HI R0, RZ, 0x2, R0 ;  /* 0x00000002ff007819 */ /* 0x000fd60000011600 */
[----:B------:R-:W-:Y:S05]  /*0e30*/  @P0 BRA `(.L_x_197) ;  /* 0xfffffff000c80947 */ /* 0x000fea000383ffff */
.L_x_191:
[----:B------:R-:W-:Y:S05]  /*0e40*/  BSYNC.RECONVERGENT B0 ;  /* 0x0000000000007941 */ /* 0x000fea0003800200 */
.L_x_190:
[----:B------:R-:W-:Y:S04]  /*0e50*/  STG.E.64 desc[UR4][R6.64+0x18], RZ ;  /* 0x000018ff06007986 */ /* 0x000fe8000c101b04 */
[----:B------:R-:W-:Y:S04]  /*0e60*/  STG.E desc[UR4][R6.64+0x20], RZ ;  /* 0x000020ff06007986 */ /* 0x000fe8000c101904 */
[----:B------:R-:W-:Y:S01]  /*0e70*/  STG.E.64 desc[UR4][R6.64+0x28], RZ ;  /* 0x000028ff06007986 */ /* 0x000fe2000c101b04 */
[----:B------:R-:W-:Y:S05]  /*0e80*/  EXIT ;  /* 0x000000000000794d */ /* 0x000fea0003800000 */
.L_x_198:
        /* <DEDUP_REMOVED lines=15> */
.L_x_212:


//--------------------- .nv.global.init           --------------------------
	.section	.nv.global.init,"aw",@progbits
	.align	4
.nv.global.init:
	.type		mrg32k3aM1SubSeq,@object
	.size		mrg32k3aM1SubSeq,(mrg32k3aM2SubSeq - mrg32k3aM1SubSeq)
mrg32k3aM1SubSeq:
        /*0000*/ 	.byte	0x0b, 0xcc, 0xee, 0x04, 0x73, 0x29, 0x8b, 0x6f, 0xf6, 0x53, 0x03, 0xf6, 0x23, 0xf6, 0xea, 0xda
        /* <DEDUP_REMOVED lines=125> */
	.type		mrg32k3aM2SubSeq,@object
	.size		mrg32k3aM2SubSeq,(mrg32k3aM1 - mrg32k3aM2SubSeq)
mrg32k3aM2SubSeq:
        /* <DEDUP_REMOVED lines=126> */
	.type		mrg32k3aM1,@object
	.size		mrg32k3aM1,(mrg32k3aM1Seq - mrg32k3aM1)
mrg32k3aM1:
        /* <DEDUP_REMOVED lines=144> */
	.type		mrg32k3aM1Seq,@object
	.size		mrg32k3aM1Seq,(mrg32k3aM2 - mrg32k3aM1Seq)
mrg32k3aM1Seq:
        /* <DEDUP_REMOVED lines=144> */
	.type		mrg32k3aM2,@object
	.size		mrg32k3aM2,(mrg32k3aM2Seq - mrg32k3aM2)
mrg32k3aM2:
        /* <DEDUP_REMOVED lines=144> */
	.type		mrg32k3aM2Seq,@object
	.size		mrg32k3aM2Seq,(precalc_xorwow_matrix - mrg32k3aM2Seq)
mrg32k3aM2Seq:
        /* <DEDUP_REMOVED lines=144> */
	.type		precalc_xorwow_matrix,@object
	.size		precalc_xorwow_matrix,(precalc_xorwow_offset_matrix - precalc_xorwow_matrix)
precalc_xorwow_matrix:
        /* <DEDUP_REMOVED lines=6400> */
	.type		precalc_xorwow_offset_matrix,@object
	.size		precalc_xorwow_offset_matrix,(.L_1 - precalc_xorwow_offset_matrix)
precalc_xorwow_offset_matrix:
        /* <DEDUP_REMOVED lines=6400> */
.L_1:


//--------------------- .nv.shared._Z16ZBC_derivative_kfffPfS_S_ffffP17curandStateXORWOWS_ --------------------------
	.section	.nv.shared._Z16ZBC_derivative_kfffPfS_S_ffffP17curandStateXORWOWS_,"aw",@nobits
	.sectionflags	@""
	.align	16
	.zero		1024


//--------------------- .nv.shared.reserved.0     --------------------------
	.section	.nv.shared.reserved.0,"aw",@nobits
	.weak		__nv_reservedSMEM_offset_0_alias
	.size		__nv_reservedSMEM_offset_0_alias, 0, 64
	.other		__nv_reservedSMEM_offset_0_alias,@"STO_CUDA_RESERVED_SHARED STV_DEFAULT"
__nv_reservedSMEM_offset_0_alias:
	.zero		0
	.zero		64


//--------------------- .nv.shared._Z5ZBC_kfffPfS_S_ffffP17curandStateXORWOWS_ --------------------------
	.section	.nv.shared._Z5ZBC_kfffPfS_S_ffffP17curandStateXORWOWS_,"aw",@nobits
	.sectionflags	@""
	.align	16
	.zero		1024


//--------------------- .nv.shared._Z7theta_kPffffiS_ --------------------------
	.section	.nv.shared._Z7theta_kPffffiS_,"aw",@nobits
	.sectionflags	@""
	.align	16
	.zero		1024


//--------------------- .nv.shared._Z12Bond_Price_kffffffP17curandStateXORWOWPfS1_ --------------------------
	.section	.nv.shared._Z12Bond_Price_kffffffP17curandStateXORWOWPfS1_,"aw",@nobits
	.sectionflags	@""
	.align	16
	.zero		1024


//--------------------- .nv.shared._Z19init_curand_state_kP17curandStateXORWOW --------------------------
	.section	.nv.shared._Z19init_curand_state_kP17curandStateXORWOW,"aw",@nobits
	.sectionflags	@""
	.align	16
	.zero		1024


//--------------------- .nv.constant0._Z16ZBC_derivative_kfffPfS_S_ffffP17curandStateXORWOWS_ --------------------------
	.section	.nv.constant0._Z16ZBC_derivative_kfffPfS_S_ffffP17curandStateXORWOWS_,"a",@progbits
	.sectionflags	@""
	.align	4
.nv.constant0._Z16ZBC_derivative_kfffPfS_S_ffffP17curandStateXORWOWS_:
	.zero		968


//--------------------- .nv.constant0._Z5ZBC_kfffPfS_S_ffffP17curandStateXORWOWS_ --------------------------
	.section	.nv.constant0._Z5ZBC_kfffPfS_S_ffffP17curandStateXORWOWS_,"a",@progbits
	.sectionflags	@""
	.align	4
.nv.constant0._Z5ZBC_kfffPfS_S_ffffP17curandStateXORWOWS_:
	.zero		968


//--------------------- .nv.constant0._Z7theta_kPffffiS_ --------------------------
	.section	.nv.constant0._Z7theta_kPffffiS_,"a",@progbits
	.sectionflags	@""
	.align	4
.nv.constant0._Z7theta_kPffffiS_:
	.zero		928


//--------------------- .nv.constant0._Z12Bond_Price_kffffffP17curandStateXORWOWPfS1_ --------------------------
	.section	.nv.constant0._Z12Bond_Price_kffffffP17curandStateXORWOWPfS1_,"a",@progbits
	.sectionflags	@""
	.align	4
.nv.constant0._Z12Bond_Price_kffffffP17curandStateXORWOWPfS1_:
	.zero		944


//--------------------- .nv.constant0._Z19init_curand_state_kP17curandStateXORWOW --------------------------
	.section	.nv.constant0._Z19init_curand_state_kP17curandStateXORWOW,"a",@progbits
	.sectionflags	@""
	.align	4
.nv.constant0._Z19init_curand_state_kP17curandStateXORWOW:
	.zero		904


//--------------------- SYMBOLS --------------------------

	.type		.nv.reservedSmem.offset0,@object
	.size		.nv.reservedSmem.offset0,0x4
	.type		.nv.reservedSmem.cap,@object
	.size		.nv.reservedSmem.cap,0x4
